def matmul_kernel(
    a_ptr,
    b_ptr,
    c_ptr,
    M,
    N,
    K,
    stride_am,
    stride_ak,
    stride_bk,
    stride_bn,
    stride_cm,
    stride_cn,
    BLOCK_M: tl.constexpr,
    BLOCK_N: tl.constexpr,
    BLOCK_K: tl.constexpr,
    GROUP_M: tl.constexpr,
):
    pid = tl.program_id(axis=0)
    num_pid_m = tl.cdiv(M, BLOCK_M)
    num_pid_n = tl.cdiv(N, BLOCK_N)
    num_pid_in_group = GROUP_M * num_pid_n
    group_id = pid // num_pid_in_group
    first_pid_m = group_id * GROUP_M
    group_size_m = min(num_pid_m - first_pid_m, GROUP_M)
    pid_m = first_pid_m + ((pid % num_pid_in_group) % group_size_m)
    pid_n = (pid % num_pid_in_group) // group_size_m

    offs_am = (pid_m * BLOCK_M + tl.arange(0, BLOCK_M)) % M
    offs_bn = (pid_n * BLOCK_N + tl.arange(0, BLOCK_N)) % N
    offs_k = tl.arange(0, BLOCK_K)
    a_ptrs = a_ptr + offs_am[:, None] * stride_am + offs_k[None, :] * stride_ak
    b_ptrs = b_ptr + offs_k[:, None] * stride_bk + offs_bn[None, :] * stride_bn

    acc = tl.zeros((BLOCK_M, BLOCK_N), dtype=tl.float32)
    for kk in range(0, tl.cdiv(K, BLOCK_K)):
        a = tl.load(a_ptrs, mask=offs_k[None, :] < K - kk * BLOCK_K, other=0.0)
        b = tl.load(b_ptrs, mask=offs_k[:, None] < K - kk * BLOCK_K, other=0.0)
        acc = tl.dot(a, b, acc)
        a_ptrs += BLOCK_K * stride_ak
        b_ptrs += BLOCK_K * stride_bk

    c = acc.to(c_ptr.dtype.element_ty)
    offs_cm = pid_m * BLOCK_M + tl.arange(0, BLOCK_M)
    offs_cn = pid_n * BLOCK_N + tl.arange(0, BLOCK_N)
    c_ptrs = c_ptr + offs_cm[:, None] * stride_cm + offs_cn[None, :] * stride_cn
    mask = (offs_cm[:, None] < M) & (offs_cn[None, :] < N)
    tl.store(c_ptrs, c, mask=mask)

# config = {"BLOCK_K": 32, "BLOCK_M": 256, "BLOCK_N": 512, "GROUP_M": 8, "arch": "sm_90", "dtype": "fp8e5m2", "num_ctas": 4, "num_stages": 3, "num_warps": 4}
# arch = sm_90


// ===== COMPILED SASS (sm_90a) =====

	.target	sm_90a

	.elftype	@"ET_EXEC"


//--------------------- .note.nv.tkinfo           --------------------------
	.section	.note.nv.tkinfo,"",@"SHT_NOTE"
	.sectionflags	@"SHF_NOTE_NV_TKINFO"
	.tkinfo
        /*0018*/ 	.word	0x00000002
        /*0030*/ 	.string	""
        /*0030*/ 	.string	"ptxas"
        /*0030*/ 	.string	"Cuda compilation tools, release 13.0, V13.0.88"
        /*0030*/ 	.string	"Build cuda_13.0.r13.0/compiler.36424714_0"
        /*0030*/ 	.string	"-v  -suppress-debug-info  -lineinfo  -arch sm_90a "



//--------------------- .note.nv.cuinfo           --------------------------
	.section	.note.nv.cuinfo,"",@"SHT_NOTE"
	.sectionflags	@"SHF_NOTE_NV_CUINFO"
        /*0018*/ 	.short	0x0002
        /*001a*/ 	.short	0x005a
        /*001c*/ 	.short	0x0082
	.zero		2


//--------------------- .nv.info                  --------------------------
	.section	.nv.info,"",@"SHT_CUDA_INFO"
	.align	4


	//----- nvinfo : EIATTR_REGCOUNT
	.align		4
        /*0000*/ 	.byte	0x04, 0x2f
        /*0002*/ 	.short	(.L_1 - .L_0)
	.align		4
.L_0:
        /*0004*/ 	.word	index@(matmul_kernel)
        /*0008*/ 	.word	0x000000ff


	//----- nvinfo : EIATTR_FRAME_SIZE
	.align		4
.L_1:
        /*000c*/ 	.byte	0x04, 0x11
        /*000e*/ 	.short	(.L_3 - .L_2)
	.align		4
.L_2:
        /*0010*/ 	.word	index@(matmul_kernel)
        /*0014*/ 	.word	0x00000568


	//----- nvinfo : EIATTR_MIN_STACK_SIZE
	.align		4
.L_3:
        /*0018*/ 	.byte	0x04, 0x12
        /*001a*/ 	.short	(.L_5 - .L_4)
	.align		4
.L_4:
        /*001c*/ 	.word	index@(matmul_kernel)
        /*0020*/ 	.word	0x00000568
.L_5:


//--------------------- .nv.compat                --------------------------
	.section	.nv.compat,"",@"SHT_CUDA_COMPAT_INFO"
	.align	4
        /*0000*/ 	.byte	0x02, 0x09, 0x01, 0x00, 0x02, 0x02, 0x04, 0x00, 0x02, 0x05, 0x05, 0x00, 0x03, 0x07, 0x01, 0x01
        /*0010*/ 	.byte	0x02, 0x03, 0x00, 0x00, 0x02, 0x06, 0x01, 0x00, 0x04, 0x0b, 0x08, 0x00, 0x00, 0x00, 0x00, 0x00
        /*0020*/ 	.byte	0x00, 0x00, 0x00, 0x00


//--------------------- .nv.info.matmul_kernel    --------------------------
	.section	.nv.info.matmul_kernel,"",@"SHT_CUDA_INFO"
	.sectionflags	@""
	.align	4


	//----- nvinfo : EIATTR_CUDA_API_VERSION
	.align		4
        /*0000*/ 	.byte	0x04, 0x37
        /*0002*/ 	.short	(.L_7 - .L_6)
.L_6:
        /*0004*/ 	.word	0x00000082


	//----- nvinfo : EIATTR_KPARAM_INFO
	.align		4
.L_7:
        /*0008*/ 	.byte	0x04, 0x17
        /*000a*/ 	.short	(.L_9 - .L_8)
.L_8:
        /*000c*/ 	.word	0x00000000
        /*0010*/ 	.short	0x000d
        /*0012*/ 	.short	0x0048
        /*0014*/ 	.byte	0x00, 0xf4, 0x21, 0x00


	//----- nvinfo : EIATTR_KPARAM_INFO
	.align		4
.L_9:
        /*0018*/ 	.byte	0x04, 0x17
        /*001a*/ 	.short	(.L_11 - .L_10)
.L_10:
        /*001c*/ 	.word	0x00000000
        /*0020*/ 	.short	0x000c
        /*0022*/ 	.short	0x0040
        /*0024*/ 	.byte	0x00, 0xf4, 0x21, 0x00


	//----- nvinfo : EIATTR_KPARAM_INFO
	.align		4
.L_11:
        /*0028*/ 	.byte	0x04, 0x17
        /*002a*/ 	.short	(.L_13 - .L_12)
.L_12:
        /*002c*/ 	.word	0x00000000
        /*0030*/ 	.short	0x000b
        /*0032*/ 	.short	0x0038
        /*0034*/ 	.byte	0x00, 0xf0, 0x11, 0x00


	//----- nvinfo : EIATTR_KPARAM_INFO
	.align		4
.L_13:
        /*0038*/ 	.byte	0x04, 0x17
        /*003a*/ 	.short	(.L_15 - .L_14)
.L_14:
        /*003c*/ 	.word	0x00000000
        /*0040*/ 	.short	0x000a
        /*0042*/ 	.short	0x0034
        /*0044*/ 	.byte	0x00, 0xf0, 0x11, 0x00


	//----- nvinfo : EIATTR_KPARAM_INFO
	.align		4
.L_15:
        /*0048*/ 	.byte	0x04, 0x17
        /*004a*/ 	.short	(.L_17 - .L_16)
.L_16:
        /*004c*/ 	.word	0x00000000
        /*0050*/ 	.short	0x0009
        /*0052*/ 	.short	0x0030
        /*0054*/ 	.byte	0x00, 0xf0, 0x11, 0x00


	//----- nvinfo : EIATTR_KPARAM_INFO
	.align		4
.L_17:
        /*0058*/ 	.byte	0x04, 0x17
        /*005a*/ 	.short	(.L_19 - .L_18)
.L_18:
        /*005c*/ 	.word	0x00000000
        /*0060*/ 	.short	0x0008
        /*0062*/ 	.short	0x002c
        /*0064*/ 	.byte	0x00, 0xf0, 0x11, 0x00


	//----- nvinfo : EIATTR_KPARAM_INFO
	.align		4
.L_19:
        /*0068*/ 	.byte	0x04, 0x17
        /*006a*/ 	.short	(.L_21 - .L_20)
.L_20:
        /*006c*/ 	.word	0x00000000
        /*0070*/ 	.short	0x0007
        /*0072*/ 	.short	0x0028
        /*0074*/ 	.byte	0x00, 0xf0, 0x11, 0x00


	//----- nvinfo : EIATTR_KPARAM_INFO
	.align		4
.L_21:
        /*0078*/ 	.byte	0x04, 0x17
        /*007a*/ 	.short	(.L_23 - .L_22)
.L_22:
        /*007c*/ 	.word	0x00000000
        /*0080*/ 	.short	0x0006
        /*0082*/ 	.short	0x0024
        /*0084*/ 	.byte	0x00, 0xf0, 0x11, 0x00


	//----- nvinfo : EIATTR_KPARAM_INFO
	.align		4
.L_23:
        /*0088*/ 	.byte	0x04, 0x17
        /*008a*/ 	.short	(.L_25 - .L_24)
.L_24:
        /*008c*/ 	.word	0x00000000
        /*0090*/ 	.short	0x0005
        /*0092*/ 	.short	0x0020
        /*0094*/ 	.byte	0x00, 0xf0, 0x11, 0x00


	//----- nvinfo : EIATTR_KPARAM_INFO
	.align		4
.L_25:
        /*0098*/ 	.byte	0x04, 0x17
        /*009a*/ 	.short	(.L_27 - .L_26)
.L_26:
        /*009c*/ 	.word	0x00000000
        /*00a0*/ 	.short	0x0004
        /*00a2*/ 	.short	0x001c
        /*00a4*/ 	.byte	0x00, 0xf0, 0x11, 0x00


	//----- nvinfo : EIATTR_KPARAM_INFO
	.align		4
.L_27:
        /*00a8*/ 	.byte	0x04, 0x17
        /*00aa*/ 	.short	(.L_29 - .L_28)
.L_28:
        /*00ac*/ 	.word	0x00000000
        /*00b0*/ 	.short	0x0003
        /*00b2*/ 	.short	0x0018
        /*00b4*/ 	.byte	0x00, 0xf0, 0x11, 0x00


	//----- nvinfo : EIATTR_KPARAM_INFO
	.align		4
.L_29:
        /*00b8*/ 	.byte	0x04, 0x17
        /*00ba*/ 	.short	(.L_31 - .L_30)
.L_30:
        /*00bc*/ 	.word	0x00000000
        /*00c0*/ 	.short	0x0002
        /*00c2*/ 	.short	0x0010
        /*00c4*/ 	.byte	0x00, 0xf4, 0x21, 0x00


	//----- nvinfo : EIATTR_KPARAM_INFO
	.align		4
.L_31:
        /*00c8*/ 	.byte	0x04, 0x17
        /*00ca*/ 	.short	(.L_33 - .L_32)
.L_32:
        /*00cc*/ 	.word	0x00000000
        /*00d0*/ 	.short	0x0001
        /*00d2*/ 	.short	0x0008
        /*00d4*/ 	.byte	0x00, 0xf4, 0x21, 0x00


	//----- nvinfo : EIATTR_KPARAM_INFO
	.align		4
.L_33:
        /*00d8*/ 	.byte	0x04, 0x17
        /*00da*/ 	.short	(.L_35 - .L_34)
.L_34:
        /*00dc*/ 	.word	0x00000000
        /*00e0*/ 	.short	0x0000
        /*00e2*/ 	.short	0x0000
        /*00e4*/ 	.byte	0x00, 0xf4, 0x21, 0x00


	//----- nvinfo : EIATTR_EXPLICIT_CLUSTER
	.align		4
.L_35:
        /*00e8*/ 	.byte	0x01, 0x3e
	.zero		2


	//----- nvinfo : EIATTR_CTA_PER_CLUSTER
	.align		4
        /*00ec*/ 	.byte	0x04, 0x3d
        /*00ee*/ 	.short	(.L_37 - .L_36)
.L_36:
        /*00f0*/ 	.word	0x00000004
        /*00f4*/ 	.word	0x00000001
        /*00f8*/ 	.word	0x00000001


	//----- nvinfo : EIATTR_SPARSE_MMA_MASK
	.align		4
.L_37:
        /*00fc*/ 	.byte	0x03, 0x50
        /*00fe*/ 	.short	0x0000


	//----- nvinfo : EIATTR_MAXREG_COUNT
	.align		4
        /*0100*/ 	.byte	0x03, 0x1b
        /*0102*/ 	.short	0x00ff


	//----- nvinfo : EIATTR_NUM_BARRIERS
	.align		4
        /*0104*/ 	.byte	0x02, 0x4c
        /*0106*/ 	.byte	0x01
	.zero		1


	//----- nvinfo : EIATTR_ANNOTATIONS
	.align		4
        /*0108*/ 	.byte	0x04, 0x55
        /*010a*/ 	.short	(.L_39 - .L_38)


	//   ....[0]....
.L_38:
        /*010c*/ 	.word	0x00000001
        /*0110*/ 	.byte	0x70, 0x00, 0x00, 0x00, 0x01, 0x00, 0x00, 0x00, 0xb0, 0x00, 0x00, 0x00, 0x01, 0x00, 0x00, 0x00
        /* <DEDUP_REMOVED lines=467> */
        /*1e50*/ 	.byte	0x40, 0xbe, 0x00, 0x00, 0x01, 0x00, 0x00, 0x00, 0x70, 0xbe, 0x00, 0x00


	//----- nvinfo : EIATTR_MERCURY_ISA_VERSION
	.align		4
.L_39:
        /*1e5c*/ 	.byte	0x03, 0x5f
        /*1e5e*/ 	.short	0x0101


	//----- nvinfo : EIATTR_EXIT_INSTR_OFFSETS
	.align		4
        /*1e60*/ 	.byte	0x04, 0x1c
        /*1e62*/ 	.short	(.L_41 - .L_40)


	//   ....[0]....
.L_40:
        /*1e64*/ 	.word	0x00015ee0


	//   ....[1]....
        /*1e68*/ 	.word	0x00015f00


	//----- nvinfo : EIATTR_REQNTID
	.align		4
.L_41:
        /*1e6c*/ 	.byte	0x04, 0x10
        /*1e6e*/ 	.short	(.L_43 - .L_42)
.L_42:
        /*1e70*/ 	.word	0x00000080
        /*1e74*/ 	.word	0x00000001
        /*1e78*/ 	.word	0x00000001


	//----- nvinfo : EIATTR_CBANK_PARAM_SIZE
	.align		4
.L_43:
        /*1e7c*/ 	.byte	0x03, 0x19
        /*1e7e*/ 	.short	0x0050


	//----- nvinfo : EIATTR_PARAM_CBANK
	.align		4
        /*1e80*/ 	.byte	0x04, 0x0a
        /*1e82*/ 	.short	(.L_45 - .L_44)
	.align		4
.L_44:
        /*1e84*/ 	.word	index@(.nv.constant0.matmul_kernel)
        /*1e88*/ 	.short	0x0210
        /*1e8a*/ 	.short	0x0050


	//----- nvinfo : EIATTR_SW_WAR
	.align		4
.L_45:
        /*1e8c*/ 	.byte	0x04, 0x36
        /*1e8e*/ 	.short	(.L_47 - .L_46)
.L_46:
        /*1e90*/ 	.word	0x00000008
.L_47:


//--------------------- .nv.callgraph             --------------------------
	.section	.nv.callgraph,"",@"SHT_CUDA_CALLGRAPH"
	.align	4
	.sectionentsize	8
	.align		4
        /*0000*/ 	.word	0x00000000
	.align		4
        /*0004*/ 	.word	0xffffffff
	.align		4
        /*0008*/ 	.word	0x00000000
	.align		4
        /*000c*/ 	.word	0xfffffffe
	.align		4
        /*0010*/ 	.word	0x00000000
	.align		4
        /*0014*/ 	.word	0xfffffffd
	.align		4
        /*0018*/ 	.word	0x00000000
	.align		4
        /*001c*/ 	.word	0xfffffffc


//--------------------- .text.matmul_kernel       --------------------------
	.section	.text.matmul_kernel,"ax",@progbits
	.align	128
        .global         matmul_kernel
        .type           matmul_kernel,@function
        .size           matmul_kernel,(.L_x_3 - matmul_kernel)
        .other          matmul_kernel,@"STO_CUDA_ENTRY STV_DEFAULT"
matmul_kernel:
.text.matmul_kernel:
[----:B------:R-:W0:Y:S08]  /*0000*/  LDC R1, c[0x0][0x28] ;  /* 0x00000a00ff017b82 */ /* 0x000e300000000800 */
[----:B------:R-:W1:Y:S01]  /*0010*/  LDC.64 R2, c[0x0][0x228] ;  /* 0x00008a00ff027b82 */ /* 0x000e620000000a00 */
[----:B0-----:R-:W-:Y:S01]  /*0020*/  VIADD R1, R1, 0xfffffa98 ;  /* 0xfffffa9801017836 */ /* 0x001fe20000000000 */
[----:B------:R-:W0:Y:S01]  /*0030*/  S2R R154, SR_TID.X ;  /* 0x00000000009a7919 */ /* 0x000e220000002100 */
[----:B------:R-:W-:Y:S01]  /*0040*/  ULDC.64 UR14, c[0x0][0x208] ;  /* 0x00008200000e7ab9 */ /* 0x000fe20000000a00 */
[----:B------:R-:W-:-:S02]  /*0050*/  CS2R R24, SRZ ;  /* 0x0000000000187805 */ /* 0x000fc4000001ff00 */
[----:B------:R-:W-:Y:S01]  /*0060*/  CS2R R26, SRZ ;  /* 0x00000000001a7805 */ /* 0x000fe2000001ff00 */
[----:B------:R2:W-:Y:S01]  /*0070*/  STL [R1], RZ ;  /* 0x000000ff01007387 */ /* 0x0005e20000100800 */
[----:B------:R-:W-:Y:S01]  /*0080*/  CS2R R28, SRZ ;  /* 0x00000000001c7805 */ /* 0x000fe2000001ff00 */
[----:B------:R-:W3:Y:S01]  /*0090*/  S2UR UR4, SR_CTAID.X ;  /* 0x00000000000479c3 */ /* 0x000ee20000002500 */
[----:B------:R-:W-:Y:S01]  /*00a0*/  CS2R R30, SRZ ;  /* 0x00000000001e7805 */ /* 0x000fe2000001ff00 */
[----:B------:R2:W-:Y:S01]  /*00b0*/  STL [R1+0x4], RZ ;  /* 0x000004ff01007387 */ /* 0x0005e20000100800 */
[----:B------:R-:W-:Y:S02]  /*00c0*/  CS2R R32, SRZ ;  /* 0x0000000000207805 */ /* 0x000fe4000001ff00 */
[----:B------:R-:W-:Y:S02]  /*00d0*/  CS2R R34, SRZ ;  /* 0x0000000000227805 */ /* 0x000fe4000001ff00 */
[----:B------:R-:W-:Y:S01]  /*00e0*/  CS2R R36, SRZ ;  /* 0x0000000000247805 */ /* 0x000fe2000001ff00 */
[----:B------:R2:W-:Y:S01]  /*00f0*/  STL [R1+0x8], RZ ;  /* 0x000008ff01007387 */ /* 0x0005e20000100800 */
[----:B------:R-:W-:Y:S01]  /*0100*/  CS2R R38, SRZ ;  /* 0x0000000000267805 */ /* 0x000fe2000001ff00 */
[----:B------:R-:W4:Y:S01]  /*0110*/  LDC R190, c[0x0][0x230] ;  /* 0x00008c00ffbe7b82 */ /* 0x000f220000000800 */
[----:B------:R-:W-:Y:S01]  /*0120*/  CS2R R40, SRZ ;  /* 0x0000000000287805 */ /* 0x000fe2000001ff00 */
[----:B------:R2:W-:Y:S01]  /*0130*/  STL [R1+0xc], RZ ;  /* 0x00000cff01007387 */ /* 0x0005e20000100800 */
[----:B------:R-:W-:-:S02]  /*0140*/  CS2R R42, SRZ ;  /* 0x00000000002a7805 */ /* 0x000fc4000001ff00 */
[----:B------:R-:W-:Y:S02]  /*0150*/  CS2R R44, SRZ ;  /* 0x00000000002c7805 */ /* 0x000fe4000001ff00 */
[----:B------:R-:W-:Y:S01]  /*0160*/  CS2R R46, SRZ ;  /* 0x00000000002e7805 */ /* 0x000fe2000001ff00 */
[----:B------:R2:W-:Y:S01]  /*0170*/  STL [R1+0x10], RZ ;  /* 0x000010ff01007387 */ /* 0x0005e20000100800 */
[----:B------:R-:W-:Y:S01]  /*0180*/  CS2R R48, SRZ ;  /* 0x0000000000307805 */ /* 0x000fe2000001ff00 */
[----:B-1----:R-:W-:Y:S01]  /*0190*/  VIADD R0, R3, 0x1ff ;  /* 0x000001ff03007836 */ /* 0x002fe20000000000 */
[----:B------:R-:W-:Y:S01]  /*01a0*/  CS2R R50, SRZ ;  /* 0x0000000000327805 */ /* 0x000fe2000001ff00 */
[----:B------:R2:W-:Y:S01]  /*01b0*/  STL [R1+0x14], RZ ;  /* 0x000014ff01007387 */ /* 0x0005e20000100800 */
[----:B------:R-:W-:Y:S02]  /*01c0*/  CS2R R52, SRZ ;  /* 0x0000000000347805 */ /* 0x000fe4000001ff00 */
[----:B------:R-:W-:-:S02]  /*01d0*/  CS2R R54, SRZ ;  /* 0x0000000000367805 */ /* 0x000fc4000001ff00 */
[----:B------:R-:W-:Y:S01]  /*01e0*/  SHF.R.S32.HI R5, RZ, 0x1f, R0 ;  /* 0x0000001fff057819 */ /* 0x000fe20000011400 */
[----:B------:R2:W-:Y:S01]  /*01f0*/  STL [R1+0x18], RZ ;  /* 0x000018ff01007387 */ /* 0x0005e20000100800 */
[----:B------:R-:W-:Y:S02]  /*0200*/  CS2R R56, SRZ ;  /* 0x0000000000387805 */ /* 0x000fe4000001ff00 */
[----:B---3--:R-:W-:Y:S01]  /*0210*/  I2FP.F32.U32 R7, UR4 ;  /* 0x0000000400077c45 */ /* 0x008fe20008201000 */
[----:B------:R-:W-:Y:S01]  /*0220*/  ULDC UR4, c[0x0][0x150] ;  /* 0x0000540000047ab9 */ /* 0x000fe20000000800 */
[----:B------:R-:W-:Y:S01]  /*0230*/  LEA.HI R5, R5, R0, RZ, 0x9 ;  /* 0x0000000005057211 */ /* 0x000fe200078f48ff */
[----:B------:R2:W-:Y:S01]  /*0240*/  STL [R1+0x1c], RZ ;  /* 0x00001cff01007387 */ /* 0x0005e20000100800 */
[----:B0-----:R-:W-:Y:S01]  /*0250*/  LOP3.LUT R153, R154, 0x7f, RZ, 0xc0, !PT ;  /* 0x0000007f9a997812 */ /* 0x001fe200078ec0ff */
[----:B------:R-:W-:Y:S01]  /*0260*/  FMUL R7, R7, UR4 ;  /* 0x0000000407077c20 */ /* 0x000fe20008400000 */
[----:B------:R-:W-:Y:S01]  /*0270*/  SHF.R.S32.HI R5, RZ, 0x9, R5 ;  /* 0x00000009ff057819 */ /* 0x000fe20000011405 */
[----:B------:R2:W-:Y:S01]  /*0280*/  STL [R1+0x20], RZ ;  /* 0x000020ff01007387 */ /* 0x0005e20000100800 */
[----:B----4-:R-:W-:Y:S01]  /*0290*/  VIADD R190, R190, 0x1f ;  /* 0x0000001fbebe7836 */ /* 0x010fe20000000000 */
[----:B------:R-:W-:-:S02]  /*02a0*/  CS2R R58, SRZ ;  /* 0x00000000003a7805 */ /* 0x000fc4000001ff00 */
[----:B------:R-:W-:Y:S01]  /*02b0*/  CS2R R60, SRZ ;  /* 0x00000000003c7805 */ /* 0x000fe2000001ff00 */
[----:B------:R-:W-:Y:S01]  /*02c0*/  IMAD.SHL.U32 R6, R5, 0x8, RZ ;  /* 0x0000000805067824 */ /* 0x000fe200078e00ff */
[----:B------:R-:W0:Y:S01]  /*02d0*/  F2I.U32.TRUNC.NTZ R7, R7 ;  /* 0x0000000700077305 */ /* 0x000e22000020f000 */
[----:B------:R2:W-:Y:S01]  /*02e0*/  STL [R1+0x24], RZ ;  /* 0x000024ff01007387 */ /* 0x0005e20000100800 */
[----:B------:R-:W-:Y:S02]  /*02f0*/  CS2R R62, SRZ ;  /* 0x00000000003e7805 */ /* 0x000fe4000001ff00 */
[----:B------:R-:W-:Y:S02]  /*0300*/  CS2R R64, SRZ ;  /* 0x0000000000407805 */ /* 0x000fe4000001ff00 */
[----:B------:R-:W-:Y:S01]  /*0310*/  IABS R9, R6 ;  /* 0x0000000600097213 */ /* 0x000fe20000000000 */
[----:B------:R2:W-:Y:S01]  /*0320*/  STL [R1+0x28], RZ ;  /* 0x000028ff01007387 */ /* 0x0005e20000100800 */
[----:B------:R-:W-:-:S02]  /*0330*/  CS2R R66, SRZ ;  /* 0x0000000000427805 */ /* 0x000fc4000001ff00 */
[----:B------:R-:W-:Y:S01]  /*0340*/  CS2R R68, SRZ ;  /* 0x0000000000447805 */ /* 0x000fe2000001ff00 */
[----:B------:R-:W1:Y:S01]  /*0350*/  I2F.RP R0, R9 ;  /* 0x0000000900007306 */ /* 0x000e620000209400 */
[----:B------:R2:W-:Y:S01]  /*0360*/  STL [R1+0x2c], RZ ;  /* 0x00002cff01007387 */ /* 0x0005e20000100800 */
[----:B------:R-:W-:Y:S02]  /*0370*/  CS2R R70, SRZ ;  /* 0x0000000000467805 */ /* 0x000fe4000001ff00 */
[----:B------:R-:W-:Y:S02]  /*0380*/  CS2R R72, SRZ ;  /* 0x0000000000487805 */ /* 0x000fe4000001ff00 */
[----:B------:R-:W-:Y:S01]  /*0390*/  CS2R R74, SRZ ;  /* 0x00000000004a7805 */ /* 0x000fe2000001ff00 */
[----:B------:R2:W-:Y:S01]  /*03a0*/  STL [R1+0x30], RZ ;  /* 0x000030ff01007387 */ /* 0x0005e20000100800 */
[----:B------:R-:W-:Y:S02]  /*03b0*/  CS2R R76, SRZ ;  /* 0x00000000004c7805 */ /* 0x000fe4000001ff00 */
[----:B0-----:R-:W-:-:S02]  /*03c0*/  IABS R13, R7 ;  /* 0x00000007000d7213 */ /* 0x001fc40000000000 */
[----:B------:R-:W-:Y:S01]  /*03d0*/  CS2R R78, SRZ ;  /* 0x00000000004e7805 */ /* 0x000fe2000001ff00 */
[----:B------:R2:W-:Y:S01]  /*03e0*/  STL [R1+0x34], RZ ;  /* 0x000034ff01007387 */ /* 0x0005e20000100800 */
[----:B------:R-:W-:Y:S02]  /*03f0*/  CS2R R80, SRZ ;  /* 0x0000000000507805 */ /* 0x000fe4000001ff00 */
[----:B------:R-:W-:Y:S02]  /*0400*/  CS2R R82, SRZ ;  /* 0x0000000000527805 */ /* 0x000fe4000001ff00 */
[----:B------:R-:W-:Y:S01]  /*0410*/  CS2R R84, SRZ ;  /* 0x0000000000547805 */ /* 0x000fe2000001ff00 */
[----:B------:R2:W-:Y:S01]  /*0420*/  STL [R1+0x38], RZ ;  /* 0x000038ff01007387 */ /* 0x0005e20000100800 */
[----:B------:R-:W-:Y:S01]  /*0430*/  CS2R R86, SRZ ;  /* 0x0000000000567805 */ /* 0x000fe2000001ff00 */
[----:B-1----:R-:W0:Y:S01]  /*0440*/  MUFU.RCP R0, R0 ;  /* 0x0000000000007308 */ /* 0x002e220000001000 */
[----:B------:R-:W-:Y:S01]  /*0450*/  CS2R R88, SRZ ;  /* 0x0000000000587805 */ /* 0x000fe2000001ff00 */
[----:B------:R2:W-:Y:S01]  /*0460*/  STL [R1+0x3c], RZ ;  /* 0x00003cff01007387 */ /* 0x0005e20000100800 */
[----:B------:R-:W-:-:S02]  /*0470*/  CS2R R90, SRZ ;  /* 0x00000000005a7805 */ /* 0x000fc4000001ff00 */
[----:B------:R-:W-:Y:S02]  /*0480*/  CS2R R92, SRZ ;  /* 0x00000000005c7805 */ /* 0x000fe4000001ff00 */
[----:B------:R-:W-:Y:S01]  /*0490*/  CS2R R94, SRZ ;  /* 0x00000000005e7805 */ /* 0x000fe2000001ff00 */
[----:B------:R2:W-:Y:S01]  /*04a0*/  STL [R1+0x40], RZ ;  /* 0x000040ff01007387 */ /* 0x0005e20000100800 */
[----:B------:R-:W-:Y:S02]  /*04b0*/  CS2R R96, SRZ ;  /* 0x0000000000607805 */ /* 0x000fe4000001ff00 */
[----:B------:R-:W-:Y:S02]  /*04c0*/  CS2R R98, SRZ ;  /* 0x0000000000627805 */ /* 0x000fe4000001ff00 */
[----:B------:R-:W-:Y:S01]  /*04d0*/  CS2R R100, SRZ ;  /* 0x0000000000647805 */ /* 0x000fe2000001ff00 */
[----:B------:R2:W-:Y:S01]  /*04e0*/  STL [R1+0x44], RZ ;  /* 0x000044ff01007387 */ /* 0x0005e20000100800 */
[----:B------:R-:W-:-:S02]  /*04f0*/  CS2R R102, SRZ ;  /* 0x0000000000667805 */ /* 0x000fc4000001ff00 */
[----:B------:R-:W-:Y:S02]  /*0500*/  CS2R R104, SRZ ;  /* 0x0000000000687805 */ /* 0x000fe4000001ff00 */
[----:B------:R-:W-:Y:S01]  /*0510*/  CS2R R106, SRZ ;  /* 0x00000000006a7805 */ /* 0x000fe2000001ff00 */
[----:B------:R2:W-:Y:S01]  /*0520*/  STL [R1+0x48], RZ ;  /* 0x000048ff01007387 */ /* 0x0005e20000100800 */
[----:B------:R-:W-:Y:S02]  /*0530*/  CS2R R108, SRZ ;  /* 0x00000000006c7805 */ /* 0x000fe4000001ff00 */
[----:B------:R-:W-:Y:S01]  /*0540*/  CS2R R110, SRZ ;  /* 0x00000000006e7805 */ /* 0x000fe2000001ff00 */
[----:B0-----:R-:W-:Y:S01]  /*0550*/  VIADD R4, R0, 0xffffffe ;  /* 0x0ffffffe00047836 */ /* 0x001fe20000000000 */
[----:B------:R-:W-:Y:S01]  /*0560*/  IABS R0, R6 ;  /* 0x0000000600007213 */ /* 0x000fe20000000000 */
[----:B------:R2:W-:Y:S01]  /*0570*/  STL [R1+0x4c], RZ ;  /* 0x00004cff01007387 */ /* 0x0005e20000100800 */
[----:B------:R-:W-:Y:S01]  /*0580*/  CS2R R112, SRZ ;  /* 0x0000000000707805 */ /* 0x000fe2000001ff00 */
[----:B------:R0:W1:Y:S01]  /*0590*/  F2I.FTZ.U32.TRUNC.NTZ R5, R4 ;  /* 0x0000000400057305 */ /* 0x000062000021f000 */
[----:B------:R-:W-:Y:S01]  /*05a0*/  CS2R R114, SRZ ;  /* 0x0000000000727805 */ /* 0x000fe2000001ff00 */
[----:B------:R-:W-:Y:S01]  /*05b0*/  IMAD.MOV R0, RZ, RZ, -R0 ;  /* 0x000000ffff007224 */ /* 0x000fe200078e0a00 */
[----:B------:R2:W-:Y:S01]  /*05c0*/  STL [R1+0x50], RZ ;  /* 0x000050ff01007387 */ /* 0x0005e20000100800 */
[----:B------:R-:W-:-:S02]  /*05d0*/  CS2R R116, SRZ ;  /* 0x0000000000747805 */ /* 0x000fc4000001ff00 */
[----:B------:R-:W-:Y:S02]  /*05e0*/  CS2R R118, SRZ ;  /* 0x0000000000767805 */ /* 0x000fe4000001ff00 */
[----:B------:R-:W-:Y:S01]  /*05f0*/  CS2R R120, SRZ ;  /* 0x0000000000787805 */ /* 0x000fe2000001ff00 */
[----:B------:R2:W-:Y:S01]  /*0600*/  STL [R1+0x54], RZ ;  /* 0x000054ff01007387 */ /* 0x0005e20000100800 */
[----:B------:R-:W-:Y:S01]  /*0610*/  CS2R R122, SRZ ;  /* 0x00000000007a7805 */ /* 0x000fe2000001ff00 */
[----:B0-----:R-:W-:Y:S01]  /*0620*/  IMAD.MOV.U32 R4, RZ, RZ, RZ ;  /* 0x000000ffff047224 */ /* 0x001fe200078e00ff */
[----:B------:R-:W-:Y:S01]  /*0630*/  CS2R R124, SRZ ;  /* 0x00000000007c7805 */ /* 0x000fe2000001ff00 */
[----:B------:R2:W-:Y:S01]  /*0640*/  STL [R1+0x58], RZ ;  /* 0x000058ff01007387 */ /* 0x0005e20000100800 */
[----:B------:R-:W-:Y:S02]  /*0650*/  CS2R R126, SRZ ;  /* 0x00000000007e7805 */ /* 0x000fe4000001ff00 */
[----:B------:R-:W-:-:S02]  /*0660*/  CS2R R128, SRZ ;  /* 0x0000000000807805 */ /* 0x000fc4000001ff00 */
[----:B------:R-:W-:Y:S01]  /*0670*/  CS2R R130, SRZ ;  /* 0x0000000000827805 */ /* 0x000fe2000001ff00 */
[--C-:B-1----:R-:W-:Y:S01]  /*0680*/  IMAD.MOV R8, RZ, RZ, -R5.reuse ;  /* 0x000000ffff087224 */ /* 0x102fe200078e0a05 */
[----:B------:R2:W-:Y:S01]  /*0690*/  STL [R1+0x5c], RZ ;  /* 0x00005cff01007387 */ /* 0x0005e20000100800 */
[----:B------:R-:W-:Y:S02]  /*06a0*/  CS2R R132, SRZ ;  /* 0x0000000000847805 */ /* 0x000fe4000001ff00 */
[----:B------:R-:W-:Y:S01]  /*06b0*/  CS2R R134, SRZ ;  /* 0x0000000000867805 */ /* 0x000fe2000001ff00 */
[----:B------:R-:W-:Y:S01]  /*06c0*/  IMAD R11, R8, R9, RZ ;  /* 0x00000009080b7224 */ /* 0x000fe200078e02ff */
[----:B------:R2:W-:Y:S01]  /*06d0*/  STL [R1+0x60], RZ ;  /* 0x000060ff01007387 */ /* 0x0005e20000100800 */
[----:B------:R-:W-:Y:S02]  /*06e0*/  CS2R R136, SRZ ;  /* 0x0000000000887805 */ /* 0x000fe4000001ff00 */
[----:B------:R-:W-:Y:S01]  /*06f0*/  CS2R R138, SRZ ;  /* 0x00000000008a7805 */ /* 0x000fe2000001ff00 */
[----:B------:R-:W-:Y:S01]  /*0700*/  IMAD.HI.U32 R4, R5, R11, R4 ;  /* 0x0000000b05047227 */ /* 0x000fe200078e0004 */
[----:B------:R2:W-:Y:S01]  /*0710*/  STL [R1+0x64], RZ ;  /* 0x000064ff01007387 */ /* 0x0005e20000100800 */
[----:B------:R-:W-:-:S02]  /*0720*/  CS2R R140, SRZ ;  /* 0x00000000008c7805 */ /* 0x000fc4000001ff00 */
[----:B------:R-:W-:Y:S02]  /*0730*/  CS2R R142, SRZ ;  /* 0x00000000008e7805 */ /* 0x000fe4000001ff00 */
[----:B------:R-:W-:Y:S01]  /*0740*/  CS2R R144, SRZ ;  /* 0x0000000000907805 */ /* 0x000fe2000001ff00 */
[----:B------:R2:W-:Y:S01]  /*0750*/  STL [R1+0x68], RZ ;  /* 0x000068ff01007387 */ /* 0x0005e20000100800 */
[----:B------:R-:W-:Y:S01]  /*0760*/  IMAD.HI.U32 R4, R4, R13, RZ ;  /* 0x0000000d04047227 */ /* 0x000fe200078e00ff */
[----:B------:R-:W-:Y:S02]  /*0770*/  CS2R R146, SRZ ;  /* 0x0000000000927805 */ /* 0x000fe4000001ff00 */
[----:B------:R-:W-:Y:S01]  /*0780*/  CS2R R148, SRZ ;  /* 0x0000000000947805 */ /* 0x000fe2000001ff00 */
[----:B------:R2:W-:Y:S01]  /*0790*/  STL [R1+0x6c], RZ ;  /* 0x00006cff01007387 */ /* 0x0005e20000100800 */
[----:B------:R-:W-:Y:S01]  /*07a0*/  IMAD R0, R4, R0, R13 ;  /* 0x0000000004007224 */ /* 0x000fe200078e020d */
[----:B------:R-:W-:-:S02]  /*07b0*/  CS2R R150, SRZ ;  /* 0x0000000000967805 */ /* 0x000fc4000001ff00 */
[----:B------:R2:W-:Y:S02]  /*07c0*/  STL [R1+0x70], RZ ;  /* 0x000070ff01007387 */ /* 0x0005e40000100800 */
[----:B------:R-:W-:Y:S02]  /*07d0*/  ISETP.GT.U32.AND P1, PT, R9, R0, PT ;  /* 0x000000000900720c */ /* 0x000fe40003f24070 */
[----:B------:R2:W-:Y:S04]  /*07e0*/  STL [R1+0x74], RZ ;  /* 0x000074ff01007387 */ /* 0x0005e80000100800 */
[----:B------:R2:W-:Y:S04]  /*07f0*/  STL [R1+0x78], RZ ;  /* 0x000078ff01007387 */ /* 0x0005e80000100800 */
[----:B------:R2:W-:Y:S03]  /*0800*/  STL [R1+0x7c], RZ ;  /* 0x00007cff01007387 */ /* 0x0005e60000100800 */
[----:B------:R-:W-:Y:S01]  /*0810*/  @!P1 IMAD.IADD R0, R0, 0x1, -R9 ;  /* 0x0000000100009824 */ /* 0x000fe200078e0a09 */
[----:B------:R2:W-:Y:S01]  /*0820*/  STL [R1+0x80], RZ ;  /* 0x000080ff01007387 */ /* 0x0005e20000100800 */
[----:B------:R-:W-:Y:S01]  /*0830*/  @!P1 VIADD R4, R4, 0x1 ;  /* 0x0000000104049836 */ /* 0x000fe20000000000 */
[----:B------:R-:W-:-:S02]  /*0840*/  ISETP.NE.AND P1, PT, R6, RZ, PT ;  /* 0x000000ff0600720c */ /* 0x000fc40003f25270 */
[----:B------:R-:W-:Y:S01]  /*0850*/  ISETP.GE.U32.AND P0, PT, R0, R9, PT ;  /* 0x000000090000720c */ /* 0x000fe20003f06070 */
[----:B------:R2:W-:Y:S01]  /*0860*/  STL [R1+0x84], RZ ;  /* 0x000084ff01007387 */ /* 0x0005e20000100800 */
[----:B------:R-:W-:-:S03]  /*0870*/  LOP3.LUT R0, R7, R6, RZ, 0x3c, !PT ;  /* 0x0000000607007212 */ /* 0x000fc600078e3cff */
[----:B------:R2:W-:Y:S01]  /*0880*/  STL [R1+0x88], RZ ;  /* 0x000088ff01007387 */ /* 0x0005e20000100800 */
[----:B------:R-:W-:Y:S01]  /*0890*/  ISETP.GE.AND P2, PT, R0, RZ, PT ;  /* 0x000000ff0000720c */ /* 0x000fe20003f46270 */
[----:B------:R-:W-:Y:S02]  /*08a0*/  VIADD R0, R2, 0xff ;  /* 0x000000ff02007836 */ /* 0x000fe40000000000 */
[----:B------:R2:W-:Y:S03]  /*08b0*/  STL [R1+0x8c], RZ ;  /* 0x00008cff01007387 */ /* 0x0005e60000100800 */
[----:B------:R-:W-:Y:S01]  /*08c0*/  SHF.R.S32.HI R5, RZ, 0x1f, R0 ;  /* 0x0000001fff057819 */ /* 0x000fe20000011400 */
[----:B------:R-:W-:Y:S01]  /*08d0*/  @P0 VIADD R4, R4, 0x1 ;  /* 0x0000000104040836 */ /* 0x000fe20000000000 */
[----:B------:R2:W-:Y:S02]  /*08e0*/  STL [R1+0x90], RZ ;  /* 0x000090ff01007387 */ /* 0x0005e40000100800 */
[----:B------:R-:W-:-:S02]  /*08f0*/  LEA.HI R5, R5, R0, RZ, 0x8 ;  /* 0x0000000005057211 */ /* 0x000fc400078f40ff */
[----:B------:R2:W-:Y:S01]  /*0900*/  STL [R1+0x94], RZ ;  /* 0x000094ff01007387 */ /* 0x0005e20000100800 */
[----:B------:R-:W-:Y:S01]  /*0910*/  @!P2 IMAD.MOV R4, RZ, RZ, -R4 ;  /* 0x000000ffff04a224 */ /* 0x000fe200078e0a04 */
[----:B------:R-:W-:Y:S02]  /*0920*/  @!P1 LOP3.LUT R4, RZ, R6, RZ, 0x33, !PT ;  /* 0x00000006ff049212 */ /* 0x000fe400078e33ff */
[----:B------:R2:W-:Y:S03]  /*0930*/  STL [R1+0x98], RZ ;  /* 0x000098ff01007387 */ /* 0x0005e60000100800 */
[----:B------:R-:W-:Y:S01]  /*0940*/  IMAD.SHL.U32 R8, R4, 0x8, RZ ;  /* 0x0000000804087824 */ /* 0x000fe200078e00ff */
[----:B------:R2:W-:Y:S01]  /*0950*/  STL [R1+0x9c], RZ ;  /* 0x00009cff01007387 */ /* 0x0005e20000100800 */
[----:B------:R-:W-:-:S03]  /*0960*/  IMAD.MOV R4, RZ, RZ, -R4 ;  /* 0x000000ffff047224 */ /* 0x000fc600078e0a04 */
[----:B------:R-:W-:Y:S01]  /*0970*/  LEA.HI.SX32 R5, R5, -R8, 0x18 ;  /* 0x8000000805057211 */ /* 0x000fe200078fc2ff */
[----:B------:R-:W-:Y:S01]  /*0980*/  IMAD R13, R6, R4, R7 ;  /* 0x00000004060d7224 */ /* 0x000fe200078e0207 */
[----:B------:R2:W-:Y:S02]  /*0990*/  STL [R1+0xa0], RZ ;  /* 0x0000a0ff01007387 */ /* 0x0005e40000100800 */
[----:B------:R-:W-:Y:S02]  /*09a0*/  VIMNMX R10, R5, 0x8, PT ;  /* 0x00000008050a7848 */ /* 0x000fe40003fe0100 */
[----:B------:R2:W-:Y:S02]  /*09b0*/  STL [R1+0xa4], RZ ;  /* 0x0000a4ff01007387 */ /* 0x0005e40000100800 */
[-C--:B------:R-:W-:Y:S02]  /*09c0*/  IABS R9, R10.reuse ;  /* 0x0000000a00097213 */ /* 0x080fe40000000000 */
[----:B------:R2:W-:Y:S01]  /*09d0*/  STL [R1+0xa8], RZ ;  /* 0x0000a8ff01007387 */ /* 0x0005e20000100800 */
[----:B------:R-:W-:Y:S01]  /*09e0*/  IABS R6, R10 ;  /* 0x0000000a00067213 */ /* 0x000fe20000000000 */
[----:B------:R-:W0:Y:S02]  /*09f0*/  I2F.RP R0, R9 ;  /* 0x0000000900007306 */ /* 0x000e240000209400 */
[----:B------:R2:W-:Y:S04]  /*0a00*/  STL [R1+0xac], RZ ;  /* 0x0000acff01007387 */ /* 0x0005e80000100800 */
[----:B------:R2:W-:Y:S04]  /*0a10*/  STL [R1+0xb0], RZ ;  /* 0x0000b0ff01007387 */ /* 0x0005e80000100800 */
[----:B------:R2:W-:Y:S04]  /*0a20*/  STL [R1+0xb4], RZ ;  /* 0x0000b4ff01007387 */ /* 0x0005e80000100800 */
[----:B------:R2:W-:Y:S01]  /*0a30*/  STL [R1+0xb8], RZ ;  /* 0x0000b8ff01007387 */ /* 0x0005e20000100800 */
[----:B0-----:R-:W0:Y:S03]  /*0a40*/  MUFU.RCP R0, R0 ;  /* 0x0000000000007308 */ /* 0x001e260000001000 */
[----:B------:R2:W-:Y:S04]  /*0a50*/  STL [R1+0xbc], RZ ;  /* 0x0000bcff01007387 */ /* 0x0005e80000100800 */
[----:B------:R2:W-:Y:S04]  /*0a60*/  STL [R1+0xc0], RZ ;  /* 0x0000c0ff01007387 */ /* 0x0005e80000100800 */
[----:B------:R2:W-:Y:S04]  /*0a70*/  STL [R1+0xc4], RZ ;  /* 0x0000c4ff01007387 */ /* 0x0005e80000100800 */
[----:B------:R2:W-:Y:S01]  /*0a80*/  STL [R1+0xc8], RZ ;  /* 0x0000c8ff01007387 */ /* 0x0005e20000100800 */
[----:B0-----:R-:W-:-:S02]  /*0a90*/  VIADD R5, R0, 0xffffffe ;  /* 0x0ffffffe00057836 */ /* 0x001fc40000000000 */
[----:B------:R-:W-:Y:S01]  /*0aa0*/  IMAD.MOV R0, RZ, RZ, -R6 ;  /* 0x000000ffff007224 */ /* 0x000fe200078e0a06 */
[----:B------:R2:W-:Y:S03]  /*0ab0*/  STL [R1+0xcc], RZ ;  /* 0x0000ccff01007387 */ /* 0x0005e60000100800 */
[----:B------:R-:W0:Y:S01]  /*0ac0*/  F2I.FTZ.U32.TRUNC.NTZ R5, R5 ;  /* 0x0000000500057305 */ /* 0x000e22000021f000 */
[----:B------:R2:W-:Y:S04]  /*0ad0*/  STL [R1+0xd0], RZ ;  /* 0x0000d0ff01007387 */ /* 0x0005e80000100800 */
[----:B------:R2:W-:Y:S04]  /*0ae0*/  STL [R1+0xd4], RZ ;  /* 0x0000d4ff01007387 */ /* 0x0005e80000100800 */
[----:B------:R2:W-:Y:S04]  /*0af0*/  STL [R1+0xd8], RZ ;  /* 0x0000d8ff01007387 */ /* 0x0005e80000100800 */
[----:B------:R2:W-:Y:S01]  /*0b00*/  STL [R1+0xdc], RZ ;  /* 0x0000dcff01007387 */ /* 0x0005e20000100800 */
[----:B0-----:R-:W-:-:S03]  /*0b10*/  IMAD.MOV R11, RZ, RZ, -R5 ;  /* 0x000000ffff0b7224 */ /* 0x001fc600078e0a05 */
[----:B------:R2:W-:Y:S01]  /*0b20*/  STL [R1+0xe0], RZ ;  /* 0x0000e0ff01007387 */ /* 0x0005e20000100800 */
[----:B------:R-:W-:Y:S01]  /*0b30*/  IMAD.MOV.U32 R4, RZ, RZ, R11 ;  /* 0x000000ffff047224 */ /* 0x000fe200078e000b */
[----:B------:R-:W-:Y:S02]  /*0b40*/  IABS R11, R13 ;  /* 0x0000000d000b7213 */ /* 0x000fe40000000000 */
[----:B------:R2:W-:Y:S01]  /*0b50*/  STL [R1+0xe4], RZ ;  /* 0x0000e4ff01007387 */ /* 0x0005e20000100800 */
[----:B------:R-:W-:Y:S02]  /*0b60*/  IMAD R7, R4, R9, RZ ;  /* 0x0000000904077224 */ /* 0x000fe400078e02ff */
[----:B------:R-:W-:Y:S01]  /*0b70*/  IMAD.MOV.U32 R4, RZ, RZ, RZ ;  /* 0x000000ffff047224 */ /* 0x000fe200078e00ff */
[----:B------:R2:W-:Y:S03]  /*0b80*/  STL [R1+0xe8], RZ ;  /* 0x0000e8ff01007387 */ /* 0x0005e60000100800 */
[----:B------:R-:W-:Y:S01]  /*0b90*/  IMAD.HI.U32 R4, R5, R7, R4 ;  /* 0x0000000705047227 */ /* 0x000fe200078e0004 */
[----:B------:R2:W-:Y:S01]  /*0ba0*/  STL [R1+0xec], RZ ;  /* 0x0000ecff01007387 */ /* 0x0005e20000100800 */
[----:B------:R-:W-:-:S02]  /*0bb0*/  LOP3.LUT R5, R13, R10, RZ, 0x3c, !PT ;  /* 0x0000000a0d057212 */ /* 0x000fc400078e3cff */
[----:B------:R-:W-:Y:S01]  /*0bc0*/  MOV R7, 0x400 ;  /* 0x0000040000077802 */ /* 0x000fe20000000f00 */
[----:B------:R2:W-:Y:S01]  /*0bd0*/  STL [R1+0xf0], RZ ;  /* 0x0000f0ff01007387 */ /* 0x0005e20000100800 */
[----:B------:R-:W-:Y:S01]  /*0be0*/  IMAD.HI.U32 R4, R4, R11, RZ ;  /* 0x0000000b04047227 */ /* 0x000fe200078e00ff */
[----:B------:R-:W-:Y:S02]  /*0bf0*/  ISETP.GE.AND P2, PT, R5, RZ, PT ;  /* 0x000000ff0500720c */ /* 0x000fe40003f46270 */
[----:B------:R2:W-:Y:S01]  /*0c00*/  STL [R1+0xf4], RZ ;  /* 0x0000f4ff01007387 */ /* 0x0005e20000100800 */
[----:B------:R-:W-:Y:S01]  /*0c10*/  IMAD R0, R4, R0, R11 ;  /* 0x0000000004007224 */ /* 0x000fe200078e020b */
[----:B------:R-:W-:Y:S02]  /*0c20*/  R2UR UR12, R7 ;  /* 0x00000000070c72ca */ /* 0x000fe400000e0000 */
[----:B------:R2:W-:Y:S02]  /*0c30*/  STL [R1+0xf8], RZ ;  /* 0x0000f8ff01007387 */ /* 0x0005e40000100800 */
[----:B------:R-:W-:-:S02]  /*0c40*/  ISETP.GT.U32.AND P1, PT, R9, R0, PT ;  /* 0x000000000900720c */ /* 0x000fc40003f24070 */
[----:B------:R2:W-:Y:S04]  /*0c50*/  STL [R1+0xfc], RZ ;  /* 0x0000fcff01007387 */ /* 0x0005e80000100800 */
[----:B------:R2:W-:Y:S04]  /*0c60*/  STL [R1+0x100], RZ ;  /* 0x000100ff01007387 */ /* 0x0005e80000100800 */
[----:B------:R2:W-:Y:S03]  /*0c70*/  STL [R1+0x104], RZ ;  /* 0x000104ff01007387 */ /* 0x0005e60000100800 */
[----:B------:R-:W-:Y:S01]  /*0c80*/  @!P1 IMAD.IADD R0, R0, 0x1, -R9 ;  /* 0x0000000100009824 */ /* 0x000fe200078e0a09 */
[----:B------:R2:W-:Y:S01]  /*0c90*/  STL [R1+0x108], RZ ;  /* 0x000108ff01007387 */ /* 0x0005e20000100800 */
[----:B------:R-:W-:Y:S01]  /*0ca0*/  @!P1 VIADD R4, R4, 0x1 ;  /* 0x0000000104049836 */ /* 0x000fe20000000000 */
[----:B------:R-:W-:-:S02]  /*0cb0*/  ISETP.NE.AND P1, PT, R10, RZ, PT ;  /* 0x000000ff0a00720c */ /* 0x000fc40003f25270 */
[----:B------:R2:W-:Y:S01]  /*0cc0*/  STL [R1+0x10c], RZ ;  /* 0x00010cff01007387 */ /* 0x0005e20000100800 */
[----:B------:R-:W-:-:S03]  /*0cd0*/  ISETP.GE.U32.AND P0, PT, R0, R9, PT ;  /* 0x000000090000720c */ /* 0x000fc60003f06070 */
[----:B------:R2:W-:Y:S04]  /*0ce0*/  STL [R1+0x110], RZ ;  /* 0x000110ff01007387 */ /* 0x0005e80000100800 */
[----:B------:R2:W-:Y:S04]  /*0cf0*/  STL [R1+0x114], RZ ;  /* 0x000114ff01007387 */ /* 0x0005e80000100800 */
[----:B------:R2:W-:Y:S02]  /*0d00*/  STL [R1+0x118], RZ ;  /* 0x000118ff01007387 */ /* 0x0005e40000100800 */
[----:B------:R-:W-:Y:S01]  /*0d10*/  @P0 VIADD R4, R4, 0x1 ;  /* 0x0000000104040836 */ /* 0x000fe20000000000 */
[----:B------:R-:W-:Y:S01]  /*0d20*/  ISETP.GE.AND P0, PT, R190, 0x20, PT ;  /* 0x00000020be00780c */ /* 0x000fe20003f06270 */
[----:B------:R2:W-:Y:S02]  /*0d30*/  STL [R1+0x11c], RZ ;  /* 0x00011cff01007387 */ /* 0x0005e40000100800 */
[----:B------:R-:W-:Y:S01]  /*0d40*/  @!P2 IMAD.MOV R4, RZ, RZ, -R4 ;  /* 0x000000ffff04a224 */ /* 0x000fe200078e0a04 */
[----:B------:R-:W-:Y:S01]  /*0d50*/  @!P1 LOP3.LUT R4, RZ, R10, RZ, 0x33, !PT ;  /* 0x0000000aff049212 */ /* 0x000fe200078e33ff */
[----:B------:R2:W-:Y:S04]  /*0d60*/  STL [R1+0x120], RZ ;  /* 0x000120ff01007387 */ /* 0x0005e80000100800 */
[----:B------:R2:W-:Y:S01]  /*0d70*/  STL [R1+0x124], RZ ;  /* 0x000124ff01007387 */ /* 0x0005e20000100800 */
[----:B------:R-:W-:-:S02]  /*0d80*/  IMAD.MOV R5, RZ, RZ, -R4 ;  /* 0x000000ffff057224 */ /* 0x000fc400078e0a04 */
[----:B------:R-:W-:Y:S01]  /*0d90*/  IMAD.SHL.U32 R4, R4, 0x200, RZ ;  /* 0x0000020004047824 */ /* 0x000fe200078e00ff */
[----:B------:R2:W-:Y:S01]  /*0da0*/  STL [R1+0x128], RZ ;  /* 0x000128ff01007387 */ /* 0x0005e20000100800 */
[----:B------:R-:W-:-:S03]  /*0db0*/  IMAD R5, R10, R5, R13 ;  /* 0x000000050a057224 */ /* 0x000fc600078e020d */
[----:B------:R2:W-:Y:S01]  /*0dc0*/  STL [R1+0x12c], RZ ;  /* 0x00012cff01007387 */ /* 0x0005e20000100800 */
[----:B------:R-:W-:-:S03]  /*0dd0*/  IMAD.IADD R5, R8, 0x1, R5 ;  /* 0x0000000108057824 */ /* 0x000fc600078e0205 */
[----:B------:R2:W-:Y:S01]  /*0de0*/  STL [R1+0x130], RZ ;  /* 0x000130ff01007387 */ /* 0x0005e20000100800 */
[----:B------:R-:W0:Y:S03]  /*0df0*/  S2R R0, SR_CgaCtaId ;  /* 0x0000000000007919 */ /* 0x000e260000008800 */
[----:B------:R2:W-:Y:S04]  /*0e00*/  STL [R1+0x134], RZ ;  /* 0x000134ff01007387 */ /* 0x0005e80000100800 */
[----:B------:R2:W-:Y:S04]  /*0e10*/  STL [R1+0x138], RZ ;  /* 0x000138ff01007387 */ /* 0x0005e80000100800 */
[----:B------:R2:W-:Y:S04]  /*0e20*/  STL [R1+0x13c], RZ ;  /* 0x00013cff01007387 */ /* 0x0005e80000100800 */
[----:B------:R2:W-:Y:S04]  /*0e30*/  STL [R1+0x140], RZ ;  /* 0x000140ff01007387 */ /* 0x0005e80000100800 */
[----:B------:R2:W-:Y:S04]  /*0e40*/  STL [R1+0x144], RZ ;  /* 0x000144ff01007387 */ /* 0x0005e80000100800 */
[----:B------:R2:W-:Y:S04]  /*0e50*/  STL [R1+0x148], RZ ;  /* 0x000148ff01007387 */ /* 0x0005e80000100800 */
[----:B------:R2:W-:Y:S04]  /*0e60*/  STL [R1+0x14c], RZ ;  /* 0x00014cff01007387 */ /* 0x0005e80000100800 */
[----:B------:R2:W-:Y:S01]  /*0e70*/  STL [R1+0x150], RZ ;  /* 0x000150ff01007387 */ /* 0x0005e20000100800 */
[C---:B0-----:R-:W-:Y:S01]  /*0e80*/  IMAD.SHL.U32 R6, R0.reuse, 0x40, RZ ;  /* 0x0000004000067824 */ /* 0x041fe200078e00ff */
[C---:B------:R-:W-:Y:S01]  /*0e90*/  R2UR UR4, R0.reuse ;  /* 0x00000000000472ca */ /* 0x040fe200000e0000 */
[----:B------:R-:W-:Y:S01]  /*0ea0*/  IMAD.SHL.U32 R0, R0, 0x100, RZ ;  /* 0x0000010000007824 */ /* 0x000fe200078e00ff */
[----:B------:R2:W-:Y:S02]  /*0eb0*/  STL [R1+0x154], RZ ;  /* 0x000154ff01007387 */ /* 0x0005e40000100800 */
[----:B------:R-:W-:-:S02]  /*0ec0*/  LOP3.LUT R6, R6, 0x80, RZ, 0xc0, !PT ;  /* 0x0000008006067812 */ /* 0x000fc400078ec0ff */
[----:B------:R2:W-:Y:S01]  /*0ed0*/  STL [R1+0x158], RZ ;  /* 0x000158ff01007387 */ /* 0x0005e20000100800 */
[----:B------:R-:W-:Y:S02]  /*0ee0*/  LOP3.LUT R13, R0, 0x100, RZ, 0xc0, !PT ;  /* 0x00000100000d7812 */ /* 0x000fe400078ec0ff */
[----:B------:R-:W-:Y:S01]  /*0ef0*/  IMAD R5, R5, 0x100, R6 ;  /* 0x0000010005057824 */ /* 0x000fe200078e0206 */
[----:B------:R2:W-:Y:S03]  /*0f00*/  STL [R1+0x15c], RZ ;  /* 0x00015cff01007387 */ /* 0x0005e60000100800 */
[----:B------:R-:W-:Y:S01]  /*0f10*/  IMAD.IADD R19, R153, 0x1, R5 ;  /* 0x0000000199137824 */ /* 0x000fe200078e0205 */
[----:B------:R2:W-:Y:S01]  /*0f20*/  STL [R1+0x160], RZ ;  /* 0x000160ff01007387 */ /* 0x0005e20000100800 */
[----:B------:R-:W-:-:S03]  /*0f30*/  ULEA UR12, UR4, UR12, 0x18 ;  /* 0x0000000c040c7291 */ /* 0x000fc6000f8ec03f */
[----:B------:R2:W-:Y:S04]  /*0f40*/  STL [R1+0x164], RZ ;  /* 0x000164ff01007387 */ /* 0x0005e80000100800 */
        /* <DEDUP_REMOVED lines=38> */
[----:B------:R2:W-:Y:S01]  /*11b0*/  STL [R1+0x310], R19 ;  /* 0x0003101301007387 */ /* 0x0005e20000100800 */
[----:B------:R-:W-:Y:S05]  /*11c0*/  @!P0 BRA `(.L_x_0) ;  /* 0x000000a000cc8947 */ /* 0x000fea0003800000 */
[----:B------:R-:W-:Y:S01]  /*11d0*/  IABS R15, R2 ;  /* 0x00000002000f7213 */ /* 0x000fe20000000000 */
[----:B------:R-:W-:Y:S01]  /*11e0*/  ULDC UR6, c[0x0][0x240] ;  /* 0x0000900000067ab9 */ /* 0x000fe20000000800 */
[----:B------:R-:W-:Y:S01]  /*11f0*/  IABS R5, R3 ;  /* 0x0000000300057213 */ /* 0x000fe20000000000 */
[----:B------:R-:W-:Y:S01]  /*1200*/  ULDC.64 UR16, c[0x0][0x218] ;  /* 0x0000860000107ab9 */ /* 0x000fe20000000a00 */
[----:B------:R-:W0:Y:S01]  /*1210*/  I2F.RP R10, R15 ;  /* 0x0000000f000a7306 */ /* 0x000e220000209400 */
[----:B------:R-:W-:Y:S01]  /*1220*/  ISETP.GE.AND P3, PT, R19, RZ, PT ;  /* 0x000000ff1300720c */ /* 0x000fe20003f66270 */
[----:B------:R-:W-:Y:S01]  /*1230*/  IMAD.MOV.U32 R101, RZ, RZ, RZ ;  /* 0x000000ffff657224 */ /* 0x000fe200078e00ff */
[----:B------:R-:W-:Y:S01]  /*1240*/  ULDC UR7, c[0x0][0x234] ;  /* 0x00008d0000077ab9 */ /* 0x000fe20000000800 */
[----:B------:R-:W-:Y:S01]  /*1250*/  ULDC.64 UR8, c[0x0][0x210] ;  /* 0x0000840000087ab9 */ /* 0x000fe20000000a00 */
[----:B------:R-:W-:Y:S02]  /*1260*/  LOP3.LUT R189, R153, 0x10, RZ, 0x3c, !PT ;  /* 0x0000001099bd7812 */ /* 0x000fe400078e3cff */
[----:B------:R-:W-:-:S02]  /*1270*/  CS2R R102, SRZ ;  /* 0x0000000000667805 */ /* 0x000fc4000001ff00 */
[----:B------:R-:W-:Y:S01]  /*1280*/  R2UR UR5, R101 ;  /* 0x00000000650572ca */ /* 0x000fe200000e0000 */
[----:B------:R-:W1:Y:S01]  /*1290*/  I2F.RP R0, R5 ;  /* 0x0000000500007306 */ /* 0x000e620000209400 */
[----:B------:R-:W-:Y:S02]  /*12a0*/  CS2R R104, SRZ ;  /* 0x0000000000687805 */ /* 0x000fe4000001ff00 */
[----:B------:R-:W-:Y:S02]  /*12b0*/  CS2R R106, SRZ ;  /* 0x00000000006a7805 */ /* 0x000fe4000001ff00 */
[----:B------:R-:W-:Y:S02]  /*12c0*/  CS2R R108, SRZ ;  /* 0x00000000006c7805 */ /* 0x000fe4000001ff00 */
[----:B------:R-:W-:Y:S02]  /*12d0*/  CS2R R110, SRZ ;  /* 0x00000000006e7805 */ /* 0x000fe4000001ff00 */
[----:B------:R-:W-:-:S02]  /*12e0*/  CS2R R112, SRZ ;  /* 0x0000000000707805 */ /* 0x000fc4000001ff00 */
[----:B------:R-:W-:Y:S02]  /*12f0*/  CS2R R114, SRZ ;  /* 0x0000000000727805 */ /* 0x000fe4000001ff00 */
[----:B------:R-:W-:Y:S01]  /*1300*/  CS2R R116, SRZ ;  /* 0x0000000000747805 */ /* 0x000fe2000001ff00 */
[----:B0-----:R-:W0:Y:S01]  /*1310*/  MUFU.RCP R10, R10 ;  /* 0x0000000a000a7308 */ /* 0x001e220000001000 */
[----:B------:R-:W-:Y:S02]  /*1320*/  CS2R R118, SRZ ;  /* 0x0000000000767805 */ /* 0x000fe4000001ff00 */
[----:B------:R-:W-:Y:S02]  /*1330*/  CS2R R120, SRZ ;  /* 0x0000000000787805 */ /* 0x000fe4000001ff00 */
[----:B------:R-:W-:Y:S02]  /*1340*/  CS2R R122, SRZ ;  /* 0x00000000007a7805 */ /* 0x000fe4000001ff00 */
[----:B------:R-:W-:-:S02]  /*1350*/  CS2R R124, SRZ ;  /* 0x00000000007c7805 */ /* 0x000fc4000001ff00 */
[----:B------:R-:W-:Y:S02]  /*1360*/  CS2R R126, SRZ ;  /* 0x00000000007e7805 */ /* 0x000fe4000001ff00 */
[----:B------:R-:W-:Y:S02]  /*1370*/  CS2R R128, SRZ ;  /* 0x0000000000807805 */ /* 0x000fe4000001ff00 */
[----:B------:R-:W-:Y:S01]  /*1380*/  CS2R R130, SRZ ;  /* 0x0000000000827805 */ /* 0x000fe2000001ff00 */
[----:B-1----:R-:W1:Y:S01]  /*1390*/  MUFU.RCP R0, R0 ;  /* 0x0000000000007308 */ /* 0x002e620000001000 */
[----:B------:R-:W-:Y:S02]  /*13a0*/  CS2R R132, SRZ ;  /* 0x0000000000847805 */ /* 0x000fe4000001ff00 */
[----:B------:R-:W-:Y:S02]  /*13b0*/  CS2R R134, SRZ ;  /* 0x0000000000867805 */ /* 0x000fe4000001ff00 */
[----:B------:R-:W-:-:S02]  /*13c0*/  CS2R R136, SRZ ;  /* 0x0000000000887805 */ /* 0x000fc4000001ff00 */
[----:B------:R-:W-:Y:S02]  /*13d0*/  CS2R R138, SRZ ;  /* 0x00000000008a7805 */ /* 0x000fe4000001ff00 */
[----:B------:R-:W-:Y:S02]  /*13e0*/  CS2R R140, SRZ ;  /* 0x00000000008c7805 */ /* 0x000fe4000001ff00 */
[----:B------:R-:W-:Y:S02]  /*13f0*/  CS2R R142, SRZ ;  /* 0x00000000008e7805 */ /* 0x000fe4000001ff00 */
[----:B------:R-:W-:Y:S02]  /*1400*/  CS2R R144, SRZ ;  /* 0x0000000000907805 */ /* 0x000fe4000001ff00 */
[----:B------:R-:W-:Y:S01]  /*1410*/  CS2R R146, SRZ ;  /* 0x0000000000927805 */ /* 0x000fe2000001ff00 */
[----:B0-----:R-:W-:Y:S01]  /*1420*/  VIADD R8, R10, 0xffffffe ;  /* 0x0ffffffe0a087836 */ /* 0x001fe20000000000 */
[----:B------:R-:W-:-:S02]  /*1430*/  CS2R R148, SRZ ;  /* 0x0000000000947805 */ /* 0x000fc4000001ff00 */
[----:B------:R-:W-:Y:S01]  /*1440*/  CS2R R150, SRZ ;  /* 0x0000000000967805 */ /* 0x000fe2000001ff00 */
[----:B------:R-:W-:Y:S01]  /*1450*/  ULDC UR13, c[0x0][0x238] ;  /* 0x00008e00000d7ab9 */ /* 0x000fe20000000800 */
[----:B------:R0:W3:Y:S01]  /*1460*/  F2I.FTZ.U32.TRUNC.NTZ R9, R8 ;  /* 0x0000000800097305 */ /* 0x0000e2000021f000 */
[----:B------:R-:W-:Y:S01]  /*1470*/  UMOV UR11, 0xc0000010 ;  /* 0xc0000010000b7882 */ /* 0x000fe20000000000 */
[----:B-1----:R-:W-:-:S06]  /*1480*/  VIADD R6, R0, 0xffffffe ;  /* 0x0ffffffe00067836 */ /* 0x002fcc0000000000 */
[----:B------:R1:W4:Y:S01]  /*1490*/  F2I.FTZ.U32.TRUNC.NTZ R7, R6 ;  /* 0x0000000600077305 */ /* 0x000322000021f000 */
[----:B0-----:R-:W-:Y:S02]  /*14a0*/  IMAD.MOV.U32 R8, RZ, RZ, RZ ;  /* 0x000000ffff087224 */ /* 0x001fe400078e00ff */
[----:B---3--:R-:W-:Y:S02]  /*14b0*/  IMAD.MOV R12, RZ, RZ, -R9 ;  /* 0x000000ffff0c7224 */ /* 0x008fe400078e0a09 */
[----:B-1----:R-:W-:Y:S02]  /*14c0*/  IMAD.MOV.U32 R6, RZ, RZ, RZ ;  /* 0x000000ffff067224 */ /* 0x002fe400078e00ff */
[----:B------:R-:W-:Y:S01]  /*14d0*/  IMAD R11, R12, R15, RZ ;  /* 0x0000000f0c0b7224 */ /* 0x000fe200078e02ff */
[----:B------:R-:W-:-:S03]  /*14e0*/  IABS R12, R19 ;  /* 0x00000013000c7213 */ /* 0x000fc60000000000 */
[----:B------:R-:W-:Y:S01]  /*14f0*/  IMAD.HI.U32 R9, R9, R11, R8 ;  /* 0x0000000b09097227 */ /* 0x000fe200078e0008 */
[----:B------:R-:W-:-:S03]  /*1500*/  SHF.R.U32.HI R11, RZ, 0x5, R154 ;  /* 0x00000005ff0b7819 */ /* 0x000fc6000001169a */
[----:B----4-:R-:W-:Y:S01]  /*1510*/  IMAD.MOV R0, RZ, RZ, -R7 ;  /* 0x000000ffff007224 */ /* 0x010fe200078e0a07 */
[----:B------:R-:W-:Y:S01]  /*1520*/  SGXT.U32 R11, R11, 0x2 ;  /* 0x000000020b0b781a */ /* 0x000fe20000000000 */
[----:B------:R-:W-:-:S03]  /*1530*/  IMAD.HI.U32 R9, R9, R12, RZ ;  /* 0x0000000c09097227 */ /* 0x000fc600078e00ff */
[----:B------:R-:W-:Y:S01]  /*1540*/  LOP3.LUT R11, R4, R13, R11, 0xfe, !PT ;  /* 0x0000000d040b7212 */ /* 0x000fe200078efe0b */
[----:B------:R-:W-:-:S03]  /*1550*/  IMAD.MOV R9, RZ, RZ, -R9 ;  /* 0x000000ffff097224 */ /* 0x000fc600078e0a09 */
[----:B------:R-:W-:Y:S01]  /*1560*/  LOP3.LUT R14, R11, 0xfc, RZ, 0xfc, !PT ;  /* 0x000000fc0b0e7812 */ /* 0x000fe200078efcff */
[----:B------:R-:W-:Y:S01]  /*1570*/  IMAD R12, R15, R9, R12 ;  /* 0x000000090f0c7224 */ /* 0x000fe200078e020c */
[----:B------:R-:W-:Y:S01]  /*1580*/  LOP3.LUT R16, R11, 0xf8, RZ, 0xfc, !PT ;  /* 0x000000f80b107812 */ /* 0x000fe200078efcff */
[----:B------:R-:W-:Y:S01]  /*1590*/  IMAD R9, R0, R5, RZ ;  /* 0x0000000500097224 */ /* 0x000fe200078e02ff */
[----:B------:R-:W-:Y:S02]  /*15a0*/  IABS R8, R14 ;  /* 0x0000000e00087213 */ /* 0x000fe40000000000 */
[----:B------:R-:W-:Y:S01]  /*15b0*/  IABS R10, R16 ;  /* 0x00000010000a7213 */ /* 0x000fe20000000000 */
[----:B------:R-:W-:Y:S01]  /*15c0*/  IMAD.HI.U32 R9, R7, R9, R6 ;  /* 0x0000000907097227 */ /* 0x000fe200078e0006 */
[----:B------:R-:W-:Y:S02]  /*15d0*/  ISETP.GT.U32.AND P0, PT, R15, R12, PT ;  /* 0x0000000c0f00720c */ /* 0x000fe40003f04070 */
[----:B------:R-:W-:-:S02]  /*15e0*/  LOP3.LUT R18, R11, 0xf0, RZ, 0xfc, !PT ;  /* 0x000000f00b127812 */ /* 0x000fc400078efcff */
[----:B------:R-:W-:Y:S01]  /*15f0*/  ISETP.GE.AND P4, PT, R16, RZ, PT ;  /* 0x000000ff1000720c */ /* 0x000fe20003f86270 */
[----:B------:R-:W-:Y:S01]  /*1600*/  IMAD.HI.U32 R0, R9, R8, RZ ;  /* 0x0000000809007227 */ /* 0x000fe200078e00ff */
[----:B------:R-:W-:Y:S02]  /*1610*/  IABS R16, R18 ;  /* 0x0000001200107213 */ /* 0x000fe40000000000 */
[----:B------:R-:W-:Y:S01]  /*1620*/  LOP3.LUT R17, R11, 0xf4, RZ, 0xfc, !PT ;  /* 0x000000f40b117812 */ /* 0x000fe200078efcff */
[----:B------:R-:W-:Y:S01]  /*1630*/  IMAD.HI.U32 R6, R9, R10, RZ ;  /* 0x0000000a09067227 */ /* 0x000fe200078e00ff */
[----:B------:R-:W-:Y:S02]  /*1640*/  ISETP.GE.AND P1, PT, R14, RZ, PT ;  /* 0x000000ff0e00720c */ /* 0x000fe40003f26270 */
[----:B------:R-:W-:Y:S01]  /*1650*/  IABS R14, R17 ;  /* 0x00000011000e7213 */ /* 0x000fe20000000000 */
[----:B------:R-:W-:Y:S01]  /*1660*/  IMAD.MOV R0, RZ, RZ, -R0 ;  /* 0x000000ffff007224 */ /* 0x000fe200078e0a00 */
[----:B------:R-:W-:Y:S01]  /*1670*/  SHF.R.S32.HI R7, RZ, 0x1f, R190 ;  /* 0x0000001fff077819 */ /* 0x000fe200000114be */
[----:B------:R-:W-:Y:S01]  /*1680*/  IMAD.MOV R13, RZ, RZ, -R6 ;  /* 0x000000ffff0d7224 */ /* 0x000fe200078e0a06 */
[----:B--2---:R-:W-:Y:S01]  /*1690*/  LOP3.LUT R19, R11, 0xdc, RZ, 0xfc, !PT ;  /* 0x000000dc0b137812 */ /* 0x004fe200078efcff */
[----:B------:R-:W-:Y:S01]  /*16a0*/  IMAD R6, R5, R0, R8 ;  /* 0x0000000005067224 */ /* 0x000fe200078e0208 */
[----:B------:R-:W-:Y:S01]  /*16b0*/  LEA.HI R190, R7, R190, RZ, 0x5 ;  /* 0x000000be07be7211 */ /* 0x000fe200078f28ff */
[C---:B------:R-:W-:Y:S01]  /*16c0*/  IMAD R8, R5.reuse, R13, R10 ;  /* 0x0000000d05087224 */ /* 0x040fe200078e020a */
[----:B------:R-:W-:Y:S01]  /*16d0*/  IABS R20, R19 ;  /* 0x0000001300147213 */ /* 0x000fe20000000000 */
[----:B------:R-:W-:Y:S01]  /*16e0*/  @!P0 IMAD.IADD R12, R12, 0x1, -R15 ;  /* 0x000000010c0c8824 */ /* 0x000fe200078e0a0f */
[----:B------:R-:W-:Y:S01]  /*16f0*/  ISETP.GT.U32.AND P0, PT, R5, R6, PT ;  /* 0x000000060500720c */ /* 0x000fe20003f04070 */
[----:B------:R-:W-:Y:S01]  /*1700*/  IMAD.HI.U32 R10, R9, R16, RZ ;  /* 0x00000010090a7227 */ /* 0x000fe200078e00ff */
[----:B------:R-:W-:-:S02]  /*1710*/  ISETP.GT.U32.AND P5, PT, R5, R8, PT ;  /* 0x000000080500720c */ /* 0x000fc40003fa4070 */
[----:B------:R-:W-:Y:S01]  /*1720*/  ISETP.GT.U32.AND P2, PT, R15, R12, PT ;  /* 0x0000000c0f00720c */ /* 0x000fe20003f44070 */
[----:B------:R-:W-:Y:S01]  /*1730*/  IMAD.MOV R10, RZ, RZ, -R10 ;  /* 0x000000ffff0a7224 */ /* 0x000fe200078e0a0a */
[----:B------:R-:W-:Y:S01]  /*1740*/  LOP3.LUT R21, R11, 0xd0, RZ, 0xfc, !PT ;  /* 0x000000d00b157812 */ /* 0x000fe200078efcff */
[----:B------:R-:W-:Y:S01]  /*1750*/  IMAD.HI.U32 R0, R9, R14, RZ ;  /* 0x0000000e09007227 */ /* 0x000fe200078e00ff */
[----:B------:R-:W-:Y:S02]  /*1760*/  LOP3.LUT R23, R11, 0xc8, RZ, 0xfc, !PT ;  /* 0x000000c80b177812 */ /* 0x000fe400078efcff */
[----:B------:R-:W-:Y:S01]  /*1770*/  IABS R24, R21 ;  /* 0x0000001500187213 */ /* 0x000fe20000000000 */
[----:B------:R-:W-:Y:S01]  /*1780*/  IMAD R10, R5, R10, R16 ;  /* 0x0000000a050a7224 */ /* 0x000fe200078e0210 */
[C---:B------:R-:W-:Y:S01]  /*1790*/  LOP3.LUT R25, R11.reuse, 0xc4, RZ, 0xfc, !PT ;  /* 0x000000c40b197812 */ /* 0x040fe200078efcff */
[----:B------:R-:W-:Y:S01]  /*17a0*/  IMAD.MOV R7, RZ, RZ, -R0 ;  /* 0x000000ffff077224 */ /* 0x000fe200078e0a00 */
[----:B------:R-:W-:Y:S01]  /*17b0*/  LOP3.LUT R27, R11, 0xc0, RZ, 0xfc, !PT ;  /* 0x000000c00b1b7812 */ /* 0x000fe200078efcff */
[----:B------:R-:W-:Y:S01]  /*17c0*/  @!P5 IMAD.IADD R8, R8, 0x1, -R5 ;  /* 0x000000010808d824 */ /* 0x000fe200078e0a05 */
[----:B------:R-:W-:Y:S01]  /*17d0*/  IABS R26, R25 ;  /* 0x00000019001a7213 */ /* 0x000fe20000000000 */
[----:B------:R-:W-:Y:S01]  /*17e0*/  @!P2 IMAD.IADD R12, R12, 0x1, -R15 ;  /* 0x000000010c0ca824 */ /* 0x000fe200078e0a0f */
[----:B------:R-:W-:Y:S01]  /*17f0*/  ISETP.NE.AND P2, PT, R2, RZ, PT ;  /* 0x000000ff0200720c */ /* 0x000fe20003f45270 */
[----:B------:R-:W-:Y:S01]  /*1800*/  @!P0 IMAD.IADD R6, R6, 0x1, -R5 ;  /* 0x0000000106068824 */ /* 0x000fe200078e0a05 */
[----:B------:R-:W-:Y:S01]  /*1810*/  ISETP.GT.U32.AND P5, PT, R5, R8, PT ;  /* 0x000000080500720c */ /* 0x000fe20003fa4070 */
[----:B------:R-:W-:Y:S01]  /*1820*/  IMAD.MOV.U32 R0, RZ, RZ, R12 ;  /* 0x000000ffff007224 */ /* 0x000fe200078e000c */
[----:B------:R-:W-:Y:S01]  /*1830*/  LOP3.LUT R15, R11, 0xec, RZ, 0xfc, !PT ;  /* 0x000000ec0b0f7812 */ /* 0x000fe200078efcff */
[C---:B------:R-:W-:Y:S01]  /*1840*/  IMAD R7, R5.reuse, R7, R14 ;  /* 0x0000000705077224 */ /* 0x040fe200078e020e */
[----:B------:R-:W-:Y:S01]  /*1850*/  ISETP.GT.U32.AND P0, PT, R5, R6, PT ;  /* 0x000000060500720c */ /* 0x000fe20003f04070 */
[----:B------:R-:W-:Y:S01]  /*1860*/  @!P3 IMAD.MOV R0, RZ, RZ, -R0 ;  /* 0x000000ffff00b224 */ /* 0x000fe200078e0a00 */
[----:B------:R-:W-:-:S02]  /*1870*/  IABS R13, R15 ;  /* 0x0000000f000d7213 */ /* 0x000fc40000000000 */
[----:B------:R-:W-:Y:S02]  /*1880*/  ISETP.GT.U32.AND P6, PT, R5, R7, PT ;  /* 0x000000070500720c */ /* 0x000fe40003fc4070 */
[----:B------:R-:W-:Y:S01]  /*1890*/  ISETP.GE.AND P3, PT, R17, RZ, PT ;  /* 0x000000ff1100720c */ /* 0x000fe20003f66270 */
[----:B------:R-:W-:Y:S01]  /*18a0*/  IMAD.MOV.U32 R12, RZ, RZ, R13 ;  /* 0x000000ffff0c7224 */ /* 0x000fe200078e000d */
[----:B------:R-:W-:Y:S01]  /*18b0*/  @!P2 LOP3.LUT R0, RZ, R2, RZ, 0x33, !PT ;  /* 0x00000002ff00a212 */ /* 0x000fe200078e33ff */
[--C-:B------:R-:W-:Y:S01]  /*18c0*/  @!P5 IMAD.IADD R8, R8, 0x1, -R5.reuse ;  /* 0x000000010808d824 */ /* 0x100fe200078e0a05 */
[----:B------:R-:W-:Y:S01]  /*18d0*/  ISETP.GT.U32.AND P5, PT, R5, R10, PT ;  /* 0x0000000a0500720c */ /* 0x000fe20003fa4070 */
[----:B------:R-:W-:Y:S01]  /*18e0*/  IMAD.HI.U32 R2, R9, R12, RZ ;  /* 0x0000000c09027227 */ /* 0x000fe200078e00ff */
[C---:B------:R-:W-:Y:S02]  /*18f0*/  LOP3.LUT R13, R11.reuse, 0xe8, RZ, 0xfc, !PT ;  /* 0x000000e80b0d7812 */ /* 0x040fe400078efcff */
[----:B------:R-:W-:Y:S01]  /*1900*/  LOP3.LUT R17, R11, 0xe0, RZ, 0xfc, !PT ;  /* 0x000000e00b117812 */ /* 0x000fe200078efcff */
[----:B------:R-:W-:Y:S01]  /*1910*/  IMAD.MOV R2, RZ, RZ, -R2 ;  /* 0x000000ffff027224 */ /* 0x000fe200078e0a02 */
[----:B------:R-:W-:Y:S01]  /*1920*/  IABS R14, R13 ;  /* 0x0000000d000e7213 */ /* 0x000fe20000000000 */
[--C-:B------:R-:W-:Y:S01]  /*1930*/  @!P0 IMAD.IADD R6, R6, 0x1, -R5.reuse ;  /* 0x0000000106068824 */ /* 0x100fe200078e0a05 */
[----:B------:R-:W-:Y:S01]  /*1940*/  ISETP.GE.AND P2, PT, R18, RZ, PT ;  /* 0x000000ff1200720c */ /* 0x000fe20003f46270 */
[----:B------:R-:W-:Y:S01]  /*1950*/  IMAD R12, R5, R2, R12 ;  /* 0x00000002050c7224 */ /* 0x000fe200078e020c */
[----:B------:R-:W-:Y:S01]  /*1960*/  ISETP.GE.AND P0, PT, R15, RZ, PT ;  /* 0x000000ff0f00720c */ /* 0x000fe20003f06270 */
[----:B------:R-:W-:Y:S01]  /*1970*/  IMAD.MOV.U32 R2, RZ, RZ, R8 ;  /* 0x000000ffff027224 */ /* 0x000fe200078e0008 */
[----:B------:R-:W-:Y:S01]  /*1980*/  IABS R18, R17 ;  /* 0x0000001100127213 */ /* 0x000fe20000000000 */
[----:B------:R-:W-:Y:S01]  /*1990*/  @!P5 IMAD.IADD R10, R10, 0x1, -R5 ;  /* 0x000000010a0ad824 */ /* 0x000fe200078e0a05 */
[----:B------:R-:W-:Y:S01]  /*19a0*/  LOP3.LUT R29, R11, 0xbc, RZ, 0xfc, !PT ;  /* 0x000000bc0b1d7812 */ /* 0x000fe200078efcff */
[----:B------:R-:W-:Y:S01]  /*19b0*/  IMAD.HI.U32 R8, R9, R14, RZ ;  /* 0x0000000e09087227 */ /* 0x000fe200078e00ff */
[----:B------:R-:W-:-:S02]  /*19c0*/  IABS R28, R27 ;  /* 0x0000001b001c7213 */ /* 0x000fc40000000000 */
[C---:B------:R-:W-:Y:S01]  /*19d0*/  ISETP.GT.U32.AND P5, PT, R5.reuse, R10, PT ;  /* 0x0000000a0500720c */ /* 0x040fe20003fa4070 */
[----:B------:R-:W-:Y:S01]  /*19e0*/  @!P4 IMAD.MOV R2, RZ, RZ, -R2 ;  /* 0x000000ffff02c224 */ /* 0x000fe200078e0a02 */
[----:B------:R-:W-:Y:S01]  /*19f0*/  ISETP.GT.U32.AND P4, PT, R5, R12, PT ;  /* 0x0000000c0500720c */ /* 0x000fe20003f84070 */
[----:B------:R-:W-:Y:S01]  /*1a00*/  IMAD.MOV R8, RZ, RZ, -R8 ;  /* 0x000000ffff087224 */ /* 0x000fe200078e0a08 */
[----:B------:R-:W-:Y:S01]  /*1a10*/  IABS R30, R29 ;  /* 0x0000001d001e7213 */ /* 0x000fe20000000000 */
[--C-:B------:R-:W-:Y:S01]  /*1a20*/  @!P6 IMAD.IADD R7, R7, 0x1, -R5.reuse ;  /* 0x000000010707e824 */ /* 0x100fe200078e0a05 */
[----:B------:R-:W-:Y:S01]  /*1a30*/  LOP3.LUT R31, R11, 0xb0, RZ, 0xfc, !PT ;  /* 0x000000b00b1f7812 */ /* 0x000fe200078efcff */
[----:B------:R-:W-:Y:S01]  /*1a40*/  IMAD R14, R5, R8, R14 ;  /* 0x00000008050e7224 */ /* 0x000fe200078e020e */
[----:B------:R-:W-:Y:S01]  /*1a50*/  LOP3.LUT R35, R11, 0xa8, RZ, 0xfc, !PT ;  /* 0x000000a80b237812 */ /* 0x000fe200078efcff */
[----:B------:R-:W-:Y:S01]  /*1a60*/  @!P1 IMAD.MOV R6, RZ, RZ, -R6 ;  /* 0x000000ffff069224 */ /* 0x000fe200078e0a06 */
[----:B------:R-:W-:Y:S01]  /*1a70*/  ISETP.GE.AND P1, PT, R13, RZ, PT ;  /* 0x000000ff0d00720c */ /* 0x000fe20003f26270 */
[----:B------:R-:W-:Y:S01]  /*1a80*/  IMAD R0, R0, UR7, RZ ;  /* 0x0000000700007c24 */ /* 0x000fe2000f8e02ff */
[----:B------:R-:W-:Y:S01]  /*1a90*/  LOP3.LUT R13, R11, 0xe4, RZ, 0xfc, !PT ;  /* 0x000000e40b0d7812 */ /* 0x000fe200078efcff */
[--C-:B------:R-:W-:Y:S01]  /*1aa0*/  @!P5 IMAD.IADD R10, R10, 0x1, -R5.reuse ;  /* 0x000000010a0ad824 */ /* 0x100fe200078e0a05 */
[C---:B------:R-:W-:Y:S01]  /*1ab0*/  ISETP.GT.U32.AND P5, PT, R5.reuse, R14, PT ;  /* 0x0000000e0500720c */ /* 0x040fe20003fa4070 */
[----:B------:R-:W-:Y:S01]  /*1ac0*/  @!P4 IMAD.IADD R12, R12, 0x1, -R5 ;  /* 0x000000010c0cc824 */ /* 0x000fe200078e0a05 */
[----:B------:R-:W-:Y:S01]  /*1ad0*/  ISETP.GT.U32.AND P6, PT, R5, R7, PT ;  /* 0x000000070500720c */ /* 0x000fe20003fc4070 */
[----:B------:R-:W-:Y:S01]  /*1ae0*/  UMOV UR7, 0x3fffffef ;  /* 0x3fffffef00077882 */ /* 0x000fe20000000000 */
[----:B------:R-:W-:-:S02]  /*1af0*/  IABS R16, R13 ;  /* 0x0000000d00107213 */ /* 0x000fc40000000000 */
[----:B------:R-:W-:Y:S02]  /*1b00*/  ISETP.GT.U32.AND P4, PT, R5, R12, PT ;  /* 0x0000000c0500720c */ /* 0x000fe40003f84070 */
[----:B------:R-:W-:Y:S01]  /*1b10*/  LOP3.LUT R37, R11, 0xa4, RZ, 0xfc, !PT ;  /* 0x000000a40b257812 */ /* 0x000fe200078efcff */
[----:B------:R-:W-:Y:S01]  /*1b20*/  IMAD.HI.U32 R8, R9, R16, RZ ;  /* 0x0000001009087227 */ /* 0x000fe200078e00ff */
[C---:B------:R-:W-:Y:S02]  /*1b30*/  LOP3.LUT R39, R11.reuse, 0xa0, RZ, 0xfc, !PT ;  /* 0x000000a00b277812 */ /* 0x040fe400078efcff */
[----:B------:R-:W-:Y:S01]  /*1b40*/  IABS R34, R37 ;  /* 0x0000002500227213 */ /* 0x000fe20000000000 */
[----:B------:R-:W-:Y:S01]  /*1b50*/  IMAD.MOV R15, RZ, RZ, -R8 ;  /* 0x000000ffff0f7224 */ /* 0x000fe200078e0a08 */
[C---:B------:R-:W-:Y:S01]  /*1b60*/  LOP3.LUT R41, R11.reuse, 0x98, RZ, 0xfc, !PT ;  /* 0x000000980b297812 */ /* 0x040fe200078efcff */
[--C-:B------:R-:W-:Y:S01]  /*1b70*/  @!P5 IMAD.IADD R14, R14, 0x1, -R5.reuse ;  /* 0x000000010e0ed824 */ /* 0x100fe200078e0a05 */
[----:B------:R-:W-:Y:S01]  /*1b80*/  LOP3.LUT R40, R11, 0x9c, RZ, 0xfc, !PT ;  /* 0x0000009c0b287812 */ /* 0x000fe200078efcff */
[----:B------:R-:W-:Y:S01]  /*1b90*/  @!P6 IMAD.IADD R7, R7, 0x1, -R5 ;  /* 0x000000010707e824 */ /* 0x000fe200078e0a05 */
[----:B------:R-:W-:Y:S01]  /*1ba0*/  ISETP.GE.AND P6, PT, R13, RZ, PT ;  /* 0x000000ff0d00720c */ /* 0x000fe20003fc6270 */
[C---:B------:R-:W-:Y:S01]  /*1bb0*/  IMAD R15, R5.reuse, R15, R16 ;  /* 0x0000000f050f7224 */ /* 0x040fe200078e0210 */
[----:B------:R-:W-:Y:S01]  /*1bc0*/  ISETP.GT.U32.AND P5, PT, R5, R14, PT ;  /* 0x0000000e0500720c */ /* 0x000fe20003fa4070 */
[----:B------:R-:W-:Y:S01]  /*1bd0*/  IMAD.HI.U32 R13, R9, R18, RZ ;  /* 0x00000012090d7227 */ /* 0x000fe200078e00ff */
[----:B------:R-:W-:-:S02]  /*1be0*/  IABS R36, R40 ;  /* 0x0000002800247213 */ /* 0x000fc40000000000 */
[----:B------:R-:W-:Y:S01]  /*1bf0*/  LOP3.LUT R42, R11, 0x94, RZ, 0xfc, !PT ;  /* 0x000000940b2a7812 */ /* 0x000fe200078efcff */
[----:B------:R-:W-:Y:S01]  /*1c00*/  IMAD.HI.U32 R16, R9, R20, RZ ;  /* 0x0000001409107227 */ /* 0x000fe200078e00ff */
[C---:B------:R-:W-:Y:S02]  /*1c10*/  LOP3.LUT R43, R11.reuse, 0x90, RZ, 0xfc, !PT ;  /* 0x000000900b2b7812 */ /* 0x040fe400078efcff */
[----:B------:R-:W-:Y:S01]  /*1c20*/  LOP3.LUT R45, R11, 0x84, RZ, 0xfc, !PT ;  /* 0x000000840b2d7812 */ /* 0x000fe200078efcff */
[----:B------:R-:W-:Y:S01]  /*1c30*/  @!P4 IMAD.IADD R12, R12, 0x1, -R5 ;  /* 0x000000010c0cc824 */ /* 0x000fe200078e0a05 */
[----:B------:R-:W-:Y:S01]  /*1c40*/  ISETP.GT.U32.AND P4, PT, R5, R15, PT ;  /* 0x0000000f0500720c */ /* 0x000fe20003f84070 */
[----:B------:R-:W-:Y:S01]  /*1c50*/  IMAD.MOV R13, RZ, RZ, -R13 ;  /* 0x000000ffff0d7224 */ /* 0x000fe200078e0a0d */
[----:B------:R-:W-:Y:S01]  /*1c60*/  IABS R38, R43 ;  /* 0x0000002b00267213 */ /* 0x000fe20000000000 */
[----:B------:R-:W-:Y:S01]  /*1c70*/  IMAD.MOV R16, RZ, RZ, -R16 ;  /* 0x000000ffff107224 */ /* 0x000fe200078e0a10 */
[C---:B------:R-:W-:Y:S01]  /*1c80*/  LOP3.LUT R46, R11.reuse, 0x80, RZ, 0xfc, !PT ;  /* 0x000000800b2e7812 */ /* 0x040fe200078efcff */
[----:B------:R-:W-:Y:S01]  /*1c90*/  IMAD.MOV.U32 R8, RZ, RZ, R10 ;  /* 0x000000ffff087224 */ /* 0x000fe200078e000a */
[----:B------:R-:W-:Y:S01]  /*1ca0*/  LOP3.LUT R47, R11, 0x7c, RZ, 0xfc, !PT ;  /* 0x0000007c0b2f7812 */ /* 0x000fe200078efcff */
[----:B------:R-:W-:Y:S01]  /*1cb0*/  IMAD R13, R5, R13, R18 ;  /* 0x0000000d050d7224 */ /* 0x000fe200078e0212 */
[C---:B------:R-:W-:Y:S01]  /*1cc0*/  LOP3.LUT R18, R11.reuse, 0xd8, RZ, 0xfc, !PT ;  /* 0x000000d80b127812 */ /* 0x040fe200078efcff */
[----:B------:R-:W-:Y:S01]  /*1cd0*/  IMAD.MOV.U32 R10, RZ, RZ, R12 ;  /* 0x000000ffff0a7224 */ /* 0x000fe200078e000c */
[----:B------:R-:W-:Y:S01]  /*1ce0*/  LOP3.LUT R48, R11, 0x78, RZ, 0xfc, !PT ;  /* 0x000000780b307812 */ /* 0x000fe200078efcff */
[C---:B------:R-:W-:Y:S01]  /*1cf0*/  IMAD R16, R5.reuse, R16, R20 ;  /* 0x0000001005107224 */ /* 0x040fe200078e0214 */
[----:B------:R-:W-:Y:S01]  /*1d00*/  IABS R20, R18 ;  /* 0x0000001200147213 */ /* 0x000fe20000000000 */
[----:B------:R-:W-:Y:S01]  /*1d10*/  @!P0 IMAD.MOV R10, RZ, RZ, -R10 ;  /* 0x000000ffff0a8224 */ /* 0x000fe200078e0a0a */
[C---:B------:R-:W-:Y:S01]  /*1d20*/  ISETP.GT.U32.AND P0, PT, R5.reuse, R13, PT ;  /* 0x0000000d0500720c */ /* 0x040fe20003f04070 */
[--C-:B------:R-:W-:Y:S01]  /*1d30*/  @!P5 IMAD.IADD R14, R14, 0x1, -R5.reuse ;  /* 0x000000010e0ed824 */ /* 0x100fe200078e0a05 */
[----:B------:R-:W-:Y:S01]  /*1d40*/  ISETP.GT.U32.AND P5, PT, R5, R16, PT ;  /* 0x000000100500720c */ /* 0x000fe20003fa4070 */
[----:B------:R-:W-:Y:S01]  /*1d50*/  @!P4 IMAD.IADD R15, R15, 0x1, -R5 ;  /* 0x000000010f0fc824 */ /* 0x000fe200078e0a05 */
[----:B------:R-:W-:Y:S01]  /*1d60*/  IABS R44, R47 ;  /* 0x0000002f002c7213 */ /* 0x000fe20000000000 */
[----:B------:R-:W-:Y:S01]  /*1d70*/  @!P2 IMAD.MOV R8, RZ, RZ, -R8 ;  /* 0x000000ffff08a224 */ /* 0x000fe200078e0a08 */
[----:B------:R-:W-:Y:S01]  /*1d80*/  ISETP.GE.AND P2, PT, R19, RZ, PT ;  /* 0x000000ff1300720c */ /* 0x000fe20003f46270 */
[----:B------:R-:W-:Y:S01]  /*1d90*/  @!P3 IMAD.MOV R7, RZ, RZ, -R7 ;  /* 0x000000ffff07b224 */ /* 0x000fe200078e0a07 */
[----:B------:R-:W-:Y:S01]  /*1da0*/  LOP3.LUT R19, R11, 0xd4, RZ, 0xfc, !PT ;  /* 0x000000d40b137812 */ /* 0x000fe200078efcff */
[----:B------:R-:W-:Y:S01]  /*1db0*/  IMAD.MOV.U32 R12, RZ, RZ, R14 ;  /* 0x000000ffff0c7224 */ /* 0x000fe200078e000e */
[----:B------:R-:W-:Y:S01]  /*1dc0*/  ISETP.GT.U32.AND P4, PT, R5, R15, PT ;  /* 0x0000000f0500720c */ /* 0x000fe20003f84070 */
[----:B------:R-:W-:Y:S01]  /*1dd0*/  IMAD.HI.U32 R14, R9, R20, RZ ;  /* 0x00000014090e7227 */ /* 0x000fe200078e00ff */
[----:B------:R-:W-:-:S02]  /*1de0*/  IABS R22, R19 ;  /* 0x0000001300167213 */ /* 0x000fc40000000000 */
[----:B------:R-:W-:Y:S01]  /*1df0*/  ISETP.GE.AND P3, PT, R17, RZ, PT ;  /* 0x000000ff1100720c */ /* 0x000fe20003f66270 */
[--C-:B------:R-:W-:Y:S01]  /*1e00*/  @!P0 IMAD.IADD R13, R13, 0x1, -R5.reuse ;  /* 0x000000010d0d8824 */ /* 0x100fe200078e0a05 */
[C---:B------:R-:W-:Y:S01]  /*1e10*/  LOP3.LUT R51, R11.reuse, 0x64, RZ, 0xfc, !PT ;  /* 0x000000640b337812 */ /* 0x040fe200078efcff */
[----:B------:R-:W-:Y:S01]  /*1e20*/  @!P5 IMAD.IADD R16, R16, 0x1, -R5 ;  /* 0x000000011010d824 */ /* 0x000fe200078e0a05 */
[----:B------:R-:W-:Y:S01]  /*1e30*/  LOP3.LUT R49, R11, 0x68, RZ, 0xfc, !PT ;  /* 0x000000680b317812 */ /* 0x000fe200078efcff */
[----:B------:R-:W-:Y:S01]  /*1e40*/  IMAD.HI.U32 R17, R9, R22, RZ ;  /* 0x0000001609117227 */ /* 0x000fe200078e00ff */
[C---:B------:R-:W-:Y:S02]  /*1e50*/  ISETP.GT.U32.AND P0, PT, R5.reuse, R13, PT ;  /* 0x0000000d0500720c */ /* 0x040fe40003f04070 */
[----:B------:R-:W-:Y:S01]  /*1e60*/  ISETP.GT.U32.AND P5, PT, R5, R16, PT ;  /* 0x000000100500720c */ /* 0x000fe20003fa4070 */
[----:B------:R-:W-:Y:S01]  /*1e70*/  @!P1 IMAD.MOV R12, RZ, RZ, -R12 ;  /* 0x000000ffff0c9224 */ /* 0x000fe200078e0a0c */
[----:B------:R-:W-:Y:S01]  /*1e80*/  ISETP.GE.AND P1, PT, R18, RZ, PT ;  /* 0x000000ff1200720c */ /* 0x000fe20003f26270 */
[----:B------:R-:W-:Y:S01]  /*1e90*/  IMAD.HI.U32 R18, R9, R24, RZ ;  /* 0x0000001809127227 */ /* 0x000fe200078e00ff */
[----:B------:R-:W-:-:S02]  /*1ea0*/  IABS R50, R51 ;  /* 0x0000003300327213 */ /* 0x000fc40000000000 */
[C---:B------:R-:W-:Y:S01]  /*1eb0*/  LOP3.LUT R53, R11.reuse, 0x54, RZ, 0xfc, !PT ;  /* 0x000000540b357812 */ /* 0x040fe200078efcff */
[----:B------:R-:W-:Y:S01]  /*1ec0*/  IMAD.MOV R17, RZ, RZ, -R17 ;  /* 0x000000ffff117224 */ /* 0x000fe200078e0a11 */
[----:B------:R-:W-:Y:S01]  /*1ed0*/  LOP3.LUT R55, R11, 0x50, RZ, 0xfc, !PT ;  /* 0x000000500b377812 */ /* 0x000fe200078efcff */
[----:B------:R-:W-:Y:S01]  /*1ee0*/  @!P4 IMAD.IADD R15, R15, 0x1, -R5 ;  /* 0x000000010f0fc824 */ /* 0x000fe200078e0a05 */
[----:B------:R-:W-:Y:S01]  /*1ef0*/  ISETP.GE.AND P4, PT, R19, RZ, PT ;  /* 0x000000ff1300720c */ /* 0x000fe20003f86270 */
[----:B------:R-:W-:Y:S01]  /*1f00*/  IMAD.MOV R14, RZ, RZ, -R14 ;  /* 0x000000ffff0e7224 */ /* 0x000fe200078e0a0e */
[----:B------:R-:W-:Y:S01]  /*1f10*/  IABS R56, R53 ;  /* 0x0000003500387213 */ /* 0x000fe20000000000 */
[----:B------:R-:W-:Y:S01]  /*1f20*/  IMAD.MOV R19, RZ, RZ, -R18 ;  /* 0x000000ffff137224 */ /* 0x000fe200078e0a12 */
[----:B------:R-:W-:Y:S01]  /*1f30*/  IABS R58, R55 ;  /* 0x00000037003a7213 */ /* 0x000fe20000000000 */
[----:B------:R-:W-:Y:S01]  /*1f40*/  IMAD R17, R5, R17, R22 ;  /* 0x0000001105117224 */ /* 0x000fe200078e0216 */
[----:B------:R-:W-:Y:S01]  /*1f50*/  LOP3.LUT R57, R11, 0x20, RZ, 0xfc, !PT ;  /* 0x000000200b397812 */ /* 0x000fe200078efcff */
[----:B------:R-:W-:Y:S01]  /*1f60*/  IMAD R18, R5, R14, R20 ;  /* 0x0000000e05127224 */ /* 0x000fe200078e0214 */
[----:B------:R-:W-:Y:S01]  /*1f70*/  LOP3.LUT R14, R11, 0xcc, RZ, 0xfc, !PT ;  /* 0x000000cc0b0e7812 */ /* 0x000fe200078efcff */
[C---:B------:R-:W-:Y:S01]  /*1f80*/  IMAD R20, R5.reuse, R19, R24 ;  /* 0x0000001305147224 */ /* 0x040fe200078e0218 */
[----:B------:R-:W-:Y:S01]  /*1f90*/  IABS R24, R23 ;  /* 0x0000001700187213 */ /* 0x000fe20000000000 */
[----:B------:R-:W-:Y:S01]  /*1fa0*/  @!P6 IMAD.MOV R15, RZ, RZ, -R15 ;  /* 0x000000ffff0fe224 */ /* 0x000fe200078e0a0f */
[----:B------:R-:W-:Y:S01]  /*1fb0*/  ISETP.GT.U32.AND P6, PT, R5, R17, PT ;  /* 0x000000110500720c */ /* 0x000fe20003fc4070 */
[--C-:B------:R-:W-:Y:S01]  /*1fc0*/  @!P0 IMAD.IADD R13, R13, 0x1, -R5.reuse ;  /* 0x000000010d0d8824 */ /* 0x100fe200078e0a05 */
[C---:B------:R-:W-:Y:S01]  /*1fd0*/  ISETP.GT.U32.AND P0, PT, R5.reuse, R18, PT ;  /* 0x000000120500720c */ /* 0x040fe20003f04070 */
[----:B------:R-:W-:Y:S01]  /*1fe0*/  @!P5 IMAD.IADD R16, R16, 0x1, -R5 ;  /* 0x000000011010d824 */ /* 0x000fe200078e0a05 */
[----:B------:R-:W-:Y:S01]  /*1ff0*/  ISETP.GT.U32.AND P5, PT, R5, R20, PT ;  /* 0x000000140500720c */ /* 0x000fe20003fa4070 */
[----:B------:R-:W-:Y:S01]  /*2000*/  @!P3 IMAD.MOV R13, RZ, RZ, -R13 ;  /* 0x000000ffff0db224 */ /* 0x000fe200078e0a0d */
[----:B------:R-:W-:-:S02]  /*2010*/  IABS R22, R14 ;  /* 0x0000000e00167213 */ /* 0x000fc40000000000 */
[----:B------:R-:W-:Y:S01]  /*2020*/  ISETP.GE.AND P3, PT, R21, RZ, PT ;  /* 0x000000ff1500720c */ /* 0x000fe20003f66270 */
[----:B------:R-:W-:Y:S01]  /*2030*/  IMAD.HI.U32 R21, R9, R26, RZ ;  /* 0x0000001a09157227 */ /* 0x000fe200078e00ff */
[----:B------:R-:W-:Y:S02]  /*2040*/  IABS R80, R57 ;  /* 0x0000003900507213 */ /* 0x000fe40000000000 */
[----:B------:R-:W-:Y:S01]  /*2050*/  LOP3.LUT R59, R11, 0x1c, RZ, 0xfc, !PT ;  /* 0x0000001c0b3b7812 */ /* 0x000fe200078efcff */
[--C-:B------:R-:W-:Y:S01]  /*2060*/  @!P6 IMAD.IADD R17, R17, 0x1, -R5.reuse ;  /* 0x000000011111e824 */ /* 0x100fe200078e0a05 */
[----:B------:R-:W-:Y:S01]  /*2070*/  LOP3.LUT R61, R11, 0x18, RZ, 0xfc, !PT ;  /* 0x000000180b3d7812 */ /* 0x000fe200078efcff */
[--C-:B------:R-:W-:Y:S01]  /*2080*/  @!P0 IMAD.IADD R18, R18, 0x1, -R5.reuse ;  /* 0x0000000112128824 */ /* 0x100fe200078e0a05 */
[----:B------:R-:W-:Y:S01]  /*2090*/  ISETP.GE.AND P0, PT, R14, RZ, PT ;  /* 0x000000ff0e00720c */ /* 0x000fe20003f06270 */
[----:B------:R-:W-:Y:S01]  /*20a0*/  @!P5 IMAD.IADD R20, R20, 0x1, -R5 ;  /* 0x000000011414d824 */ /* 0x000fe200078e0a05 */
[----:B------:R-:W-:Y:S01]  /*20b0*/  ISETP.GT.U32.AND P5, PT, R5, R17, PT ;  /* 0x000000110500720c */ /* 0x000fe20003fa4070 */
[----:B------:R-:W-:Y:S01]  /*20c0*/  IMAD.HI.U32 R19, R9, R22, RZ ;  /* 0x0000001609137227 */ /* 0x000fe200078e00ff */
[----:B------:R-:W-:-:S02]  /*20d0*/  ISETP.GT.U32.AND P6, PT, R5, R18, PT ;  /* 0x000000120500720c */ /* 0x000fc40003fc4070 */
[----:B------:R-:W-:Y:S01]  /*20e0*/  IABS R82, R59 ;  /* 0x0000003b00527213 */ /* 0x000fe20000000000 */
[----:B------:R-:W-:Y:S01]  /*20f0*/  IMAD.MOV.U32 R14, RZ, RZ, R16 ;  /* 0x000000ffff0e7224 */ /* 0x000fe200078e0010 */
[----:B------:R-:W-:Y:S01]  /*2100*/  LOP3.LUT R63, R11, 0x14, RZ, 0xfc, !PT ;  /* 0x000000140b3f7812 */ /* 0x000fe200078efcff */
[----:B------:R-:W-:Y:S01]  /*2110*/  IMAD.HI.U32 R16, R9, R24, RZ ;  /* 0x0000001809107227 */ /* 0x000fe200078e00ff */
[----:B------:R-:W-:Y:S02]  /*2120*/  IABS R84, R61 ;  /* 0x0000003d00547213 */ /* 0x000fe40000000000 */
[----:B------:R-:W-:Y:S01]  /*2130*/  IABS R86, R63 ;  /* 0x0000003f00567213 */ /* 0x000fe20000000000 */
[----:B------:R-:W-:Y:S01]  /*2140*/  IMAD.MOV R19, RZ, RZ, -R19 ;  /* 0x000000ffff137224 */ /* 0x000fe200078e0a13 */
[C---:B------:R-:W-:Y:S01]  /*2150*/  LOP3.LUT R65, R11.reuse, 0x8, RZ, 0xfc, !PT ;  /* 0x000000080b417812 */ /* 0x040fe200078efcff */
[----:B------:R-:W-:Y:S01]  /*2160*/  IMAD.MOV R16, RZ, RZ, -R16 ;  /* 0x000000ffff107224 */ /* 0x000fe200078e0a10 */
[----:B------:R-:W-:Y:S01]  /*2170*/  LOP3.LUT R67, R11, 0x4, RZ, 0xfc, !PT ;  /* 0x000000040b437812 */ /* 0x000fe200078efcff */
[C---:B------:R-:W-:Y:S01]  /*2180*/  IMAD R22, R5.reuse, R19, R22 ;  /* 0x0000001305167224 */ /* 0x040fe200078e0216 */
[----:B------:R-:W-:Y:S01]  /*2190*/  IABS R96, R11 ;  /* 0x0000000b00607213 */ /* 0x000fe20000000000 */
[----:B------:R-:W-:Y:S01]  /*21a0*/  IMAD R19, R5, R16, R24 ;  /* 0x0000001005137224 */ /* 0x000fe200078e0218 */
[----:B------:R-:W-:Y:S01]  /*21b0*/  IABS R92, R65 ;  /* 0x00000041005c7213 */ /* 0x000fe20000000000 */
[--C-:B------:R-:W-:Y:S01]  /*21c0*/  @!P5 IMAD.IADD R17, R17, 0x1, -R5.reuse ;  /* 0x000000011111d824 */ /* 0x100fe200078e0a05 */
[----:B------:R-:W-:Y:S01]  /*21d0*/  IABS R94, R67 ;  /* 0x00000043005e7213 */ /* 0x000fe20000000000 */
[----:B------:R-:W-:Y:S01]  /*21e0*/  @!P6 IMAD.IADD R18, R18, 0x1, -R5 ;  /* 0x000000011212e824 */ /* 0x000fe200078e0a05 */
[C---:B------:R-:W-:Y:S01]  /*21f0*/  ISETP.GT.U32.AND P5, PT, R5.reuse, R19, PT ;  /* 0x000000130500720c */ /* 0x040fe20003fa4070 */
[----:B------:R-:W-:Y:S01]  /*2200*/  @!P2 IMAD.MOV R14, RZ, RZ, -R14 ;  /* 0x000000ffff0ea224 */ /* 0x000fe200078e0a0e */
[C---:B------:R-:W-:Y:S01]  /*2210*/  ISETP.GT.U32.AND P6, PT, R5.reuse, R22, PT ;  /* 0x000000160500720c */ /* 0x040fe20003fc4070 */
[----:B------:R-:W-:Y:S01]  /*2220*/  IMAD.MOV R21, RZ, RZ, -R21 ;  /* 0x000000ffff157224 */ /* 0x000fe200078e0a15 */
[----:B------:R-:W-:Y:S01]  /*2230*/  ISETP.GT.U32.AND P2, PT, R5, R20, PT ;  /* 0x000000140500720c */ /* 0x000fe20003f44070 */
[----:B------:R-:W-:Y:S01]  /*2240*/  IMAD.MOV.U32 R16, RZ, RZ, R18 ;  /* 0x000000ffff107224 */ /* 0x000fe200078e0012 */
[----:B------:R-:W-:Y:S01]  /*2250*/  SHF.R.S32.HI R190, RZ, 0x5, R190 ;  /* 0x00000005ffbe7819 */ /* 0x000fe200000114be */
[----:B------:R-:W-:-:S04]  /*2260*/  IMAD.HI.U32 R18, R9, R28, RZ ;  /* 0x0000001c09127227 */ /* 0x000fc800078e00ff */
[----:B------:R-:W-:Y:S02]  /*2270*/  IMAD R24, R5, R21, R26 ;  /* 0x0000001505187224 */ /* 0x000fe400078e021a */
[--C-:B------:R-:W-:Y:S02]  /*2280*/  @!P5 IMAD.IADD R19, R19, 0x1, -R5.reuse ;  /* 0x000000011313d824 */ /* 0x100fe400078e0a05 */
[--C-:B------:R-:W-:Y:S01]  /*2290*/  @!P6 IMAD.IADD R22, R22, 0x1, -R5.reuse ;  /* 0x000000011616e824 */ /* 0x100fe200078e0a05 */
[----:B------:R-:W-:Y:S01]  /*22a0*/  ISETP.GE.AND P6, PT, R25, RZ, PT ;  /* 0x000000ff1900720c */ /* 0x000fe20003fc6270 */
[----:B------:R-:W-:Y:S01]  /*22b0*/  @!P2 IMAD.IADD R20, R20, 0x1, -R5 ;  /* 0x000000011414a824 */ /* 0x000fe200078e0a05 */
[----:B------:R-:W-:Y:S01]  /*22c0*/  ISETP.GT.U32.AND P5, PT, R5, R19, PT ;  /* 0x000000130500720c */ /* 0x000fe20003fa4070 */
[----:B------:R-:W-:Y:S01]  /*22d0*/  IMAD.HI.U32 R21, R9, R30, RZ ;  /* 0x0000001e09157227 */ /* 0x000fe200078e00ff */
[----:B------:R-:W-:-:S03]  /*22e0*/  ISETP.GE.AND P2, PT, R23, RZ, PT ;  /* 0x000000ff1700720c */ /* 0x000fc60003f46270 */
[----:B------:R-:W-:Y:S01]  /*22f0*/  @!P1 IMAD.MOV R16, RZ, RZ, -R16 ;  /* 0x000000ffff109224 */ /* 0x000fe200078e0a10 */
[C---:B------:R-:W-:Y:S01]  /*2300*/  ISETP.GT.U32.AND P1, PT, R5.reuse, R22, PT ;  /* 0x000000160500720c */ /* 0x040fe20003f24070 */
[----:B------:R-:W-:Y:S02]  /*2310*/  IMAD.MOV R23, RZ, RZ, -R18 ;  /* 0x000000ffff177224 */ /* 0x000fe400078e0a12 */
[----:B------:R-:W-:Y:S02]  /*2320*/  IMAD.MOV.U32 R18, RZ, RZ, R20 ;  /* 0x000000ffff127224 */ /* 0x000fe400078e0014 */
[----:B------:R-:W-:Y:S02]  /*2330*/  IMAD.MOV R20, RZ, RZ, -R21 ;  /* 0x000000ffff147224 */ /* 0x000fe400078e0a15 */
[----:B------:R-:W-:Y:S01]  /*2340*/  @!P4 IMAD.MOV R17, RZ, RZ, -R17 ;  /* 0x000000ffff11c224 */ /* 0x000fe200078e0a11 */
[C---:B------:R-:W-:Y:S01]  /*2350*/  ISETP.GT.U32.AND P4, PT, R5.reuse, R24, PT ;  /* 0x000000180500720c */ /* 0x040fe20003f84070 */
[----:B------:R-:W-:-:S02]  /*2360*/  IMAD R21, R5, R23, R28 ;  /* 0x0000001705157224 */ /* 0x000fc400078e021c */
[--C-:B------:R-:W-:Y:S02]  /*2370*/  @!P5 IMAD.IADD R19, R19, 0x1, -R5.reuse ;  /* 0x000000011313d824 */ /* 0x100fe400078e0a05 */
[--C-:B------:R-:W-:Y:S01]  /*2380*/  @!P1 IMAD.IADD R22, R22, 0x1, -R5.reuse ;  /* 0x0000000116169824 */ /* 0x100fe200078e0a05 */
[----:B------:R-:W-:Y:S01]  /*2390*/  ISETP.GT.U32.AND P5, PT, R5, R21, PT ;  /* 0x000000150500720c */ /* 0x000fe20003fa4070 */
[----:B------:R-:W-:Y:S01]  /*23a0*/  @!P3 IMAD.MOV R18, RZ, RZ, -R18 ;  /* 0x000000ffff12b224 */ /* 0x000fe200078e0a12 */
[----:B------:R-:W-:Y:S01]  /*23b0*/  ISETP.GE.AND P3, PT, R27, RZ, PT ;  /* 0x000000ff1b00720c */ /* 0x000fe20003f66270 */
[----:B------:R-:W-:Y:S01]  /*23c0*/  IMAD R23, R5, R20, R30 ;  /* 0x0000001405177224 */ /* 0x000fe200078e021e */
[----:B------:R-:W-:Y:S01]  /*23d0*/  LOP3.LUT R27, R11, 0xb8, RZ, 0xfc, !PT ;  /* 0x000000b80b1b7812 */ /* 0x000fe200078efcff */
[----:B------:R-:W-:Y:S01]  /*23e0*/  IMAD.MOV.U32 R20, RZ, RZ, R22 ;  /* 0x000000ffff147224 */ /* 0x000fe200078e0016 */
[----:B------:R-:W-:Y:S01]  /*23f0*/  ISETP.GE.AND P1, PT, R29, RZ, PT ;  /* 0x000000ff1d00720c */ /* 0x000fe20003f26270 */
[----:B------:R-:W-:Y:S01]  /*2400*/  @!P4 IMAD.IADD R24, R24, 0x1, -R5 ;  /* 0x000000011818c824 */ /* 0x000fe200078e0a05 */
[----:B------:R-:W-:Y:S01]  /*2410*/  LOP3.LUT R29, R11, 0xb4, RZ, 0xfc, !PT ;  /* 0x000000b40b1d7812 */ /* 0x000fe200078efcff */
[----:B------:R-:W-:Y:S01]  /*2420*/  @!P0 IMAD.MOV R20, RZ, RZ, -R20 ;  /* 0x000000ffff148224 */ /* 0x000fe200078e0a14 */
[----:B------:R-:W-:Y:S01]  /*2430*/  IABS R26, R27 ;  /* 0x0000001b001a7213 */ /* 0x000fe20000000000 */
[----:B------:R-:W-:Y:S01]  /*2440*/  @!P2 IMAD.MOV R19, RZ, RZ, -R19 ;  /* 0x000000ffff13a224 */ /* 0x000fe200078e0a13 */
[----:B------:R-:W-:Y:S01]  /*2450*/  ISETP.GT.U32.AND P0, PT, R5, R24, PT ;  /* 0x000000180500720c */ /* 0x000fe20003f04070 */
[----:B------:R-:W-:Y:S01]  /*2460*/  @!P5 IMAD.IADD R21, R21, 0x1, -R5 ;  /* 0x000000011515d824 */ /* 0x000fe200078e0a05 */
[----:B------:R-:W-:Y:S01]  /*2470*/  IABS R28, R29 ;  /* 0x0000001d001c7213 */ /* 0x000fe20000000000 */
[----:B------:R-:W-:Y:S01]  /*2480*/  IMAD.HI.U32 R22, R9, R26, RZ ;  /* 0x0000001a09167227 */ /* 0x000fe200078e00ff */
[----:B------:R-:W-:-:S02]  /*2490*/  ISETP.GT.U32.AND P4, PT, R5, R23, PT ;  /* 0x000000170500720c */ /* 0x000fc40003f84070 */
[----:B------:R-:W-:Y:S01]  /*24a0*/  ISETP.GT.U32.AND P2, PT, R5, R21, PT ;  /* 0x000000150500720c */ /* 0x000fe20003f44070 */
[----:B------:R-:W-:Y:S01]  /*24b0*/  IMAD.HI.U32 R25, R9, R28, RZ ;  /* 0x0000001c09197227 */ /* 0x000fe200078e00ff */
[----:B------:R-:W-:Y:S02]  /*24c0*/  IABS R30, R31 ;  /* 0x0000001f001e7213 */ /* 0x000fe40000000000 */
[----:B------:R-:W-:Y:S01]  /*24d0*/  ISETP.GE.AND P5, PT, R27, RZ, PT ;  /* 0x000000ff1b00720c */ /* 0x000fe20003fa6270 */
[----:B------:R-:W-:Y:S02]  /*24e0*/  IMAD.MOV R22, RZ, RZ, -R22 ;  /* 0x000000ffff167224 */ /* 0x000fe400078e0a16 */
[----:B------:R-:W-:Y:S02]  /*24f0*/  IMAD.MOV R25, RZ, RZ, -R25 ;  /* 0x000000ffff197224 */ /* 0x000fe400078e0a19 */
[----:B------:R-:W-:Y:S01]  /*2500*/  @!P0 IMAD.IADD R24, R24, 0x1, -R5 ;  /* 0x0000000118188824 */ /* 0x000fe200078e0a05 */
[----:B------:R-:W-:Y:S01]  /*2510*/  ISETP.GE.AND P0, PT, R29, RZ, PT ;  /* 0x000000ff1d00720c */ /* 0x000fe20003f06270 */
[----:B------:R-:W-:-:S02]  /*2520*/  IMAD R26, R5, R22, R26 ;  /* 0x00000016051a7224 */ /* 0x000fc400078e021a */
[----:B------:R-:W-:Y:S01]  /*2530*/  IMAD R25, R5, R25, R28 ;  /* 0x0000001905197224 */ /* 0x000fe200078e021c */
[----:B------:R-:W-:Y:S01]  /*2540*/  LOP3.LUT R28, R11, 0xac, RZ, 0xfc, !PT ;  /* 0x000000ac0b1c7812 */ /* 0x000fe200078efcff */
[--C-:B------:R-:W-:Y:S01]  /*2550*/  @!P2 IMAD.IADD R21, R21, 0x1, -R5.reuse ;  /* 0x000000011515a824 */ /* 0x100fe200078e0a05 */
[----:B------:R-:W-:Y:S01]  /*2560*/  ISETP.GT.U32.AND P2, PT, R5, R26, PT ;  /* 0x0000001a0500720c */ /* 0x000fe20003f44070 */
[----:B------:R-:W-:Y:S01]  /*2570*/  IMAD.MOV.U32 R22, RZ, RZ, R24 ;  /* 0x000000ffff167224 */ /* 0x000fe200078e0018 */
[----:B------:R-:W-:Y:S01]  /*2580*/  IABS R32, R28 ;  /* 0x0000001c00207213 */ /* 0x000fe20000000000 */
[----:B------:R-:W-:Y:S02]  /*2590*/  @!P4 IMAD.IADD R23, R23, 0x1, -R5 ;  /* 0x000000011717c824 */ /* 0x000fe400078e0a05 */
[----:B------:R-:W-:Y:S01]  /*25a0*/  @!P6 IMAD.MOV R22, RZ, RZ, -R22 ;  /* 0x000000ffff16e224 */ /* 0x000fe200078e0a16 */
[----:B------:R-:W-:Y:S01]  /*25b0*/  ISETP.GT.U32.AND P6, PT, R5, R25, PT ;  /* 0x000000190500720c */ /* 0x000fe20003fc4070 */
[----:B------:R-:W-:Y:S01]  /*25c0*/  IMAD.HI.U32 R27, R9, R30, RZ ;  /* 0x0000001e091b7227 */ /* 0x000fe200078e00ff */
[----:B------:R-:W-:-:S03]  /*25d0*/  ISETP.GT.U32.AND P4, PT, R5, R23, PT ;  /* 0x000000170500720c */ /* 0x000fc60003f84070 */
[----:B------:R-:W-:Y:S02]  /*25e0*/  IMAD.MOV R27, RZ, RZ, -R27 ;  /* 0x000000ffff1b7224 */ /* 0x000fe400078e0a1b */
[----:B------:R-:W-:Y:S02]  /*25f0*/  @!P2 IMAD.IADD R26, R26, 0x1, -R5 ;  /* 0x000000011a1aa824 */ /* 0x000fe400078e0a05 */
[----:B------:R-:W-:-:S03]  /*2600*/  IMAD.HI.U32 R24, R9, R32, RZ ;  /* 0x0000002009187227 */ /* 0x000fc600078e00ff */
[----:B------:R-:W-:Y:S01]  /*2610*/  ISETP.GT.U32.AND P2, PT, R5, R26, PT ;  /* 0x0000001a0500720c */ /* 0x000fe20003f44070 */
[--C-:B------:R-:W-:Y:S02]  /*2620*/  @!P6 IMAD.IADD R25, R25, 0x1, -R5.reuse ;  /* 0x000000011919e824 */ /* 0x100fe400078e0a05 */
[----:B------:R-:W-:Y:S01]  /*2630*/  @!P4 IMAD.IADD R23, R23, 0x1, -R5 ;  /* 0x000000011717c824 */ /* 0x000fe200078e0a05 */
[----:B------:R-:W-:Y:S01]  /*2640*/  ISETP.GE.AND P4, PT, R28, RZ, PT ;  /* 0x000000ff1c00720c */ /* 0x000fe20003f86270 */
[C---:B------:R-:W-:Y:S01]  /*2650*/  IMAD R28, R5.reuse, R27, R30 ;  /* 0x0000001b051c7224 */ /* 0x040fe200078e021e */
[----:B------:R-:W-:Y:S01]  /*2660*/  ISETP.GT.U32.AND P6, PT, R5, R25, PT ;  /* 0x000000190500720c */ /* 0x000fe20003fc4070 */
[----:B------:R-:W-:Y:S01]  /*2670*/  IMAD.MOV R24, RZ, RZ, -R24 ;  /* 0x000000ffff187224 */ /* 0x000fe200078e0a18 */
[----:B------:R-:W-:Y:S01]  /*2680*/  IABS R30, R35 ;  /* 0x00000023001e7213 */ /* 0x000fe20000000000 */
[----:B------:R-:W-:-:S04]  /*2690*/  IMAD.HI.U32 R29, R9, R34, RZ ;  /* 0x00000022091d7227 */ /* 0x000fc800078e00ff */
[C---:B------:R-:W-:Y:S01]  /*26a0*/  IMAD R27, R5.reuse, R24, R32 ;  /* 0x00000018051b7224 */ /* 0x040fe200078e0220 */
[----:B------:R-:W-:Y:S01]  /*26b0*/  IABS R32, R39 ;  /* 0x0000002700207213 */ /* 0x000fe20000000000 */
[----:B------:R-:W-:Y:S01]  /*26c0*/  @!P2 IMAD.IADD R26, R26, 0x1, -R5 ;  /* 0x000000011a1aa824 */ /* 0x000fe200078e0a05 */
[----:B------:R-:W-:Y:S01]  /*26d0*/  ISETP.GT.U32.AND P2, PT, R5, R28, PT ;  /* 0x0000001c0500720c */ /* 0x000fe20003f44070 */
[----:B------:R-:W-:-:S04]  /*26e0*/  IMAD.HI.U32 R24, R9, R30, RZ ;  /* 0x0000001e09187227 */ /* 0x000fc800078e00ff */
[----:B------:R-:W-:Y:S01]  /*26f0*/  @!P6 IMAD.IADD R25, R25, 0x1, -R5 ;  /* 0x000000011919e824 */ /* 0x000fe200078e0a05 */
[C---:B------:R-:W-:Y:S01]  /*2700*/  ISETP.GT.U32.AND P6, PT, R5.reuse, R27, PT ;  /* 0x0000001b0500720c */ /* 0x040fe20003fc4070 */
[----:B------:R-:W-:Y:S02]  /*2710*/  IMAD.MOV R24, RZ, RZ, -R24 ;  /* 0x000000ffff187224 */ /* 0x000fe400078e0a18 */
[----:B------:R-:W-:Y:S02]  /*2720*/  IMAD.MOV R29, RZ, RZ, -R29 ;  /* 0x000000ffff1d7224 */ /* 0x000fe400078e0a1d */
[C---:B------:R-:W-:Y:S02]  /*2730*/  IMAD R30, R5.reuse, R24, R30 ;  /* 0x00000018051e7224 */ /* 0x040fe400078e021e */
[C---:B------:R-:W-:Y:S01]  /*2740*/  IMAD R29, R5.reuse, R29, R34 ;  /* 0x0000001d051d7224 */ /* 0x040fe200078e0222 */
[----:B------:R-:W-:Y:S01]  /*2750*/  IABS R34, R41 ;  /* 0x0000002900227213 */ /* 0x000fe20000000000 */
[----:B------:R-:W-:Y:S01]  /*2760*/  @!P2 IMAD.IADD R28, R28, 0x1, -R5 ;  /* 0x000000011c1ca824 */ /* 0x000fe200078e0a05 */
[----:B------:R-:W-:Y:S01]  /*2770*/  ISETP.GT.U32.AND P2, PT, R5, R30, PT ;  /* 0x0000001e0500720c */ /* 0x000fe20003f44070 */
[----:B------:R-:W-:-:S04]  /*2780*/  IMAD.HI.U32 R24, R9, R32, RZ ;  /* 0x0000002009187227 */ /* 0x000fc800078e00ff */
[----:B------:R-:W-:Y:S01]  /*2790*/  @!P6 IMAD.IADD R27, R27, 0x1, -R5 ;  /* 0x000000011b1be824 */ /* 0x000fe200078e0a05 */
[----:B------:R-:W-:Y:S01]  /*27a0*/  ISETP.GT.U32.AND P6, PT, R5, R29, PT ;  /* 0x0000001d0500720c */ /* 0x000fe20003fc4070 */
[----:B------:R-:W-:-:S04]  /*27b0*/  IMAD.HI.U32 R33, R9, R34, RZ ;  /* 0x0000002209217227 */ /* 0x000fc800078e00ff */
[----:B------:R-:W-:Y:S02]  /*27c0*/  IMAD.MOV R24, RZ, RZ, -R24 ;  /* 0x000000ffff187224 */ /* 0x000fe400078e0a18 */
[----:B------:R-:W-:Y:S01]  /*27d0*/  @!P2 IMAD.IADD R30, R30, 0x1, -R5 ;  /* 0x000000011e1ea824 */ /* 0x000fe200078e0a05 */
[----:B------:R-:W-:Y:S01]  /*27e0*/  ISETP.GT.U32.AND P2, PT, R5, R28, PT ;  /* 0x0000001c0500720c */ /* 0x000fe20003f44070 */
[----:B------:R-:W-:Y:S02]  /*27f0*/  IMAD.MOV R33, RZ, RZ, -R33 ;  /* 0x000000ffff217224 */ /* 0x000fe400078e0a21 */
[----:B------:R-:W-:Y:S01]  /*2800*/  @!P3 IMAD.MOV R21, RZ, RZ, -R21 ;  /* 0x000000ffff15b224 */ /* 0x000fe200078e0a15 */
[----:B------:R-:W-:Y:S01]  /*2810*/  ISETP.GE.AND P3, PT, R31, RZ, PT ;  /* 0x000000ff1f00720c */ /* 0x000fe20003f66270 */
[----:B------:R-:W-:Y:S01]  /*2820*/  @!P6 IMAD.IADD R29, R29, 0x1, -R5 ;  /* 0x000000011d1de824 */ /* 0x000fe200078e0a05 */
[C---:B------:R-:W-:Y:S01]  /*2830*/  ISETP.GT.U32.AND P6, PT, R5.reuse, R30, PT ;  /* 0x0000001e0500720c */ /* 0x040fe20003fc4070 */
[----:B------:R-:W-:-:S02]  /*2840*/  IMAD R32, R5, R24, R32 ;  /* 0x0000001805207224 */ /* 0x000fc400078e0220 */
[----:B------:R-:W-:Y:S02]  /*2850*/  IMAD.MOV.U32 R24, RZ, RZ, R26 ;  /* 0x000000ffff187224 */ /* 0x000fe400078e001a */
[----:B------:R-:W-:Y:S02]  /*2860*/  IMAD R34, R5, R33, R34 ;  /* 0x0000002105227224 */ /* 0x000fe400078e0222 */
[----:B------:R-:W-:-:S04]  /*2870*/  IMAD.HI.U32 R31, R9, R36, RZ ;  /* 0x00000024091f7227 */ /* 0x000fc800078e00ff */
[----:B------:R-:W-:Y:S01]  /*2880*/  @!P5 IMAD.MOV R24, RZ, RZ, -R24 ;  /* 0x000000ffff18d224 */ /* 0x000fe200078e0a18 */
[C---:B------:R-:W-:Y:S01]  /*2890*/  ISETP.GT.U32.AND P5, PT, R5.reuse, R29, PT ;  /* 0x0000001d0500720c */ /* 0x040fe20003fa4070 */
[----:B------:R-:W-:Y:S01]  /*28a0*/  @!P6 IMAD.IADD R30, R30, 0x1, -R5 ;  /* 0x000000011e1ee824 */ /* 0x000fe200078e0a05 */
[C---:B------:R-:W-:Y:S01]  /*28b0*/  ISETP.GT.U32.AND P6, PT, R5.reuse, R34, PT ;  /* 0x000000220500720c */ /* 0x040fe20003fc4070 */
[----:B------:R-:W-:Y:S02]  /*28c0*/  IMAD.MOV R31, RZ, RZ, -R31 ;  /* 0x000000ffff1f7224 */ /* 0x000fe400078e0a1f */
[----:B------:R-:W-:Y:S01]  /*28d0*/  @!P1 IMAD.MOV R23, RZ, RZ, -R23 ;  /* 0x000000ffff179224 */ /* 0x000fe200078e0a17 */
[C---:B------:R-:W-:Y:S01]  /*28e0*/  ISETP.GT.U32.AND P1, PT, R5.reuse, R27, PT ;  /* 0x0000001b0500720c */ /* 0x040fe20003f24070 */
[C---:B------:R-:W-:Y:S01]  /*28f0*/  IMAD R31, R5.reuse, R31, R36 ;  /* 0x0000001f051f7224 */ /* 0x040fe200078e0224 */
[----:B------:R-:W-:Y:S01]  /*2900*/  IABS R36, R42 ;  /* 0x0000002a00247213 */ /* 0x000fe20000000000 */
[----:B------:R-:W-:Y:S01]  /*2910*/  @!P0 IMAD.MOV R25, RZ, RZ, -R25 ;  /* 0x000000ffff198224 */ /* 0x000fe200078e0a19 */
[C---:B------:R-:W-:Y:S01]  /*2920*/  ISETP.GT.U32.AND P0, PT, R5.reuse, R32, PT ;  /* 0x000000200500720c */ /* 0x040fe20003f04070 */
[----:B------:R-:W-:Y:S01]  /*2930*/  @!P2 IMAD.IADD R28, R28, 0x1, -R5 ;  /* 0x000000011c1ca824 */ /* 0x000fe200078e0a05 */
[----:B------:R-:W-:Y:S01]  /*2940*/  ISETP.GT.U32.AND P2, PT, R5, R31, PT ;  /* 0x0000001f0500720c */ /* 0x000fe20003f44070 */
[----:B------:R-:W-:-:S04]  /*2950*/  IMAD.HI.U32 R26, R9, R36, RZ ;  /* 0x00000024091a7227 */ /* 0x000fc800078e00ff */
[--C-:B------:R-:W-:Y:S01]  /*2960*/  @!P5 IMAD.IADD R29, R29, 0x1, -R5.reuse ;  /* 0x000000011d1dd824 */ /* 0x100fe200078e0a05 */
[----:B------:R-:W-:Y:S01]  /*2970*/  ISETP.GE.AND P5, PT, R37, RZ, PT ;  /* 0x000000ff2500720c */ /* 0x000fe20003fa6270 */
[--C-:B------:R-:W-:Y:S01]  /*2980*/  @!P6 IMAD.IADD R34, R34, 0x1, -R5.reuse ;  /* 0x000000012222e824 */ /* 0x100fe200078e0a05 */
[----:B------:R-:W-:Y:S01]  /*2990*/  LOP3.LUT R37, R11, 0x8c, RZ, 0xfc, !PT ;  /* 0x0000008c0b257812 */ /* 0x000fe200078efcff */
[----:B------:R-:W-:Y:S02]  /*29a0*/  IMAD.MOV R26, RZ, RZ, -R26 ;  /* 0x000000ffff1a7224 */ /* 0x000fe400078e0a1a */
[--C-:B------:R-:W-:Y:S01]  /*29b0*/  @!P1 IMAD.IADD R27, R27, 0x1, -R5.reuse ;  /* 0x000000011b1b9824 */ /* 0x100fe200078e0a05 */
[----:B------:R-:W-:Y:S01]  /*29c0*/  ISETP.GE.AND P1, PT, R35, RZ, PT ;  /* 0x000000ff2300720c */ /* 0x000fe20003f26270 */
[C---:B------:R-:W-:Y:S01]  /*29d0*/  IMAD R33, R5.reuse, R26, R36 ;  /* 0x0000001a05217224 */ /* 0x040fe200078e0224 */
[----:B------:R-:W-:Y:S01]  /*29e0*/  ISETP.GT.U32.AND P6, PT, R5, R34, PT ;  /* 0x000000220500720c */ /* 0x000fe20003fc4070 */
[----:B------:R-:W-:Y:S01]  /*29f0*/  @!P0 IMAD.IADD R32, R32, 0x1, -R5 ;  /* 0x0000000120208824 */ /* 0x000fe200078e0a05 */
[----:B------:R-:W-:Y:S01]  /*2a00*/  ISETP.GE.AND P0, PT, R39, RZ, PT ;  /* 0x000000ff2700720c */ /* 0x000fe20003f06270 */
[----:B------:R-:W-:-:S02]  /*2a10*/  IMAD.MOV.U32 R26, RZ, RZ, R28 ;  /* 0x000000ffff1a7224 */ /* 0x000fc400078e001c */
[----:B------:R-:W-:-:S04]  /*2a20*/  IMAD.HI.U32 R35, R9, R38, RZ ;  /* 0x0000002609237227 */ /* 0x000fc800078e00ff */
[----:B------:R-:W-:Y:S01]  /*2a30*/  @!P2 IMAD.IADD R31, R31, 0x1, -R5 ;  /* 0x000000011f1fa824 */ /* 0x000fe200078e0a05 */
[----:B------:R-:W-:Y:S01]  /*2a40*/  ISETP.GE.AND P2, PT, R40, RZ, PT ;  /* 0x000000ff2800720c */ /* 0x000fe20003f46270 */
[----:B------:R-:W-:Y:S01]  /*2a50*/  @!P3 IMAD.MOV R26, RZ, RZ, -R26 ;  /* 0x000000ffff1ab224 */ /* 0x000fe200078e0a1a */
[C---:B------:R-:W-:Y:S01]  /*2a60*/  ISETP.GT.U32.AND P3, PT, R5.reuse, R32, PT ;  /* 0x000000200500720c */ /* 0x040fe20003f64070 */
[----:B------:R-:W-:Y:S01]  /*2a70*/  IMAD.MOV R35, RZ, RZ, -R35 ;  /* 0x000000ffff237224 */ /* 0x000fe200078e0a23 */
[----:B------:R-:W-:Y:S01]  /*2a80*/  IABS R40, R37 ;  /* 0x0000002500287213 */ /* 0x000fe20000000000 */
[----:B------:R-:W-:Y:S01]  /*2a90*/  @!P4 IMAD.MOV R27, RZ, RZ, -R27 ;  /* 0x000000ffff1bc224 */ /* 0x000fe200078e0a1b */
[C---:B------:R-:W-:Y:S01]  /*2aa0*/  ISETP.GT.U32.AND P4, PT, R5.reuse, R31, PT ;  /* 0x0000001f0500720c */ /* 0x040fe20003f84070 */
[----:B------:R-:W-:Y:S01]  /*2ab0*/  @!P5 IMAD.MOV R29, RZ, RZ, -R29 ;  /* 0x000000ffff1dd224 */ /* 0x000fe200078e0a1d */
[C---:B------:R-:W-:Y:S01]  /*2ac0*/  ISETP.GT.U32.AND P5, PT, R5.reuse, R33, PT ;  /* 0x000000210500720c */ /* 0x040fe20003fa4070 */
[----:B------:R-:W-:-:S02]  /*2ad0*/  IMAD R36, R5, R35, R38 ;  /* 0x0000002305247224 */ /* 0x000fc400078e0226 */
[--C-:B------:R-:W-:Y:S02]  /*2ae0*/  @!P6 IMAD.IADD R34, R34, 0x1, -R5.reuse ;  /* 0x000000012222e824 */ /* 0x100fe400078e0a05 */
[----:B------:R-:W-:Y:S01]  /*2af0*/  IMAD.MOV.U32 R28, RZ, RZ, R30 ;  /* 0x000000ffff1c7224 */ /* 0x000fe200078e001e */
[----:B------:R-:W-:Y:S01]  /*2b00*/  ISETP.GT.U32.AND P6, PT, R5, R36, PT ;  /* 0x000000240500720c */ /* 0x000fe20003fc4070 */
[----:B------:R-:W-:Y:S01]  /*2b10*/  @!P3 IMAD.IADD R32, R32, 0x1, -R5 ;  /* 0x000000012020b824 */ /* 0x000fe200078e0a05 */
[----:B------:R-:W-:Y:S01]  /*2b20*/  ISETP.GE.AND P3, PT, R42, RZ, PT ;  /* 0x000000ff2a00720c */ /* 0x000fe20003f66270 */
[----:B------:R-:W-:Y:S01]  /*2b30*/  IMAD.HI.U32 R35, R9, R40, RZ ;  /* 0x0000002809237227 */ /* 0x000fe200078e00ff */
[----:B------:R-:W-:-:S03]  /*2b40*/  IABS R42, R46 ;  /* 0x0000002e002a7213 */ /* 0x000fc60000000000 */
[--C-:B------:R-:W-:Y:S01]  /*2b50*/  @!P4 IMAD.IADD R31, R31, 0x1, -R5.reuse ;  /* 0x000000011f1fc824 */ /* 0x100fe200078e0a05 */
[----:B------:R-:W-:Y:S01]  /*2b60*/  ISETP.GE.AND P4, PT, R43, RZ, PT ;  /* 0x000000ff2b00720c */ /* 0x000fe20003f86270 */
[----:B------:R-:W-:Y:S01]  /*2b70*/  IMAD.MOV.U32 R30, RZ, RZ, R32 ;  /* 0x000000ffff1e7224 */ /* 0x000fe200078e0020 */
[----:B------:R-:W-:Y:S01]  /*2b80*/  LOP3.LUT R43, R11, 0x88, RZ, 0xfc, !PT ;  /* 0x000000880b2b7812 */ /* 0x000fe200078efcff */
[--C-:B------:R-:W-:Y:S01]  /*2b90*/  @!P5 IMAD.IADD R33, R33, 0x1, -R5.reuse ;  /* 0x000000012121d824 */ /* 0x100fe200078e0a05 */
[----:B------:R-:W-:Y:S01]  /*2ba0*/  ISETP.GE.AND P5, PT, R37, RZ, PT ;  /* 0x000000ff2500720c */ /* 0x000fe20003fa6270 */
[----:B------:R-:W-:Y:S01]  /*2bb0*/  @!P0 IMAD.MOV R30, RZ, RZ, -R30 ;  /* 0x000000ffff1e8224 */ /* 0x000fe200078e0a1e */
[----:B------:R-:W-:Y:S01]  /*2bc0*/  IABS R38, R43 ;  /* 0x0000002b00267213 */ /* 0x000fe20000000000 */
[----:B------:R-:W-:Y:S01]  /*2bd0*/  @!P6 IMAD.IADD R36, R36, 0x1, -R5 ;  /* 0x000000012424e824 */ /* 0x000fe200078e0a05 */
[----:B------:R-:W-:Y:S01]  /*2be0*/  ISETP.GT.U32.AND P0, PT, R5, R33, PT ;  /* 0x000000210500720c */ /* 0x000fe20003f04070 */
[----:B------:R-:W-:-:S02]  /*2bf0*/  IMAD.MOV R35, RZ, RZ, -R35 ;  /* 0x000000ffff237224 */ /* 0x000fc400078e0a23 */
[----:B------:R-:W-:Y:S01]  /*2c00*/  IMAD.HI.U32 R32, R9, R38, RZ ;  /* 0x0000002609207227 */ /* 0x000fe200078e00ff */
[----:B------:R-:W-:-:S03]  /*2c10*/  ISETP.GT.U32.AND P6, PT, R5, R36, PT ;  /* 0x000000240500720c */ /* 0x000fc60003fc4070 */
[----:B------:R-:W-:Y:S01]  /*2c20*/  IMAD R35, R5, R35, R40 ;  /* 0x0000002305237224 */ /* 0x000fe200078e0228 */
[----:B------:R-:W-:Y:S01]  /*2c30*/  IABS R40, R45 ;  /* 0x0000002d00287213 */ /* 0x000fe20000000000 */
[----:B------:R-:W-:Y:S02]  /*2c40*/  IMAD.MOV R32, RZ, RZ, -R32 ;  /* 0x000000ffff207224 */ /* 0x000fe400078e0a20 */
[----:B------:R-:W-:-:S04]  /*2c50*/  IMAD.HI.U32 R37, R9, R42, RZ ;  /* 0x0000002a09257227 */ /* 0x000fc800078e00ff */
[--C-:B------:R-:W-:Y:S01]  /*2c60*/  @!P0 IMAD.IADD R33, R33, 0x1, -R5.reuse ;  /* 0x0000000121218824 */ /* 0x100fe200078e0a05 */
[C---:B------:R-:W-:Y:S01]  /*2c70*/  ISETP.GT.U32.AND P0, PT, R5.reuse, R35, PT ;  /* 0x000000230500720c */ /* 0x040fe20003f04070 */
[----:B------:R-:W-:Y:S02]  /*2c80*/  IMAD R38, R5, R32, R38 ;  /* 0x0000002005267224 */ /* 0x000fe400078e0226 */
[----:B------:R-:W-:Y:S02]  /*2c90*/  @!P6 IMAD.IADD R36, R36, 0x1, -R5 ;  /* 0x000000012424e824 */ /* 0x000fe400078e0a05 */
[----:B------:R-:W-:Y:S01]  /*2ca0*/  IMAD.HI.U32 R32, R9, R40, RZ ;  /* 0x0000002809207227 */ /* 0x000fe200078e00ff */
[----:B------:R-:W-:-:S03]  /*2cb0*/  ISETP.GT.U32.AND P6, PT, R5, R38, PT ;  /* 0x000000260500720c */ /* 0x000fc60003fc4070 */
[----:B------:R-:W-:Y:S02]  /*2cc0*/  IMAD.MOV R32, RZ, RZ, -R32 ;  /* 0x000000ffff207224 */ /* 0x000fe400078e0a20 */
[----:B------:R-:W-:Y:S01]  /*2cd0*/  @!P1 IMAD.MOV R28, RZ, RZ, -R28 ;  /* 0x000000ffff1c9224 */ /* 0x000fe200078e0a1c */
[----:B------:R-:W-:Y:S01]  /*2ce0*/  ISETP.GE.AND P1, PT, R41, RZ, PT ;  /* 0x000000ff2900720c */ /* 0x000fe20003f26270 */
[----:B------:R-:W-:Y:S01]  /*2cf0*/  @!P0 IMAD.IADD R35, R35, 0x1, -R5 ;  /* 0x0000000123238824 */ /* 0x000fe200078e0a05 */
[----:B------:R-:W-:Y:S01]  /*2d00*/  ISETP.GE.AND P0, PT, R43, RZ, PT ;  /* 0x000000ff2b00720c */ /* 0x000fe20003f06270 */
[----:B------:R-:W-:Y:S01]  /*2d10*/  IMAD.MOV R41, RZ, RZ, -R37 ;  /* 0x000000ffff297224 */ /* 0x000fe200078e0a25 */
[----:B------:R-:W-:Y:S01]  /*2d20*/  LOP3.LUT R43, R11, 0x74, RZ, 0xfc, !PT ;  /* 0x000000740b2b7812 */ /* 0x000fe200078efcff */
[C---:B------:R-:W-:Y:S01]  /*2d30*/  IMAD R37, R5.reuse, R32, R40 ;  /* 0x0000002005257224 */ /* 0x040fe200078e0228 */
[----:B------:R-:W-:Y:S01]  /*2d40*/  IABS R32, R48 ;  /* 0x0000003000207213 */ /* 0x000fe20000000000 */
[----:B------:R-:W-:Y:S01]  /*2d50*/  @!P6 IMAD.IADD R38, R38, 0x1, -R5 ;  /* 0x000000012626e824 */ /* 0x000fe200078e0a05 */
[----:B------:R-:W-:Y:S01]  /*2d60*/  ISETP.GT.U32.AND P6, PT, R5, R35, PT ;  /* 0x000000230500720c */ /* 0x000fe20003fc4070 */
[----:B------:R-:W-:-:S04]  /*2d70*/  IMAD.HI.U32 R39, R9, R44, RZ ;  /* 0x0000002c09277227 */ /* 0x000fc800078e00ff */
[C---:B------:R-:W-:Y:S02]  /*2d80*/  IMAD R40, R5.reuse, R41, R42 ;  /* 0x0000002905287224 */ /* 0x040fe400078e022a */
[----:B------:R-:W-:Y:S02]  /*2d90*/  IMAD.MOV.U32 R42, RZ, RZ, R32 ;  /* 0x000000ffff2a7224 */ /* 0x000fe400078e0020 */
[----:B------:R-:W-:Y:S02]  /*2da0*/  IMAD.MOV R39, RZ, RZ, -R39 ;  /* 0x000000ffff277224 */ /* 0x000fe400078e0a27 */
[----:B------:R-:W-:Y:S02]  /*2db0*/  IMAD.MOV.U32 R32, RZ, RZ, R34 ;  /* 0x000000ffff207224 */ /* 0x000fe400078e0022 */
[C---:B------:R-:W-:Y:S01]  /*2dc0*/  IMAD R39, R5.reuse, R39, R44 ;  /* 0x0000002705277224 */ /* 0x040fe200078e022c */
[----:B------:R-:W-:Y:S01]  /*2dd0*/  IABS R44, R43 ;  /* 0x0000002b002c7213 */ /* 0x000fe20000000000 */
[----:B------:R-:W-:Y:S01]  /*2de0*/  @!P1 IMAD.MOV R32, RZ, RZ, -R32 ;  /* 0x000000ffff209224 */ /* 0x000fe200078e0a20 */
[C---:B------:R-:W-:Y:S01]  /*2df0*/  ISETP.GT.U32.AND P1, PT, R5.reuse, R38, PT ;  /* 0x000000260500720c */ /* 0x040fe20003f24070 */
[----:B------:R-:W-:Y:S01]  /*2e00*/  @!P2 IMAD.MOV R31, RZ, RZ, -R31 ;  /* 0x000000ffff1fa224 */ /* 0x000fe200078e0a1f */
[----:B------:R-:W-:Y:S01]  /*2e10*/  ISETP.GT.U32.AND P2, PT, R5, R37, PT ;  /* 0x000000250500720c */ /* 0x000fe20003f44070 */
[----:B------:R-:W-:Y:S01]  /*2e20*/  @!P6 IMAD.IADD R35, R35, 0x1, -R5 ;  /* 0x000000012323e824 */ /* 0x000fe200078e0a05 */
[C---:B------:R-:W-:Y:S01]  /*2e30*/  ISETP.GT.U32.AND P6, PT, R5.reuse, R39, PT ;  /* 0x000000270500720c */ /* 0x040fe20003fc4070 */
[----:B------:R-:W-:Y:S01]  /*2e40*/  @!P3 IMAD.MOV R33, RZ, RZ, -R33 ;  /* 0x000000ffff21b224 */ /* 0x000fe200078e0a21 */
[----:B------:R-:W-:Y:S01]  /*2e50*/  ISETP.GT.U32.AND P3, PT, R5, R40, PT ;  /* 0x000000280500720c */ /* 0x000fe20003f64070 */
[----:B------:R-:W-:-:S02]  /*2e60*/  IMAD.MOV.U32 R34, RZ, RZ, R36 ;  /* 0x000000ffff227224 */ /* 0x000fc400078e0024 */
[----:B------:R-:W-:-:S04]  /*2e70*/  IMAD.HI.U32 R36, R9, R42, RZ ;  /* 0x0000002a09247227 */ /* 0x000fc800078e00ff */
[----:B------:R-:W-:Y:S02]  /*2e80*/  IMAD.MOV R36, RZ, RZ, -R36 ;  /* 0x000000ffff247224 */ /* 0x000fe400078e0a24 */
[--C-:B------:R-:W-:Y:S01]  /*2e90*/  @!P1 IMAD.IADD R38, R38, 0x1, -R5.reuse ;  /* 0x0000000126269824 */ /* 0x100fe200078e0a05 */
[----:B------:R-:W-:Y:S01]  /*2ea0*/  ISETP.GE.AND P1, PT, R46, RZ, PT ;  /* 0x000000ff2e00720c */ /* 0x000fe20003f26270 */
[--C-:B------:R-:W-:Y:S01]  /*2eb0*/  @!P2 IMAD.IADD R37, R37, 0x1, -R5.reuse ;  /* 0x000000012525a824 */ /* 0x100fe200078e0a05 */
[----:B------:R-:W-:Y:S01]  /*2ec0*/  ISETP.GE.AND P2, PT, R47, RZ, PT ;  /* 0x000000ff2f00720c */ /* 0x000fe20003f46270 */
[----:B------:R-:W-:Y:S01]  /*2ed0*/  IMAD R42, R5, R36, R42 ;  /* 0x00000024052a7224 */ /* 0x000fe200078e022a */
[----:B------:R-:W-:Y:S01]  /*2ee0*/  LOP3.LUT R47, R11, 0x6c, RZ, 0xfc, !PT ;  /* 0x0000006c0b2f7812 */ /* 0x000fe200078efcff */
[----:B------:R-:W-:Y:S02]  /*2ef0*/  @!P6 IMAD.IADD R39, R39, 0x1, -R5 ;  /* 0x000000012727e824 */ /* 0x000fe400078e0a05 */
[----:B------:R-:W-:-:S02]  /*2f00*/  IMAD.MOV.U32 R36, RZ, RZ, R38 ;  /* 0x000000ffff247224 */ /* 0x000fc400078e0026 */
[----:B------:R-:W-:Y:S01]  /*2f10*/  @!P3 IMAD.IADD R40, R40, 0x1, -R5 ;  /* 0x000000012828b824 */ /* 0x000fe200078e0a05 */
[C---:B------:R-:W-:Y:S01]  /*2f20*/  ISETP.GT.U32.AND P3, PT, R5.reuse, R37, PT ;  /* 0x000000250500720c */ /* 0x040fe20003f64070 */
[----:B------:R-:W-:Y:S01]  /*2f30*/  @!P0 IMAD.MOV R36, RZ, RZ, -R36 ;  /* 0x000000ffff248224 */ /* 0x000fe200078e0a24 */
[----:B------:R-:W-:Y:S01]  /*2f40*/  ISETP.GT.U32.AND P6, PT, R5, R39, PT ;  /* 0x000000270500720c */ /* 0x000fe20003fc4070 */
[----:B------:R-:W-:Y:S01]  /*2f50*/  IMAD.HI.U32 R41, R9, R44, RZ ;  /* 0x0000002c09297227 */ /* 0x000fe200078e00ff */
[----:B------:R-:W-:-:S03]  /*2f60*/  ISETP.GT.U32.AND P0, PT, R5, R42, PT ;  /* 0x0000002a0500720c */ /* 0x000fc60003f04070 */
[----:B------:R-:W-:Y:S01]  /*2f70*/  @!P4 IMAD.MOV R34, RZ, RZ, -R34 ;  /* 0x000000ffff22c224 */ /* 0x000fe200078e0a22 */
[----:B------:R-:W-:Y:S01]  /*2f80*/  ISETP.GE.AND P4, PT, R45, RZ, PT ;  /* 0x000000ff2d00720c */ /* 0x000fe20003f86270 */
[----:B------:R-:W-:Y:S01]  /*2f90*/  @!P5 IMAD.MOV R35, RZ, RZ, -R35 ;  /* 0x000000ffff23d224 */ /* 0x000fe200078e0a23 */
[----:B------:R-:W-:Y:S01]  /*2fa0*/  ISETP.GT.U32.AND P5, PT, R5, R40, PT ;  /* 0x000000280500720c */ /* 0x000fe20003fa4070 */
[----:B------:R-:W-:Y:S01]  /*2fb0*/  IMAD.MOV R41, RZ, RZ, -R41 ;  /* 0x000000ffff297224 */ /* 0x000fe200078e0a29 */
[----:B------:R-:W-:Y:S01]  /*2fc0*/  LOP3.LUT R45, R11, 0x70, RZ, 0xfc, !PT ;  /* 0x000000700b2d7812 */ /* 0x000fe200078efcff */
[--C-:B------:R-:W-:Y:S01]  /*2fd0*/  @!P3 IMAD.IADD R37, R37, 0x1, -R5.reuse ;  /* 0x000000012525b824 */ /* 0x100fe200078e0a05 */
[----:B------:R-:W-:Y:S01]  /*2fe0*/  ISETP.GE.AND P3, PT, R48, RZ, PT ;  /* 0x000000ff3000720c */ /* 0x000fe20003f66270 */
[----:B------:R-:W-:Y:S01]  /*2ff0*/  IMAD R41, R5, R41, R44 ;  /* 0x0000002905297224 */ /* 0x000fe200078e022c */
[----:B------:R-:W-:Y:S01]  /*3000*/  IABS R46, R45 ;  /* 0x0000002d002e7213 */ /* 0x000fe20000000000 */
[--C-:B------:R-:W-:Y:S01]  /*3010*/  @!P6 IMAD.IADD R39, R39, 0x1, -R5.reuse ;  /* 0x000000012727e824 */ /* 0x100fe200078e0a05 */
[----:B------:R-:W-:Y:S01]  /*3020*/  IABS R48, R47 ;  /* 0x0000002f00307213 */ /* 0x000fe20000000000 */
[----:B------:R-:W-:Y:S01]  /*3030*/  @!P0 IMAD.IADD R42, R42, 0x1, -R5 ;  /* 0x000000012a2a8824 */ /* 0x000fe200078e0a05 */
[----:B------:R-:W-:Y:S01]  /*3040*/  ISETP.GT.U32.AND P6, PT, R5, R41, PT ;  /* 0x000000290500720c */ /* 0x000fe20003fc4070 */
[----:B------:R-:W-:Y:S01]  /*3050*/  IMAD.HI.U32 R38, R9, R46, RZ ;  /* 0x0000002e09267227 */ /* 0x000fe200078e00ff */
[----:B------:R-:W-:-:S03]  /*3060*/  ISETP.GE.AND P0, PT, R45, RZ, PT ;  /* 0x000000ff2d00720c */ /* 0x000fc60003f06270 */
[----:B------:R-:W-:Y:S01]  /*3070*/  @!P5 IMAD.IADD R40, R40, 0x1, -R5 ;  /* 0x000000012828d824 */ /* 0x000fe200078e0a05 */
[----:B------:R-:W-:Y:S01]  /*3080*/  ISETP.GE.AND P5, PT, R43, RZ, PT ;  /* 0x000000ff2b00720c */ /* 0x000fe20003fa6270 */
[----:B------:R-:W-:Y:S01]  /*3090*/  @!P4 IMAD.MOV R37, RZ, RZ, -R37 ;  /* 0x000000ffff25c224 */ /* 0x000fe200078e0a25 */
[----:B------:R-:W-:Y:S01]  /*30a0*/  ISETP.GT.U32.AND P4, PT, R5, R42, PT ;  /* 0x0000002a0500720c */ /* 0x000fe20003f84070 */
[----:B------:R-:W-:Y:S02]  /*30b0*/  IMAD.MOV R38, RZ, RZ, -R38 ;  /* 0x000000ffff267224 */ /* 0x000fe400078e0a26 */
[----:B------:R-:W-:-:S04]  /*30c0*/  IMAD.HI.U32 R43, R9, R48, RZ ;  /* 0x00000030092b7227 */ /* 0x000fc800078e00ff */
[----:B------:R-:W-:Y:S01]  /*30d0*/  IMAD R44, R5, R38, R46 ;  /* 0x00000026052c7224 */ /* 0x000fe200078e022e */
[----:B------:R-:W-:Y:S01]  /*30e0*/  IABS R46, R49 ;  /* 0x00000031002e7213 */ /* 0x000fe20000000000 */
[----:B------:R-:W-:Y:S02]  /*30f0*/  IMAD.MOV R43, RZ, RZ, -R43 ;  /* 0x000000ffff2b7224 */ /* 0x000fe400078e0a2b */
[--C-:B------:R-:W-:Y:S01]  /*3100*/  @!P6 IMAD.IADD R41, R41, 0x1, -R5.reuse ;  /* 0x000000012929e824 */ /* 0x100fe200078e0a05 */
[C---:B------:R-:W-:Y:S01]  /*3110*/  ISETP.GT.U32.AND P6, PT, R5.reuse, R44, PT ;  /* 0x0000002c0500720c */ /* 0x040fe20003fc4070 */
[C---:B------:R-:W-:Y:S02]  /*3120*/  IMAD R43, R5.reuse, R43, R48 ;  /* 0x0000002b052b7224 */ /* 0x040fe400078e0230 */
[----:B------:R-:W-:Y:S02]  /*3130*/  @!P4 IMAD.IADD R42, R42, 0x1, -R5 ;  /* 0x000000012a2ac824 */ /* 0x000fe400078e0a05 */
[----:B------:R-:W-:Y:S01]  /*3140*/  IMAD.MOV.U32 R38, RZ, RZ, R40 ;  /* 0x000000ffff267224 */ /* 0x000fe200078e0028 */
[----:B------:R-:W-:Y:S01]  /*3150*/  ISETP.GT.U32.AND P4, PT, R5, R43, PT ;  /* 0x0000002b0500720c */ /* 0x000fe20003f84070 */
[----:B------:R-:W-:-:S04]  /*3160*/  IMAD.HI.U32 R45, R9, R50, RZ ;  /* 0x00000032092d7227 */ /* 0x000fc800078e00ff */
[----:B------:R-:W-:Y:S01]  /*3170*/  @!P1 IMAD.MOV R38, RZ, RZ, -R38 ;  /* 0x000000ffff269224 */ /* 0x000fe200078e0a26 */
[----:B------:R-:W-:Y:S01]  /*3180*/  ISETP.GT.U32.AND P1, PT, R5, R41, PT ;  /* 0x000000290500720c */ /* 0x000fe20003f24070 */
[----:B------:R-:W-:Y:S01]  /*3190*/  @!P6 IMAD.IADD R44, R44, 0x1, -R5 ;  /* 0x000000012c2ce824 */ /* 0x000fe200078e0a05 */
[----:B------:R-:W-:Y:S01]  /*31a0*/  ISETP.GE.AND P6, PT, R51, RZ, PT ;  /* 0x000000ff3300720c */ /* 0x000fe20003fc6270 */
[----:B------:R-:W-:Y:S01]  /*31b0*/  IMAD.HI.U32 R40, R9, R46, RZ ;  /* 0x0000002e09287227 */ /* 0x000fe200078e00ff */
[----:B------:R-:W-:-:S03]  /*31c0*/  LOP3.LUT R51, R11, 0x58, RZ, 0xfc, !PT ;  /* 0x000000580b337812 */ /* 0x000fc600078efcff */
[----:B------:R-:W-:Y:S01]  /*31d0*/  @!P2 IMAD.MOV R39, RZ, RZ, -R39 ;  /* 0x000000ffff27a224 */ /* 0x000fe200078e0a27 */
[----:B------:R-:W-:Y:S01]  /*31e0*/  ISETP.GE.AND P2, PT, R47, RZ, PT ;  /* 0x000000ff2f00720c */ /* 0x000fe20003f46270 */
[----:B------:R-:W-:Y:S01]  /*31f0*/  IMAD.MOV R45, RZ, RZ, -R45 ;  /* 0x000000ffff2d7224 */ /* 0x000fe200078e0a2d */
[----:B------:R-:W-:Y:S01]  /*3200*/  LOP3.LUT R47, R11, 0x60, RZ, 0xfc, !PT ;  /* 0x000000600b2f7812 */ /* 0x000fe200078efcff */
[--C-:B------:R-:W-:Y:S01]  /*3210*/  @!P4 IMAD.IADD R43, R43, 0x1, -R5.reuse ;  /* 0x000000012b2bc824 */ /* 0x100fe200078e0a05 */
[C---:B------:R-:W-:Y:S01]  /*3220*/  ISETP.GT.U32.AND P4, PT, R5.reuse, R44, PT ;  /* 0x0000002c0500720c */ /* 0x040fe20003f84070 */
[----:B------:R-:W-:Y:S01]  /*3230*/  IMAD.MOV R40, RZ, RZ, -R40 ;  /* 0x000000ffff287224 */ /* 0x000fe200078e0a28 */
[----:B------:R-:W-:Y:S01]  /*3240*/  IABS R54, R51 ;  /* 0x0000003300367213 */ /* 0x000fe20000000000 */
[----:B------:R-:W-:Y:S01]  /*3250*/  IMAD R48, R5, R45, R50 ;  /* 0x0000002d05307224 */ /* 0x000fe200078e0232 */
[----:B------:R-:W-:Y:S01]  /*3260*/  IABS R50, R47 ;  /* 0x0000002f00327213 */ /* 0x000fe20000000000 */
[----:B------:R-:W-:Y:S01]  /*3270*/  @!P1 IMAD.IADD R41, R41, 0x1, -R5 ;  /* 0x0000000129299824 */ /* 0x000fe200078e0a05 */
[----:B------:R-:W-:Y:S01]  /*3280*/  ISETP.GE.AND P1, PT, R49, RZ, PT ;  /* 0x000000ff3100720c */ /* 0x000fe20003f26270 */
[----:B------:R-:W-:Y:S01]  /*3290*/  IMAD R46, R5, R40, R46 ;  /* 0x00000028052e7224 */ /* 0x000fe200078e022e */
[----:B------:R-:W-:Y:S01]  /*32a0*/  LOP3.LUT R49, R11, 0x5c, RZ, 0xfc, !PT ;  /* 0x0000005c0b317812 */ /* 0x000fe200078efcff */
[----:B------:R-:W-:-:S02]  /*32b0*/  IMAD.MOV.U32 R40, RZ, RZ, R42 ;  /* 0x000000ffff287224 */ /* 0x000fc400078e002a */
[----:B------:R-:W-:Y:S01]  /*32c0*/  IMAD.HI.U32 R42, R9, R50, RZ ;  /* 0x00000032092a7227 */ /* 0x000fe200078e00ff */
[----:B------:R-:W-:-:S03]  /*32d0*/  IABS R52, R49 ;  /* 0x0000003100347213 */ /* 0x000fc60000000000 */
[----:B------:R-:W-:Y:S01]  /*32e0*/  @!P5 IMAD.MOV R41, RZ, RZ, -R41 ;  /* 0x000000ffff29d224 */ /* 0x000fe200078e0a29 */
[C---:B------:R-:W-:Y:S01]  /*32f0*/  ISETP.GT.U32.AND P5, PT, R5.reuse, R46, PT ;  /* 0x0000002e0500720c */ /* 0x040fe20003fa4070 */
[----:B------:R-:W-:Y:S02]  /*3300*/  IMAD.MOV R42, RZ, RZ, -R42 ;  /* 0x000000ffff2a7224 */ /* 0x000fe400078e0a2a */
[----:B------:R-:W-:Y:S01]  /*3310*/  @!P4 IMAD.IADD R44, R44, 0x1, -R5 ;  /* 0x000000012c2cc824 */ /* 0x000fe200078e0a05 */
[C---:B------:R-:W-:Y:S01]  /*3320*/  ISETP.GT.U32.AND P4, PT, R5.reuse, R48, PT ;  /* 0x000000300500720c */ /* 0x040fe20003f84070 */
[----:B------:R-:W-:Y:S01]  /*3330*/  @!P3 IMAD.MOV R40, RZ, RZ, -R40 ;  /* 0x000000ffff28b224 */ /* 0x000fe200078e0a28 */
[C---:B------:R-:W-:Y:S01]  /*3340*/  ISETP.GT.U32.AND P3, PT, R5.reuse, R43, PT ;  /* 0x0000002b0500720c */ /* 0x040fe20003f64070 */
[----:B------:R-:W-:Y:S02]  /*3350*/  IMAD R50, R5, R42, R50 ;  /* 0x0000002a05327224 */ /* 0x000fe400078e0232 */
[----:B------:R-:W-:-:S04]  /*3360*/  IMAD.HI.U32 R42, R9, R52, RZ ;  /* 0x00000034092a7227 */ /* 0x000fc800078e00ff */
[----:B------:R-:W-:Y:S02]  /*3370*/  IMAD.MOV R42, RZ, RZ, -R42 ;  /* 0x000000ffff2a7224 */ /* 0x000fe400078e0a2a */
[--C-:B------:R-:W-:Y:S01]  /*3380*/  @!P5 IMAD.IADD R46, R46, 0x1, -R5.reuse ;  /* 0x000000012e2ed824 */ /* 0x100fe200078e0a05 */
[C---:B------:R-:W-:Y:S01]  /*3390*/  ISETP.GT.U32.AND P5, PT, R5.reuse, R50, PT ;  /* 0x000000320500720c */ /* 0x040fe20003fa4070 */
[C---:B------:R-:W-:Y:S02]  /*33a0*/  IMAD R52, R5.reuse, R42, R52 ;  /* 0x0000002a05347224 */ /* 0x040fe400078e0234 */
[----:B------:R-:W-:Y:S01]  /*33b0*/  @!P4 IMAD.IADD R48, R48, 0x1, -R5 ;  /* 0x000000013030c824 */ /* 0x000fe200078e0a05 */
[----:B------:R-:W-:Y:S01]  /*33c0*/  ISETP.GT.U32.AND P4, PT, R5, R46, PT ;  /* 0x0000002e0500720c */ /* 0x000fe20003f84070 */
[----:B------:R-:W-:Y:S02]  /*33d0*/  IMAD.MOV.U32 R42, RZ, RZ, R44 ;  /* 0x000000ffff2a7224 */ /* 0x000fe400078e002c */
[----:B------:R-:W-:-:S04]  /*33e0*/  IMAD.HI.U32 R45, R9, R54, RZ ;  /* 0x00000036092d7227 */ /* 0x000fc800078e00ff */
[----:B------:R-:W-:Y:S01]  /*33f0*/  @!P3 IMAD.IADD R43, R43, 0x1, -R5 ;  /* 0x000000012b2bb824 */ /* 0x000fe200078e0a05 */
[----:B------:R-:W-:Y:S01]  /*3400*/  ISETP.GE.AND P3, PT, R47, RZ, PT ;  /* 0x000000ff2f00720c */ /* 0x000fe20003f66270 */
[----:B------:R-:W-:Y:S01]  /*3410*/  @!P0 IMAD.MOV R42, RZ, RZ, -R42 ;  /* 0x000000ffff2a8224 */ /* 0x000fe200078e0a2a */
[----:B------:R-:W-:Y:S01]  /*3420*/  ISETP.GT.U32.AND P0, PT, R5, R48, PT ;  /* 0x000000300500720c */ /* 0x000fe20003f04070 */
[----:B------:R-:W-:Y:S02]  /*3430*/  IMAD.MOV R47, RZ, RZ, -R45 ;  /* 0x000000ffff2f7224 */ /* 0x000fe400078e0a2d */
[----:B------:R-:W-:-:S04]  /*3440*/  IMAD.HI.U32 R45, R9, R56, RZ ;  /* 0x00000038092d7227 */ /* 0x000fc800078e00ff */
[----:B------:R-:W-:Y:S02]  /*3450*/  IMAD.MOV R45, RZ, RZ, -R45 ;  /* 0x000000ffff2d7224 */ /* 0x000fe400078e0a2d */
[----:B------:R-:W-:Y:S01]  /*3460*/  IMAD R54, R5, R47, R54 ;  /* 0x0000002f05367224 */ /* 0x000fe200078e0236 */
[----:B------:R-:W-:Y:S01]  /*3470*/  LOP3.LUT R47, R11, 0x4c, RZ, 0xfc, !PT ;  /* 0x0000004c0b2f7812 */ /* 0x000fe200078efcff */
[----:B------:R-:W-:Y:S01]  /*3480*/  @!P4 IMAD.IADD R46, R46, 0x1, -R5 ;  /* 0x000000012e2ec824 */ /* 0x000fe200078e0a05 */
[C---:B------:R-:W-:Y:S01]  /*3490*/  ISETP.GT.U32.AND P4, PT, R5.reuse, R52, PT ;  /* 0x000000340500720c */ /* 0x040fe20003f84070 */
[C---:B------:R-:W-:Y:S02]  /*34a0*/  IMAD R56, R5.reuse, R45, R56 ;  /* 0x0000002d05387224 */ /* 0x040fe400078e0238 */
[----:B------:R-:W-:Y:S01]  /*34b0*/  @!P2 IMAD.MOV R43, RZ, RZ, -R43 ;  /* 0x000000ffff2ba224 */ /* 0x000fe200078e0a2b */
[C---:B------:R-:W-:Y:S01]  /*34c0*/  ISETP.GT.U32.AND P2, PT, R5.reuse, R54, PT ;  /* 0x000000360500720c */ /* 0x040fe20003f44070 */
[----:B------:R-:W-:Y:S01]  /*34d0*/  @!P0 IMAD.IADD R48, R48, 0x1, -R5 ;  /* 0x0000000130308824 */ /* 0x000fe200078e0a05 */
[----:B------:R-:W-:Y:S01]  /*34e0*/  ISETP.GT.U32.AND P0, PT, R5, R56, PT ;  /* 0x000000380500720c */ /* 0x000fe20003f04070 */
[----:B------:R-:W-:-:S04]  /*34f0*/  IMAD.HI.U32 R45, R9, R58, RZ ;  /* 0x0000003a092d7227 */ /* 0x000fc800078e00ff */
[----:B------:R-:W-:Y:S02]  /*3500*/  IMAD.MOV R45, RZ, RZ, -R45 ;  /* 0x000000ffff2d7224 */ /* 0x000fe400078e0a2d */
[--C-:B------:R-:W-:Y:S01]  /*3510*/  @!P4 IMAD.IADD R52, R52, 0x1, -R5.reuse ;  /* 0x000000013434c824 */ /* 0x100fe200078e0a05 */
[----:B------:R-:W-:Y:S01]  /*3520*/  ISETP.GE.AND P4, PT, R53, RZ, PT ;  /* 0x000000ff3500720c */ /* 0x000fe20003f86270 */
[----:B------:R-:W-:Y:S01]  /*3530*/  IMAD.MOV.U32 R44, RZ, RZ, R46 ;  /* 0x000000ffff2c7224 */ /* 0x000fe200078e002e */
[----:B------:R-:W-:Y:S01]  /*3540*/  LOP3.LUT R53, R11, 0x40, RZ, 0xfc, !PT ;  /* 0x000000400b357812 */ /* 0x000fe200078efcff */
[--C-:B------:R-:W-:Y:S02]  /*3550*/  @!P5 IMAD.IADD R50, R50, 0x1, -R5.reuse ;  /* 0x000000013232d824 */ /* 0x100fe400078e0a05 */
[C---:B------:R-:W-:Y:S01]  /*3560*/  IMAD R46, R5.reuse, R45, R58 ;  /* 0x0000002d052e7224 */ /* 0x040fe200078e023a */
[----:B------:R-:W-:Y:S01]  /*3570*/  IABS R58, R47 ;  /* 0x0000002f003a7213 */ /* 0x000fe20000000000 */
[--C-:B------:R-:W-:Y:S01]  /*3580*/  @!P2 IMAD.IADD R54, R54, 0x1, -R5.reuse ;  /* 0x000000013636a824 */ /* 0x100fe200078e0a05 */
[C---:B------:R-:W-:Y:S01]  /*3590*/  ISETP.GT.U32.AND P2, PT, R5.reuse, R52, PT ;  /* 0x000000340500720c */ /* 0x040fe20003f44070 */
[----:B------:R-:W-:Y:S01]  /*35a0*/  @!P0 IMAD.IADD R56, R56, 0x1, -R5 ;  /* 0x0000000138388824 */ /* 0x000fe200078e0a05 */
[C---:B------:R-:W-:Y:S01]  /*35b0*/  ISETP.GT.U32.AND P5, PT, R5.reuse, R50, PT ;  /* 0x000000320500720c */ /* 0x040fe20003fa4070 */
[----:B------:R-:W-:Y:S01]  /*35c0*/  @!P6 IMAD.MOV R48, RZ, RZ, -R48 ;  /* 0x000000ffff30e224 */ /* 0x000fe200078e0a30 */
[----:B------:R-:W-:Y:S01]  /*35d0*/  ISETP.GT.U32.AND P0, PT, R5, R54, PT ;  /* 0x000000360500720c */ /* 0x000fe20003f04070 */
[----:B------:R-:W-:Y:S01]  /*35e0*/  IMAD.HI.U32 R45, R9, R58, RZ ;  /* 0x0000003a092d7227 */ /* 0x000fe200078e00ff */
[----:B------:R-:W-:-:S02]  /*35f0*/  ISETP.GT.U32.AND P6, PT, R5, R56, PT ;  /* 0x000000380500720c */ /* 0x000fc40003fc4070 */
[----:B------:R-:W-:Y:S01]  /*3600*/  IABS R64, R53 ;  /* 0x0000003500407213 */ /* 0x000fe20000000000 */
[----:B------:R-:W-:Y:S01]  /*3610*/  @!P1 IMAD.MOV R44, RZ, RZ, -R44 ;  /* 0x000000ffff2c9224 */ /* 0x000fe200078e0a2c */
[----:B------:R-:W-:Y:S01]  /*3620*/  ISETP.GE.AND P1, PT, R49, RZ, PT ;  /* 0x000000ff3100720c */ /* 0x000fe20003f26270 */
[----:B------:R-:W-:Y:S01]  /*3630*/  IMAD.MOV R45, RZ, RZ, -R45 ;  /* 0x000000ffff2d7224 */ /* 0x000fe200078e0a2d */
[----:B------:R-:W-:Y:S01]  /*3640*/  LOP3.LUT R49, R11, 0x48, RZ, 0xfc, !PT ;  /* 0x000000480b317812 */ /* 0x000fe200078efcff */
[--C-:B------:R-:W-:Y:S01]  /*3650*/  @!P2 IMAD.IADD R52, R52, 0x1, -R5.reuse ;  /* 0x000000013434a824 */ /* 0x100fe200078e0a05 */
[C---:B------:R-:W-:Y:S01]  /*3660*/  ISETP.GT.U32.AND P2, PT, R5.reuse, R46, PT ;  /* 0x0000002e0500720c */ /* 0x040fe20003f44070 */
[----:B------:R-:W-:Y:S01]  /*3670*/  IMAD R58, R5, R45, R58 ;  /* 0x0000002d053a7224 */ /* 0x000fe200078e023a */
[----:B------:R-:W-:Y:S01]  /*3680*/  IABS R60, R49 ;  /* 0x00000031003c7213 */ /* 0x000fe20000000000 */
[--C-:B------:R-:W-:Y:S01]  /*3690*/  @!P5 IMAD.IADD R50, R50, 0x1, -R5.reuse ;  /* 0x000000013232d824 */ /* 0x100fe200078e0a05 */
[----:B------:R-:W-:Y:S01]  /*36a0*/  ISETP.GE.AND P5, PT, R51, RZ, PT ;  /* 0x000000ff3300720c */ /* 0x000fe20003fa6270 */
[----:B------:R-:W-:Y:S01]  /*36b0*/  @!P6 IMAD.IADD R56, R56, 0x1, -R5 ;  /* 0x000000013838e824 */ /* 0x000fe200078e0a05 */
[----:B------:R-:W-:Y:S01]  /*36c0*/  ISETP.GT.U32.AND P6, PT, R5, R58, PT ;  /* 0x0000003a0500720c */ /* 0x000fe20003fc4070 */
[----:B------:R-:W-:Y:S01]  /*36d0*/  IMAD.HI.U32 R45, R9, R60, RZ ;  /* 0x0000003c092d7227 */ /* 0x000fe200078e00ff */
[----:B------:R-:W-:-:S03]  /*36e0*/  LOP3.LUT R51, R11, 0x44, RZ, 0xfc, !PT ;  /* 0x000000440b337812 */ /* 0x000fc600078efcff */
[----:B------:R-:W-:Y:S01]  /*36f0*/  @!P0 IMAD.IADD R54, R54, 0x1, -R5 ;  /* 0x0000000136368824 */ /* 0x000fe200078e0a05 */
[----:B------:R-:W-:Y:S01]  /*3700*/  ISETP.GE.AND P0, PT, R47, RZ, PT ;  /* 0x000000ff2f00720c */ /* 0x000fe20003f06270 */
[----:B------:R-:W-:Y:S01]  /*3710*/  IMAD.MOV R47, RZ, RZ, -R45 ;  /* 0x000000ffff2f7224 */ /* 0x000fe200078e0a2d */
[----:B------:R-:W-:Y:S01]  /*3720*/  IABS R62, R51 ;  /* 0x00000033003e7213 */ /* 0x000fe20000000000 */
[--C-:B------:R-:W-:Y:S01]  /*3730*/  @!P2 IMAD.IADD R46, R46, 0x1, -R5.reuse ;  /* 0x000000012e2ea824 */ /* 0x100fe200078e0a05 */
[----:B------:R-:W-:Y:S01]  /*3740*/  ISETP.GE.AND P2, PT, R49, RZ, PT ;  /* 0x000000ff3100720c */ /* 0x000fe20003f46270 */
[----:B------:R-:W-:Y:S01]  /*3750*/  IMAD R60, R5, R47, R60 ;  /* 0x0000002f053c7224 */ /* 0x000fe200078e023c */
[----:B------:R-:W-:Y:S01]  /*3760*/  LOP3.LUT R49, R11, 0x3c, RZ, 0xfc, !PT ;  /* 0x0000003c0b317812 */ /* 0x000fe200078efcff */
[----:B------:R-:W-:Y:S01]  /*3770*/  @!P6 IMAD.IADD R58, R58, 0x1, -R5 ;  /* 0x000000013a3ae824 */ /* 0x000fe200078e0a05 */
[C---:B------:R-:W-:Y:S01]  /*3780*/  ISETP.GT.U32.AND P6, PT, R5.reuse, R46, PT ;  /* 0x0000002e0500720c */ /* 0x040fe20003fc4070 */
[----:B------:R-:W-:Y:S01]  /*3790*/  @!P5 IMAD.MOV R54, RZ, RZ, -R54 ;  /* 0x000000ffff36d224 */ /* 0x000fe200078e0a36 */
[----:B------:R-:W-:Y:S01]  /*37a0*/  ISETP.GT.U32.AND P5, PT, R5, R60, PT ;  /* 0x0000003c0500720c */ /* 0x000fe20003fa4070 */
[----:B------:R-:W-:Y:S01]  /*37b0*/  IMAD.HI.U32 R45, R9, R62, RZ ;  /* 0x0000003e092d7227 */ /* 0x000fe200078e00ff */
[----:B------:R-:W-:-:S03]  /*37c0*/  IABS R66, R49 ;  /* 0x0000003100427213 */ /* 0x000fc60000000000 */
[----:B------:R-:W-:Y:S01]  /*37d0*/  @!P3 IMAD.MOV R50, RZ, RZ, -R50 ;  /* 0x000000ffff32b224 */ /* 0x000fe200078e0a32 */
[----:B------:R-:W-:Y:S01]  /*37e0*/  ISETP.GE.AND P3, PT, R55, RZ, PT ;  /* 0x000000ff3700720c */ /* 0x000fe20003f66270 */
[----:B------:R-:W-:Y:S01]  /*37f0*/  IMAD.MOV R47, RZ, RZ, -R45 ;  /* 0x000000ffff2f7224 */ /* 0x000fe200078e0a2d */
[----:B------:R-:W-:Y:S01]  /*3800*/  LOP3.LUT R55, R11, 0x38, RZ, 0xfc, !PT ;  /* 0x000000380b377812 */ /* 0x000fe200078efcff */
[----:B------:R-:W-:-:S03]  /*3810*/  IMAD.HI.U32 R45, R9, R64, RZ ;  /* 0x00000040092d7227 */ /* 0x000fc600078e00ff */
[----:B------:R-:W-:Y:S01]  /*3820*/  IABS R68, R55 ;  /* 0x0000003700447213 */ /* 0x000fe20000000000 */
[----:B------:R-:W-:Y:S02]  /*3830*/  IMAD.MOV R45, RZ, RZ, -R45 ;  /* 0x000000ffff2d7224 */ /* 0x000fe400078e0a2d */
[--C-:B------:R-:W-:Y:S02]  /*3840*/  @!P6 IMAD.IADD R46, R46, 0x1, -R5.reuse ;  /* 0x000000012e2ee824 */ /* 0x100fe400078e0a05 */
[----:B------:R-:W-:Y:S02]  /*3850*/  @!P5 IMAD.IADD R60, R60, 0x1, -R5 ;  /* 0x000000013c3cd824 */ /* 0x000fe400078e0a05 */
[C---:B------:R-:W-:Y:S02]  /*3860*/  IMAD R64, R5.reuse, R45, R64 ;  /* 0x0000002d05407224 */ /* 0x040fe400078e0240 */
[----:B------:R-:W-:Y:S01]  /*3870*/  @!P3 IMAD.MOV R46, RZ, RZ, -R46 ;  /* 0x000000ffff2eb224 */ /* 0x000fe200078e0a2e */
[C---:B------:R-:W-:Y:S01]  /*3880*/  ISETP.GT.U32.AND P5, PT, R5.reuse, R60, PT ;  /* 0x0000003c0500720c */ /* 0x040fe20003fa4070 */
[----:B------:R-:W-:Y:S01]  /*3890*/  @!P1 IMAD.MOV R52, RZ, RZ, -R52 ;  /* 0x000000ffff349224 */ /* 0x000fe200078e0a34 */
[C---:B------:R-:W-:Y:S01]  /*38a0*/  ISETP.GT.U32.AND P3, PT, R5.reuse, R64, PT ;  /* 0x000000400500720c */ /* 0x040fe20003f64070 */
[C---:B------:R-:W-:Y:S01]  /*38b0*/  IMAD R62, R5.reuse, R47, R62 ;  /* 0x0000002f053e7224 */ /* 0x040fe200078e023e */
[----:B------:R-:W-:Y:S01]  /*38c0*/  ISETP.GT.U32.AND P1, PT, R5, R58, PT ;  /* 0x0000003a0500720c */ /* 0x000fe20003f24070 */
[----:B------:R-:W-:-:S03]  /*38d0*/  IMAD.HI.U32 R45, R9, R66, RZ ;  /* 0x00000042092d7227 */ /* 0x000fc600078e00ff */
[----:B------:R-:W-:Y:S01]  /*38e0*/  ISETP.GT.U32.AND P6, PT, R5, R62, PT ;  /* 0x0000003e0500720c */ /* 0x000fe20003fc4070 */
[----:B------:R-:W-:Y:S02]  /*38f0*/  IMAD.MOV R45, RZ, RZ, -R45 ;  /* 0x000000ffff2d7224 */ /* 0x000fe400078e0a2d */
[----:B------:R-:W-:-:S04]  /*3900*/  IMAD.HI.U32 R47, R9, R68, RZ ;  /* 0x00000044092f7227 */ /* 0x000fc800078e00ff */
[--C-:B------:R-:W-:Y:S01]  /*3910*/  @!P5 IMAD.IADD R60, R60, 0x1, -R5.reuse ;  /* 0x000000013c3cd824 */ /* 0x100fe200078e0a05 */
[----:B------:R-:W-:Y:S01]  /*3920*/  ISETP.GE.AND P5, PT, R55, RZ, PT ;  /* 0x000000ff3700720c */ /* 0x000fe20003fa6270 */
[--C-:B------:R-:W-:Y:S01]  /*3930*/  @!P3 IMAD.IADD R64, R64, 0x1, -R5.reuse ;  /* 0x000000014040b824 */ /* 0x100fe200078e0a05 */
[----:B------:R-:W-:Y:S01]  /*3940*/  LOP3.LUT R55, R11, 0x24, RZ, 0xfc, !PT ;  /* 0x000000240b377812 */ /* 0x000fe200078efcff */
[----:B------:R-:W-:Y:S02]  /*3950*/  @!P2 IMAD.MOV R60, RZ, RZ, -R60 ;  /* 0x000000ffff3ca224 */ /* 0x000fe400078e0a3c */
[C---:B------:R-:W-:Y:S01]  /*3960*/  IMAD R66, R5.reuse, R45, R66 ;  /* 0x0000002d05427224 */ /* 0x040fe200078e0242 */
[----:B------:R-:W-:Y:S01]  /*3970*/  ISETP.GT.U32.AND P2, PT, R5, R64, PT ;  /* 0x000000400500720c */ /* 0x000fe20003f44070 */
[--C-:B------:R-:W-:Y:S01]  /*3980*/  @!P1 IMAD.IADD R58, R58, 0x1, -R5.reuse ;  /* 0x000000013a3a9824 */ /* 0x100fe200078e0a05 */
[----:B------:R-:W-:Y:S01]  /*3990*/  ISETP.GE.AND P1, PT, R53, RZ, PT ;  /* 0x000000ff3500720c */ /* 0x000fe20003f26270 */
[----:B------:R-:W-:Y:S01]  /*39a0*/  @!P6 IMAD.IADD R62, R62, 0x1, -R5 ;  /* 0x000000013e3ee824 */ /* 0x000fe200078e0a05 */
[C---:B------:R-:W-:Y:S01]  /*39b0*/  LOP3.LUT R45, R11.reuse, 0x34, RZ, 0xfc, !PT ;  /* 0x000000340b2d7812 */ /* 0x040fe200078efcff */
[----:B------:R-:W-:Y:S01]  /*39c0*/  IMAD.MOV R47, RZ, RZ, -R47 ;  /* 0x000000ffff2f7224 */ /* 0x000fe200078e0a2f */
[----:B------:R-:W-:Y:S01]  /*39d0*/  LOP3.LUT R53, R11, 0x28, RZ, 0xfc, !PT ;  /* 0x000000280b357812 */ /* 0x000fe200078efcff */
[----:B------:R-:W-:Y:S01]  /*39e0*/  @!P0 IMAD.MOV R58, RZ, RZ, -R58 ;  /* 0x000000ffff3a8224 */ /* 0x000fe200078e0a3a */
[C---:B------:R-:W-:Y:S01]  /*39f0*/  ISETP.GT.U32.AND P6, PT, R5.reuse, R62, PT ;  /* 0x0000003e0500720c */ /* 0x040fe20003fc4070 */
[----:B------:R-:W-:Y:S01]  /*3a00*/  IMAD R68, R5, R47, R68 ;  /* 0x0000002f05447224 */ /* 0x000fe200078e0244 */
[----:B------:R-:W-:Y:S01]  /*3a10*/  LOP3.LUT R47, R11, 0x30, RZ, 0xfc, !PT ;  /* 0x000000300b2f7812 */ /* 0x000fe200078efcff */
[----:B------:R-:W-:Y:S01]  /*3a20*/  @!P4 IMAD.MOV R56, RZ, RZ, -R56 ;  /* 0x000000ffff38c224 */ /* 0x000fe200078e0a38 */
[----:B------:R-:W-:Y:S01]  /*3a30*/  IABS R70, R45 ;  /* 0x0000002d00467213 */ /* 0x000fe20000000000 */
[----:B------:R-:W-:Y:S01]  /*3a40*/  @!P2 IMAD.IADD R64, R64, 0x1, -R5 ;  /* 0x000000014040a824 */ /* 0x000fe200078e0a05 */
[----:B------:R-:W-:-:S02]  /*3a50*/  ISETP.GT.U32.AND P2, PT, R5, R66, PT ;  /* 0x000000420500720c */ /* 0x000fc40003f44070 */
[----:B------:R-:W-:Y:S01]  /*3a60*/  IABS R72, R47 ;  /* 0x0000002f00487213 */ /* 0x000fe20000000000 */
[----:B------:R-:W-:Y:S01]  /*3a70*/  @!P1 IMAD.MOV R64, RZ, RZ, -R64 ;  /* 0x000000ffff409224 */ /* 0x000fe200078e0a40 */
[----:B------:R-:W-:Y:S02]  /*3a80*/  ISETP.GT.U32.AND P1, PT, R5, R68, PT ;  /* 0x000000440500720c */ /* 0x000fe40003f24070 */
[----:B------:R-:W-:Y:S01]  /*3a90*/  ISETP.GE.AND P0, PT, R49, RZ, PT ;  /* 0x000000ff3100720c */ /* 0x000fe20003f06270 */
[--C-:B------:R-:W-:Y:S01]  /*3aa0*/  @!P6 IMAD.IADD R62, R62, 0x1, -R5.reuse ;  /* 0x000000013e3ee824 */ /* 0x100fe200078e0a05 */
[----:B------:R-:W-:Y:S01]  /*3ab0*/  ISETP.GE.AND P6, PT, R47, RZ, PT ;  /* 0x000000ff2f00720c */ /* 0x000fe20003fc6270 */
[----:B------:R-:W-:Y:S01]  /*3ac0*/  IMAD.HI.U32 R47, R9, R72, RZ ;  /* 0x00000048092f7227 */ /* 0x000fe200078e00ff */
[----:B------:R-:W-:Y:S02]  /*3ad0*/  ISETP.GE.AND P3, PT, R45, RZ, PT ;  /* 0x000000ff2d00720c */ /* 0x000fe40003f66270 */
[----:B------:R-:W-:Y:S01]  /*3ae0*/  LOP3.LUT R49, R11, 0x2c, RZ, 0xfc, !PT ;  /* 0x0000002c0b317812 */ /* 0x000fe200078efcff */
[----:B------:R-:W-:Y:S01]  /*3af0*/  @!P2 IMAD.IADD R66, R66, 0x1, -R5 ;  /* 0x000000014242a824 */ /* 0x000fe200078e0a05 */
[----:B------:R-:W-:Y:S01]  /*3b00*/  ISETP.GE.AND P4, PT, R51, RZ, PT ;  /* 0x000000ff3300720c */ /* 0x000fe20003f86270 */
[----:B------:R-:W-:Y:S01]  /*3b10*/  IMAD.HI.U32 R45, R9, R70, RZ ;  /* 0x00000046092d7227 */ /* 0x000fe200078e00ff */
[----:B------:R-:W-:-:S02]  /*3b20*/  IABS R74, R49 ;  /* 0x00000031004a7213 */ /* 0x000fc40000000000 */
[C---:B------:R-:W-:Y:S01]  /*3b30*/  ISETP.GT.U32.AND P2, PT, R5.reuse, R66, PT ;  /* 0x000000420500720c */ /* 0x040fe20003f44070 */
[----:B------:R-:W-:Y:S01]  /*3b40*/  IMAD.MOV R47, RZ, RZ, -R47 ;  /* 0x000000ffff2f7224 */ /* 0x000fe200078e0a2f */
[----:B------:R-:W-:Y:S01]  /*3b50*/  IABS R76, R53 ;  /* 0x00000035004c7213 */ /* 0x000fe20000000000 */
[----:B------:R-:W-:Y:S01]  /*3b60*/  @!P1 IMAD.IADD R68, R68, 0x1, -R5 ;  /* 0x0000000144449824 */ /* 0x000fe200078e0a05 */
[----:B------:R-:W-:Y:S01]  /*3b70*/  IABS R78, R55 ;  /* 0x00000037004e7213 */ /* 0x000fe20000000000 */
[----:B------:R-:W-:Y:S02]  /*3b80*/  IMAD.MOV R45, RZ, RZ, -R45 ;  /* 0x000000ffff2d7224 */ /* 0x000fe400078e0a2d */
[C---:B------:R-:W-:Y:S01]  /*3b90*/  IMAD R72, R5.reuse, R47, R72 ;  /* 0x0000002f05487224 */ /* 0x040fe200078e0248 */
[C---:B------:R-:W-:Y:S01]  /*3ba0*/  ISETP.GT.U32.AND P1, PT, R5.reuse, R68, PT ;  /* 0x000000440500720c */ /* 0x040fe20003f24070 */
[----:B------:R-:W-:Y:S02]  /*3bb0*/  IMAD R70, R5, R45, R70 ;  /* 0x0000002d05467224 */ /* 0x000fe400078e0246 */
[----:B------:R-:W-:-:S04]  /*3bc0*/  IMAD.HI.U32 R45, R9, R74, RZ ;  /* 0x0000004a092d7227 */ /* 0x000fc800078e00ff */
[----:B------:R-:W-:Y:S01]  /*3bd0*/  @!P2 IMAD.IADD R66, R66, 0x1, -R5 ;  /* 0x000000014242a824 */ /* 0x000fe200078e0a05 */
[C---:B------:R-:W-:Y:S01]  /*3be0*/  ISETP.GT.U32.AND P2, PT, R5.reuse, R70, PT ;  /* 0x000000460500720c */ /* 0x040fe20003f44070 */
[----:B------:R-:W-:Y:S02]  /*3bf0*/  IMAD.MOV R45, RZ, RZ, -R45 ;  /* 0x000000ffff2d7224 */ /* 0x000fe400078e0a2d */
[----:B------:R-:W-:Y:S01]  /*3c00*/  @!P0 IMAD.MOV R66, RZ, RZ, -R66 ;  /* 0x000000ffff428224 */ /* 0x000fe200078e0a42 */
        /* <DEDUP_REMOVED lines=8> */
[----:B------:R-:W-:Y:S02]  /*3c90*/  @!P0 IMAD.IADD R72, R72, 0x1, -R5 ;  /* 0x0000000148488824 */ /* 0x000fe400078e0a05 */
[----:B------:R-:W-:Y:S02]  /*3ca0*/  IMAD R76, R5, R47, R76 ;  /* 0x0000002f054c7224 */ /* 0x000fe400078e024c */
[----:B------:R-:W-:Y:S01]  /*3cb0*/  IMAD.HI.U32 R49, R9, R78, RZ ;  /* 0x0000004e09317227 */ /* 0x000fe200078e00ff */
[----:B------:R-:W-:-:S03]  /*3cc0*/  ISETP.GT.U32.AND P0, PT, R5, R72, PT ;  /* 0x000000480500720c */ /* 0x000fc60003f04070 */
[----:B------:R-:W-:Y:S02]  /*3cd0*/  @!P1 IMAD.IADD R74, R74, 0x1, -R5 ;  /* 0x000000014a4a9824 */ /* 0x000fe400078e0a05 */
[----:B------:R-:W-:Y:S02]  /*3ce0*/  IMAD.MOV R49, RZ, RZ, -R49 ;  /* 0x000000ffff317224 */ /* 0x000fe400078e0a31 */
[----:B------:R-:W-:Y:S01]  /*3cf0*/  IMAD.HI.U32 R45, R9, R80, RZ ;  /* 0x00000050092d7227 */ /* 0x000fe200078e00ff */
[----:B------:R-:W-:-:S03]  /*3d00*/  ISETP.GT.U32.AND P1, PT, R5, R74, PT ;  /* 0x0000004a0500720c */ /* 0x000fc60003f24070 */
[C---:B------:R-:W-:Y:S02]  /*3d10*/  IMAD R78, R5.reuse, R49, R78 ;  /* 0x00000031054e7224 */ /* 0x040fe400078e024e */
[----:B------:R-:W-:Y:S01]  /*3d20*/  @!P0 IMAD.IADD R72, R72, 0x1, -R5 ;  /* 0x0000000148488824 */ /* 0x000fe200078e0a05 */
[----:B------:R-:W-:Y:S01]  /*3d30*/  ISETP.GT.U32.AND P0, PT, R5, R76, PT ;  /* 0x0000004c0500720c */ /* 0x000fe20003f04070 */
[----:B------:R-:W-:Y:S02]  /*3d40*/  IMAD.MOV R45, RZ, RZ, -R45 ;  /* 0x000000ffff2d7224 */ /* 0x000fe400078e0a2d */
[----:B------:R-:W-:-:S04]  /*3d50*/  IMAD.HI.U32 R47, R9, R82, RZ ;  /* 0x00000052092f7227 */ /* 0x000fc800078e00ff */
[C---:B------:R-:W-:Y:S02]  /*3d60*/  IMAD R80, R5.reuse, R45, R80 ;  /* 0x0000002d05507224 */ /* 0x040fe400078e0250 */
[----:B------:R-:W-:Y:S01]  /*3d70*/  @!P1 IMAD.IADD R74, R74, 0x1, -R5 ;  /* 0x000000014a4a9824 */ /* 0x000fe200078e0a05 */
[----:B------:R-:W-:Y:S01]  /*3d80*/  ISETP.GT.U32.AND P1, PT, R5, R78, PT ;  /* 0x0000004e0500720c */ /* 0x000fe20003f24070 */
[----:B------:R-:W-:-:S04]  /*3d90*/  IMAD.HI.U32 R49, R9, R84, RZ ;  /* 0x0000005409317227 */ /* 0x000fc800078e00ff */
[----:B------:R-:W-:Y:S01]  /*3da0*/  @!P0 IMAD.IADD R76, R76, 0x1, -R5 ;  /* 0x000000014c4c8824 */ /* 0x000fe200078e0a05 */
[----:B------:R-:W-:Y:S01]  /*3db0*/  ISETP.GT.U32.AND P0, PT, R5, R80, PT ;  /* 0x000000500500720c */ /* 0x000fe20003f04070 */
[----:B------:R-:W-:Y:S02]  /*3dc0*/  IMAD.MOV R47, RZ, RZ, -R47 ;  /* 0x000000ffff2f7224 */ /* 0x000fe400078e0a2f */
[----:B------:R-:W-:-:S04]  /*3dd0*/  IMAD.HI.U32 R51, R9, R86, RZ ;  /* 0x0000005609337227 */ /* 0x000fc800078e00ff */
[----:B------:R-:W-:Y:S02]  /*3de0*/  @!P2 IMAD.IADD R70, R70, 0x1, -R5 ;  /* 0x000000014646a824 */ /* 0x000fe400078e0a05 */
[----:B------:R-:W-:Y:S02]  /*3df0*/  IMAD.MOV R49, RZ, RZ, -R49 ;  /* 0x000000ffff317224 */ /* 0x000fe400078e0a31 */
[C---:B------:R-:W-:Y:S01]  /*3e00*/  IMAD R82, R5.reuse, R47, R82 ;  /* 0x0000002f05527224 */ /* 0x040fe200078e0252 */
[C---:B------:R-:W-:Y:S01]  /*3e10*/  ISETP.GT.U32.AND P2, PT, R5.reuse, R70, PT ;  /* 0x000000460500720c */ /* 0x040fe20003f44070 */
[----:B------:R-:W-:Y:S02]  /*3e20*/  IMAD.MOV R51, RZ, RZ, -R51 ;  /* 0x000000ffff337224 */ /* 0x000fe400078e0a33 */
[----:B------:R-:W-:Y:S01]  /*3e30*/  IMAD R84, R5, R49, R84 ;  /* 0x0000003105547224 */ /* 0x000fe200078e0254 */
[----:B------:R-:W-:Y:S01]  /*3e40*/  LOP3.LUT R49, R11, 0x10, RZ, 0xfc, !PT ;  /* 0x000000100b317812 */ /* 0x000fe200078efcff */
[--C-:B------:R-:W-:Y:S01]  /*3e50*/  @!P1 IMAD.IADD R78, R78, 0x1, -R5.reuse ;  /* 0x000000014e4e9824 */ /* 0x100fe200078e0a05 */
[C---:B------:R-:W-:Y:S01]  /*3e60*/  ISETP.GT.U32.AND P1, PT, R5.reuse, R82, PT ;  /* 0x000000520500720c */ /* 0x040fe20003f24070 */
[----:B------:R-:W-:Y:S01]  /*3e70*/  IMAD R86, R5, R51, R86 ;  /* 0x0000003305567224 */ /* 0x000fe200078e0256 */
[----:B------:R-:W-:Y:S01]  /*3e80*/  LOP3.LUT R51, R11, 0xc, RZ, 0xfc, !PT ;  /* 0x0000000c0b337812 */ /* 0x000fe200078efcff */
[--C-:B------:R-:W-:Y:S01]  /*3e90*/  @!P0 IMAD.IADD R80, R80, 0x1, -R5.reuse ;  /* 0x0000000150508824 */ /* 0x100fe200078e0a05 */
[----:B------:R-:W-:Y:S01]  /*3ea0*/  ISETP.GT.U32.AND P0, PT, R5, R84, PT ;  /* 0x000000540500720c */ /* 0x000fe20003f04070 */
[----:B------:R-:W-:Y:S01]  /*3eb0*/  @!P6 IMAD.MOV R72, RZ, RZ, -R72 ;  /* 0x000000ffff48e224 */ /* 0x000fe200078e0a48 */
[----:B------:R-:W-:Y:S01]  /*3ec0*/  IABS R90, R51 ;  /* 0x00000033005a7213 */ /* 0x000fe20000000000 */
[----:B------:R-:W-:Y:S01]  /*3ed0*/  @!P2 IMAD.IADD R70, R70, 0x1, -R5 ;  /* 0x000000014646a824 */ /* 0x000fe200078e0a05 */
[----:B------:R-:W-:Y:S01]  /*3ee0*/  IABS R88, R49 ;  /* 0x0000003100587213 */ /* 0x000fe20000000000 */
[----:B------:R-:W-:Y:S01]  /*3ef0*/  @!P5 IMAD.MOV R68, RZ, RZ, -R68 ;  /* 0x000000ffff44d224 */ /* 0x000fe200078e0a44 */
[----:B------:R-:W-:Y:S01]  /*3f00*/  ISETP.GE.AND P2, PT, R11, RZ, PT ;  /* 0x000000ff0b00720c */ /* 0x000fe20003f46270 */
[----:B------:R-:W-:Y:S01]  /*3f10*/  IMAD.HI.U32 R45, R9, R90, RZ ;  /* 0x0000005a092d7227 */ /* 0x000fe200078e00ff */
[----:B------:R-:W-:-:S03]  /*3f20*/  ISETP.GT.U32.AND P6, PT, R5, R80, PT ;  /* 0x000000500500720c */ /* 0x000fc60003fc4070 */
[----:B------:R-:W-:Y:S01]  /*3f30*/  @!P1 IMAD.IADD R82, R82, 0x1, -R5 ;  /* 0x0000000152529824 */ /* 0x000fe200078e0a05 */
[----:B------:R-:W-:Y:S01]  /*3f40*/  ISETP.GT.U32.AND P1, PT, R5, R86, PT ;  /* 0x000000560500720c */ /* 0x000fe20003f24070 */
[----:B------:R-:W-:-:S03]  /*3f50*/  IMAD.HI.U32 R11, R9, R88, RZ ;  /* 0x00000058090b7227 */ /* 0x000fc600078e00ff */
[C---:B------:R-:W-:Y:S01]  /*3f60*/  ISETP.GT.U32.AND P5, PT, R5.reuse, R82, PT ;  /* 0x000000520500720c */ /* 0x040fe20003fa4070 */
[----:B------:R-:W-:Y:S02]  /*3f70*/  IMAD.MOV R45, RZ, RZ, -R45 ;  /* 0x000000ffff2d7224 */ /* 0x000fe400078e0a2d */
[----:B------:R-:W-:Y:S01]  /*3f80*/  @!P0 IMAD.IADD R84, R84, 0x1, -R5 ;  /* 0x0000000154548824 */ /* 0x000fe200078e0a05 */
[C---:B------:R-:W-:Y:S01]  /*3f90*/  ISETP.GT.U32.AND P0, PT, R5.reuse, R76, PT ;  /* 0x0000004c0500720c */ /* 0x040fe20003f04070 */
[----:B------:R-:W-:Y:S01]  /*3fa0*/  @!P3 IMAD.MOV R70, RZ, RZ, -R70 ;  /* 0x000000ffff46b224 */ /* 0x000fe200078e0a46 */
[C---:B------:R-:W-:Y:S01]  /*3fb0*/  ISETP.GT.U32.AND P3, PT, R5.reuse, R78, PT ;  /* 0x0000004e0500720c */ /* 0x040fe20003f64070 */
[----:B------:R-:W-:Y:S02]  /*3fc0*/  IMAD.MOV R47, RZ, RZ, -R11 ;  /* 0x000000ffff2f7224 */ /* 0x000fe400078e0a0b */
[----:B------:R-:W-:Y:S02]  /*3fd0*/  IMAD R90, R5, R45, R90 ;  /* 0x0000002d055a7224 */ /* 0x000fe400078e025a */
[----:B------:R-:W-:-:S04]  /*3fe0*/  IMAD.HI.U32 R11, R9, R92, RZ ;  /* 0x0000005c090b7227 */ /* 0x000fc800078e00ff */
[----:B------:R-:W-:-:S04]  /*3ff0*/  IMAD.HI.U32 R45, R9, R94, RZ ;  /* 0x0000005e092d7227 */ /* 0x000fc800078e00ff */
[----:B------:R-:W-:-:S04]  /*4000*/  IMAD.HI.U32 R9, R9, R96, RZ ;  /* 0x0000006009097227 */ /* 0x000fc800078e00ff */
[----:B------:R-:W-:Y:S02]  /*4010*/  IMAD.MOV R9, RZ, RZ, -R9 ;  /* 0x000000ffff097224 */ /* 0x000fe400078e0a09 */
[C---:B------:R-:W-:Y:S02]  /*4020*/  IMAD R88, R5.reuse, R47, R88 ;  /* 0x0000002f05587224 */ /* 0x040fe400078e0258 */
[--C-:B------:R-:W-:Y:S02]  /*4030*/  @!P1 IMAD.IADD R86, R86, 0x1, -R5.reuse ;  /* 0x0000000156569824 */ /* 0x100fe400078e0a05 */
[C---:B------:R-:W-:Y:S02]  /*4040*/  IMAD R96, R5.reuse, R9, R96 ;  /* 0x0000000905607224 */ /* 0x040fe400078e0260 */
[----:B------:R-:W-:Y:S01]  /*4050*/  @!P4 IMAD.MOV R74, RZ, RZ, -R74 ;  /* 0x000000ffff4ac224 */ /* 0x000fe200078e0a4a */
[C---:B------:R-:W-:Y:S01]  /*4060*/  ISETP.GT.U32.AND P4, PT, R5.reuse, R84, PT ;  /* 0x000000540500720c */ /* 0x040fe20003f84070 */
[--C-:B------:R-:W-:Y:S01]  /*4070*/  @!P0 IMAD.IADD R76, R76, 0x1, -R5.reuse ;  /* 0x000000014c4c8824 */ /* 0x100fe200078e0a05 */
[C---:B------:R-:W-:Y:S01]  /*4080*/  ISETP.GT.U32.AND P1, PT, R5.reuse, R86, PT ;  /* 0x000000560500720c */ /* 0x040fe20003f24070 */
[----:B------:R-:W-:Y:S01]  /*4090*/  @!P3 IMAD.IADD R78, R78, 0x1, -R5 ;  /* 0x000000014e4eb824 */ /* 0x000fe200078e0a05 */
[C---:B------:R-:W-:Y:S01]  /*40a0*/  ISETP.GT.U32.AND P0, PT, R5.reuse, R88, PT ;  /* 0x000000580500720c */ /* 0x040fe20003f04070 */
[----:B------:R-:W-:Y:S01]  /*40b0*/  IMAD.MOV R11, RZ, RZ, -R11 ;  /* 0x000000ffff0b7224 */ /* 0x000fe200078e0a0b */
[C---:B------:R-:W-:Y:S01]  /*40c0*/  ISETP.GT.U32.AND P3, PT, R5.reuse, R90, PT ;  /* 0x0000005a0500720c */ /* 0x040fe20003f64070 */
[----:B------:R-:W-:Y:S01]  /*40d0*/  @!P6 IMAD.IADD R80, R80, 0x1, -R5 ;  /* 0x000000015050e824 */ /* 0x000fe200078e0a05 */
[----:B------:R-:W-:Y:S01]  /*40e0*/  ISETP.GT.U32.AND P6, PT, R5, R96, PT ;  /* 0x000000600500720c */ /* 0x000fe20003fc4070 */
[----:B------:R-:W-:-:S02]  /*40f0*/  IMAD.MOV R45, RZ, RZ, -R45 ;  /* 0x000000ffff2d7224 */ /* 0x000fc400078e0a2d */
[C---:B------:R-:W-:Y:S01]  /*4100*/  IMAD R92, R5.reuse, R11, R92 ;  /* 0x0000000b055c7224 */ /* 0x040fe200078e025c */
[----:B------:R-:W-:Y:S01]  /*4110*/  SHF.R.S32.HI R11, RZ, 0x2, R154 ;  /* 0x00000002ff0b7819 */ /* 0x000fe2000001149a */
[C---:B------:R-:W-:Y:S02]  /*4120*/  IMAD R94, R5.reuse, R45, R94 ;  /* 0x0000002d055e7224 */ /* 0x040fe400078e025e */
[--C-:B------:R-:W-:Y:S01]  /*4130*/  @!P5 IMAD.IADD R82, R82, 0x1, -R5.reuse ;  /* 0x000000015252d824 */ /* 0x100fe200078e0a05 */
[C---:B------:R-:W-:Y:S01]  /*4140*/  ISETP.GT.U32.AND P5, PT, R5.reuse, R92, PT ;  /* 0x0000005c0500720c */ /* 0x040fe20003fa4070 */
[--C-:B------:R-:W-:Y:S01]  /*4150*/  @!P4 IMAD.IADD R84, R84, 0x1, -R5.reuse ;  /* 0x000000015454c824 */ /* 0x100fe200078e0a05 */
[----:B------:R-:W-:Y:S01]  /*4160*/  ISETP.GT.U32.AND P4, PT, R5, R94, PT ;  /* 0x0000005e0500720c */ /* 0x000fe20003f84070 */
[--C-:B------:R-:W-:Y:S01]  /*4170*/  @!P1 IMAD.IADD R86, R86, 0x1, -R5.reuse ;  /* 0x0000000156569824 */ /* 0x100fe200078e0a05 */
[----:B------:R-:W-:Y:S01]  /*4180*/  ISETP.GE.AND P1, PT, R53, RZ, PT ;  /* 0x000000ff3500720c */ /* 0x000fe20003f26270 */
[--C-:B------:R-:W-:Y:S01]  /*4190*/  @!P0 IMAD.IADD R88, R88, 0x1, -R5.reuse ;  /* 0x0000000158588824 */ /* 0x100fe200078e0a05 */
[----:B------:R-:W-:Y:S01]  /*41a0*/  ISETP.GE.AND P0, PT, R55, RZ, PT ;  /* 0x000000ff3700720c */ /* 0x000fe20003f06270 */
[--C-:B------:R-:W-:Y:S01]  /*41b0*/  @!P3 IMAD.IADD R90, R90, 0x1, -R5.reuse ;  /* 0x000000015a5ab824 */ /* 0x100fe200078e0a05 */
[----:B------:R-:W-:Y:S01]  /*41c0*/  ISETP.GE.AND P3, PT, R57, RZ, PT ;  /* 0x000000ff3900720c */ /* 0x000fe20003f66270 */
[--C-:B------:R-:W-:Y:S01]  /*41d0*/  @!P6 IMAD.IADD R96, R96, 0x1, -R5.reuse ;  /* 0x000000016060e824 */ /* 0x100fe200078e0a05 */
[----:B------:R-:W-:Y:S01]  /*41e0*/  ISETP.GE.AND P6, PT, R59, RZ, PT ;  /* 0x000000ff3b00720c */ /* 0x000fe20003fc6270 */
[----:B------:R-:W-:Y:S01]  /*41f0*/  IMAD.SHL.U32 R9, R154, 0x20, RZ ;  /* 0x000000209a097824 */ /* 0x000fe200078e00ff */
[----:B------:R-:W-:Y:S01]  /*4200*/  SGXT R11, R11, 0x1 ;  /* 0x000000010b0b781a */ /* 0x000fe20000000200 */
[--C-:B------:R-:W-:Y:S01]  /*4210*/  @!P5 IMAD.IADD R92, R92, 0x1, -R5.reuse ;  /* 0x000000015c5cd824 */ /* 0x100fe200078e0a05 */
[----:B------:R-:W-:Y:S01]  /*4220*/  ISETP.GE.AND P5, PT, R61, RZ, PT ;  /* 0x000000ff3d00720c */ /* 0x000fe20003fa6270 */
[----:B------:R-:W-:Y:S01]  /*4230*/  @!P4 IMAD.IADD R94, R94, 0x1, -R5 ;  /* 0x000000015e5ec824 */ /* 0x000fe200078e0a05 */
[----:B------:R-:W-:Y:S01]  /*4240*/  LOP3.LUT R98, R11, 0x90, RZ, 0xc0, !PT ;  /* 0x000000900b627812 */ /* 0x000fe200078ec0ff */
[----:B------:R-:W-:Y:S01]  /*4250*/  @!P1 IMAD.MOV R76, RZ, RZ, -R76 ;  /* 0x000000ffff4c9224 */ /* 0x000fe200078e0a4c */
[C---:B------:R-:W-:Y:S01]  /*4260*/  ISETP.GT.U32.AND P1, PT, R5.reuse, R88, PT ;  /* 0x000000580500720c */ /* 0x040fe20003f24070 */
[----:B------:R-:W-:Y:S01]  /*4270*/  @!P0 IMAD.MOV R78, RZ, RZ, -R78 ;  /* 0x000000ffff4e8224 */ /* 0x000fe200078e0a4e */
[C---:B------:R-:W-:Y:S01]  /*4280*/  ISETP.GT.U32.AND P0, PT, R5.reuse, R90, PT ;  /* 0x0000005a0500720c */ /* 0x040fe20003f04070 */
[----:B------:R-:W-:Y:S01]  /*4290*/  @!P3 IMAD.MOV R80, RZ, RZ, -R80 ;  /* 0x000000ffff50b224 */ /* 0x000fe200078e0a50 */
[C---:B------:R-:W-:Y:S01]  /*42a0*/  ISETP.GT.U32.AND P3, PT, R5.reuse, R96, PT ;  /* 0x000000600500720c */ /* 0x040fe20003f64070 */
[----:B------:R-:W-:Y:S01]  /*42b0*/  @!P6 IMAD.MOV R82, RZ, RZ, -R82 ;  /* 0x000000ffff52e224 */ /* 0x000fe200078e0a52 */
[C---:B------:R-:W-:Y:S01]  /*42c0*/  ISETP.GT.U32.AND P4, PT, R5.reuse, R92, PT ;  /* 0x0000005c0500720c */ /* 0x040fe20003f84070 */
[----:B------:R-:W-:Y:S01]  /*42d0*/  IMAD.U32 R45, RZ, RZ, UR12 ;  /* 0x0000000cff2d7e24 */ /* 0x000fe2000f8e00ff */
[----:B------:R-:W-:Y:S01]  /*42e0*/  ISETP.GT.U32.AND P6, PT, R5, R94, PT ;  /* 0x0000005e0500720c */ /* 0x000fe20003fc4070 */
[----:B------:R-:W-:Y:S01]  /*42f0*/  @!P5 IMAD.MOV R84, RZ, RZ, -R84 ;  /* 0x000000ffff54d224 */ /* 0x000fe200078e0a54 */
[----:B------:R-:W-:-:S02]  /*4300*/  ISETP.GE.AND P5, PT, R63, RZ, PT ;  /* 0x000000ff3f00720c */ /* 0x000fc40003fa6270 */
[----:B------:R-:W-:Y:S01]  /*4310*/  LOP3.LUT R152, R98, 0xf60, R9, 0xf8, !PT ;  /* 0x00000f6062987812 */ /* 0x000fe200078ef809 */
        /* <DEDUP_REMOVED lines=8> */
[----:B------:R-:W-:Y:S01]  /*43a0*/  @!P6 IMAD.IADD R94, R94, 0x1, -R5 ;  /* 0x000000015e5ee824 */ /* 0x000fe200078e0a05 */
[----:B------:R-:W-:Y:S01]  /*43b0*/  ISETP.NE.AND P6, PT, R3, RZ, PT ;  /* 0x000000ff0300720c */ /* 0x000fe20003fc5270 */
[----:B------:R-:W-:Y:S01]  /*43c0*/  @!P5 IMAD.MOV R86, RZ, RZ, -R86 ;  /* 0x000000ffff56d224 */ /* 0x000fe200078e0a56 */
[----:B------:R-:W-:Y:S01]  /*43d0*/  LOP3.LUT R3, RZ, R3, RZ, 0x33, !PT ;  /* 0x00000003ff037212 */ /* 0x000fe200078e33ff */
[----:B------:R-:W-:Y:S01]  /*43e0*/  @!P2 IMAD.MOV R96, RZ, RZ, -R96 ;  /* 0x000000ffff60a224 */ /* 0x000fe200078e0a60 */
[----:B------:R-:W-:Y:S01]  /*43f0*/  SHF.R.U32.HI R45, RZ, 0x4, R45 ;  /* 0x00000004ff2d7819 */ /* 0x000fe2000001162d */
[----:B------:R-:W-:Y:S01]  /*4400*/  @!P1 IMAD.MOV R88, RZ, RZ, -R88 ;  /* 0x000000ffff589224 */ /* 0x000fe200078e0a58 */
[C---:B------:R-:W-:Y:S01]  /*4410*/  SEL R6, R3.reuse, R6, !P6 ;  /* 0x0000000603067207 */ /* 0x040fe20007000000 */
[----:B------:R-:W-:Y:S01]  /*4420*/  @!P0 IMAD.MOV R90, RZ, RZ, -R90 ;  /* 0x000000ffff5a8224 */ /* 0x000fe200078e0a5a */
[C---:B------:R-:W-:Y:S01]  /*4430*/  SEL R2, R3.reuse, R2, !P6 ;  /* 0x0000000203027207 */ /* 0x040fe20007000000 */
[----:B------:R-:W-:Y:S01]  /*4440*/  @!P3 IMAD.MOV R92, RZ, RZ, -R92 ;  /* 0x000000ffff5cb224 */ /* 0x000fe200078e0a5c */
[C---:B------:R-:W-:Y:S01]  /*4450*/  SEL R8, R3.reuse, R8, !P6 ;  /* 0x0000000803087207 */ /* 0x040fe20007000000 */
[----:B------:R-:W-:Y:S01]  /*4460*/  @!P4 IMAD.MOV R94, RZ, RZ, -R94 ;  /* 0x000000ffff5ec224 */ /* 0x000fe200078e0a5e */
[C---:B------:R-:W-:Y:S01]  /*4470*/  SEL R7, R3.reuse, R7, !P6 ;  /* 0x0000000703077207 */ /* 0x040fe20007000000 */
[----:B------:R-:W-:Y:S01]  /*4480*/  IMAD R6, R6, UR6, RZ ;  /* 0x0000000606067c24 */ /* 0x000fe2000f8e02ff */
[C---:B------:R-:W-:Y:S01]  /*4490*/  SEL R10, R3.reuse, R10, !P6 ;  /* 0x0000000a030a7207 */ /* 0x040fe20007000000 */
[----:B------:R-:W-:Y:S01]  /*44a0*/  IMAD R194, R2, UR6, RZ ;  /* 0x0000000602c27c24 */ /* 0x000fe2000f8e02ff */
[C---:B------:R-:W-:Y:S01]  /*44b0*/  SEL R12, R3.reuse, R12, !P6 ;  /* 0x0000000c030c7207 */ /* 0x040fe20007000000 */
[----:B------:R-:W-:Y:S01]  /*44c0*/  IMAD R8, R8, UR6, RZ ;  /* 0x0000000608087c24 */ /* 0x000fe2000f8e02ff */
[----:B------:R-:W-:Y:S01]  /*44d0*/  SEL R15, R3, R15, !P6 ;  /* 0x0000000f030f7207 */ /* 0x000fe20007000000 */
[----:B------:R-:W-:Y:S01]  /*44e0*/  IMAD R7, R7, UR6, RZ ;  /* 0x0000000607077c24 */ /* 0x000fe2000f8e02ff */
[C---:B------:R-:W-:Y:S01]  /*44f0*/  SEL R13, R3.reuse, R13, !P6 ;  /* 0x0000000d030d7207 */ /* 0x040fe20007000000 */
[----:B------:R-:W-:Y:S01]  /*4500*/  IMAD R10, R10, UR6, RZ ;  /* 0x000000060a0a7c24 */ /* 0x000fe2000f8e02ff */
[C---:B------:R-:W-:Y:S01]  /*4510*/  SEL R14, R3.reuse, R14, !P6 ;  /* 0x0000000e030e7207 */ /* 0x040fe20007000000 */
[----:B------:R-:W-:Y:S01]  /*4520*/  IMAD R12, R12, UR6, RZ ;  /* 0x000000060c0c7c24 */ /* 0x000fe2000f8e02ff */
[----:B------:R-:W-:Y:S01]  /*4530*/  SEL R17, R3, R17, !P6 ;  /* 0x0000001103117207 */ /* 0x000fe20007000000 */
[----:B------:R-:W-:Y:S01]  /*4540*/  IMAD R15, R15, UR6, RZ ;  /* 0x000000060f0f7c24 */ /* 0x000fe2000f8e02ff */
[----:B------:R-:W-:Y:S01]  /*4550*/  SEL R16, R3, R16, !P6 ;  /* 0x0000001003107207 */ /* 0x000fe20007000000 */
        /* <DEDUP_REMOVED lines=20> */
[----:B------:R-:W-:Y:S01]  /*46a0*/  IMAD.U32 R9, RZ, RZ, UR12 ;  /* 0x0000000cff097e24 */ /* 0x000fe2000f8e00ff */
        /* <DEDUP_REMOVED lines=11> */
[----:B------:R-:W-:Y:S01]  /*4760*/  VIADD R9, R9, 0x2000 ;  /* 0x0000200009097836 */ /* 0x000fe20000000000 */
[----:B------:R-:W-:Y:S01]  /*4770*/  SEL R34, R3, R34, !P6 ;  /* 0x0000002203227207 */ /* 0x000fe20007000000 */
        /* <DEDUP_REMOVED lines=73> */
[----:B------:R-:W-:Y:S01]  /*4c10*/  SHF.R.S32.HI R191, RZ, 0x1f, R6 ;  /* 0x0000001fffbf7819 */ /* 0x000fe20000011406 */
[----:B------:R-:W-:Y:S01]  /*4c20*/  IMAD R88, R88, UR6, RZ ;  /* 0x0000000658587c24 */ /* 0x000fe2000f8e02ff */
[----:B------:R-:W-:Y:S01]  /*4c30*/  IADD3 R192, P4, R6, UR16, RZ ;  /* 0x0000001006c07c10 */ /* 0x000fe2000ff9e0ff */
[----:B------:R-:W-:Y:S01]  /*4c40*/  IMAD R90, R90, UR6, RZ ;  /* 0x000000065a5a7c24 */ /* 0x000fe2000f8e02ff */
[----:B------:R-:W-:Y:S01]  /*4c50*/  SHF.R.S32.HI R193, RZ, 0x1f, R194 ;  /* 0x0000001fffc17819 */ /* 0x000fe200000114c2 */
[----:B------:R-:W-:Y:S01]  /*4c60*/  IMAD R5, R5, UR6, RZ ;  /* 0x0000000605057c24 */ /* 0x000fe2000f8e02ff */
[----:B------:R-:W-:Y:S01]  /*4c70*/  IADD3 R194, P6, R194, UR16, RZ ;  /* 0x00000010c2c27c10 */ /* 0x000fe2000ffde0ff */
[----:B------:R-:W-:Y:S01]  /*4c80*/  IMAD R3, R94, UR6, RZ ;  /* 0x000000065e037c24 */ /* 0x000fe2000f8e02ff */
[----:B------:R-:W-:Y:S01]  /*4c90*/  SHF.R.S32.HI R197, RZ, 0x1f, R8 ;  /* 0x0000001fffc57819 */ /* 0x000fe20000011408 */
[----:B------:R-:W-:Y:S01]  /*4ca0*/  IMAD R2, R96, UR6, RZ ;  /* 0x0000000660027c24 */ /* 0x000fe2000f8e02ff */
[----:B------:R-:W-:-:S02]  /*4cb0*/  IADD3 R198, P3, R8, UR16, RZ ;  /* 0x0000001008c67c10 */ /* 0x000fc4000ff7e0ff */
[----:B------:R-:W-:Y:S02]  /*4cc0*/  CS2R R92, SRZ ;  /* 0x00000000005c7805 */ /* 0x000fe4000001ff00 */
[----:B------:R-:W-:Y:S02]  /*4cd0*/  SHF.R.S32.HI R195, RZ, 0x1f, R7 ;  /* 0x0000001fffc37819 */ /* 0x000fe40000011407 */
[----:B------:R-:W-:Y:S02]  /*4ce0*/  CS2R R94, SRZ ;  /* 0x00000000005e7805 */ /* 0x000fe4000001ff00 */
[----:B------:R-:W-:Y:S02]  /*4cf0*/  IADD3 R196, P5, R7, UR16, RZ ;  /* 0x0000001007c47c10 */ /* 0x000fe4000ffbe0ff */
[----:B------:R-:W-:Y:S02]  /*4d00*/  CS2R R96, SRZ ;  /* 0x0000000000607805 */ /* 0x000fe4000001ff00 */
[----:B------:R-:W-:-:S02]  /*4d10*/  SHF.R.S32.HI R199, RZ, 0x1f, R10 ;  /* 0x0000001fffc77819 */ /* 0x000fc4000001140a */
[----:B------:R-:W-:Y:S02]  /*4d20*/  CS2R R98, SRZ ;  /* 0x0000000000627805 */ /* 0x000fe4000001ff00 */
[----:B------:R-:W-:Y:S01]  /*4d30*/  IADD3 R200, P2, R10, UR16, RZ ;  /* 0x000000100ac87c10 */ /* 0x000fe2000ff5e0ff */
[----:B------:R-:W-:Y:S01]  /*4d40*/  UMOV UR6, 0xffffff80 ;  /* 0xffffff8000067882 */ /* 0x000fe20000000000 */
[----:B------:R-:W-:Y:S02]  /*4d50*/  SHF.R.S32.HI R201, RZ, 0x1f, R12 ;  /* 0x0000001fffc97819 */ /* 0x000fe4000001140c */
[----:B------:R-:W-:Y:S02]  /*4d60*/  IADD3 R202, P1, R12, UR16, RZ ;  /* 0x000000100cca7c10 */ /* 0x000fe4000ff3e0ff */
[----:B------:R-:W-:Y:S02]  /*4d70*/  SHF.R.S32.HI R203, RZ, 0x1f, R15 ;  /* 0x0000001fffcb7819 */ /* 0x000fe4000001140f */
[----:B------:R-:W-:-:S02]  /*4d80*/  IADD3 R204, P0, R15, UR16, RZ ;  /* 0x000000100fcc7c10 */ /* 0x000fc4000ff1e0ff */
[----:B------:R-:W-:Y:S02]  /*4d90*/  IADD3.X R191, R191, UR17, RZ, P4, !PT ;  /* 0x00000011bfbf7c10 */ /* 0x000fe4000a7fe4ff */
[----:B------:R-:W-:Y:S02]  /*4da0*/  SHF.R.S32.HI R205, RZ, 0x1f, R13 ;  /* 0x0000001fffcd7819 */ /* 0x000fe4000001140d */
[----:B------:R-:W-:Y:S02]  /*4db0*/  IADD3 R206, P4, R13, UR16, RZ ;  /* 0x000000100dce7c10 */ /* 0x000fe4000ff9e0ff */
[----:B------:R-:W-:Y:S02]  /*4dc0*/  IADD3.X R193, R193, UR17, RZ, P6, !PT ;  /* 0x00000011c1c17c10 */ /* 0x000fe4000b7fe4ff */
[----:B------:R-:W-:Y:S02]  /*4dd0*/  IADD3.X R197, R197, UR17, RZ, P3, !PT ;  /* 0x00000011c5c57c10 */ /* 0x000fe40009ffe4ff */
[----:B------:R-:W-:-:S02]  /*4de0*/  SHF.R.S32.HI R207, RZ, 0x1f, R14 ;  /* 0x0000001fffcf7819 */ /* 0x000fc4000001140e */
[----:B------:R-:W-:Y:S02]  /*4df0*/  IADD3 R208, P6, R14, UR16, RZ ;  /* 0x000000100ed07c10 */ /* 0x000fe4000ffde0ff */
[----:B------:R-:W-:Y:S02]  /*4e00*/  IADD3.X R195, R195, UR17, RZ, P5, !PT ;  /* 0x00000011c3c37c10 */ /* 0x000fe4000affe4ff */
[----:B------:R-:W-:Y:S02]  /*4e10*/  SHF.R.S32.HI R211, RZ, 0x1f, R17 ;  /* 0x0000001fffd37819 */ /* 0x000fe40000011411 */
[----:B------:R-:W-:Y:S02]  /*4e20*/  IADD3 R212, P3, R17, UR16, RZ ;  /* 0x0000001011d47c10 */ /* 0x000fe4000ff7e0ff */
[----:B------:R-:W-:Y:S02]  /*4e30*/  IADD3.X R199, R199, UR17, RZ, P2, !PT ;  /* 0x00000011c7c77c10 */ /* 0x000fe400097fe4ff */
[----:B------:R-:W-:-:S02]  /*4e40*/  SHF.R.S32.HI R209, RZ, 0x1f, R16 ;  /* 0x0000001fffd17819 */ /* 0x000fc40000011410 */
[----:B------:R-:W-:Y:S02]  /*4e50*/  IADD3 R210, P5, R16, UR16, RZ ;  /* 0x0000001010d27c10 */ /* 0x000fe4000ffbe0ff */
[----:B------:R-:W-:Y:S02]  /*4e60*/  SHF.R.S32.HI R213, RZ, 0x1f, R18 ;  /* 0x0000001fffd57819 */ /* 0x000fe40000011412 */
[----:B------:R-:W-:Y:S02]  /*4e70*/  IADD3 R214, P2, R18, UR16, RZ ;  /* 0x0000001012d67c10 */ /* 0x000fe4000ff5e0ff */
[----:B------:R-:W-:Y:S02]  /*4e80*/  IADD3.X R201, R201, UR17, RZ, P1, !PT ;  /* 0x00000011c9c97c10 */ /* 0x000fe40008ffe4ff */
[----:B------:R-:W-:Y:S02]  /*4e90*/  SHF.R.S32.HI R215, RZ, 0x1f, R20 ;  /* 0x0000001fffd77819 */ /* 0x000fe40000011414 */
[----:B------:R-:W-:-:S02]  /*4ea0*/  IADD3 R216, P1, R20, UR16, RZ ;  /* 0x0000001014d87c10 */ /* 0x000fc4000ff3e0ff */
[----:B------:R-:W-:Y:S02]  /*4eb0*/  IADD3.X R203, R203, UR17, RZ, P0, !PT ;  /* 0x00000011cbcb7c10 */ /* 0x000fe400087fe4ff */
[----:B------:R-:W-:Y:S02]  /*4ec0*/  SHF.R.S32.HI R217, RZ, 0x1f, R19 ;  /* 0x0000001fffd97819 */ /* 0x000fe40000011413 */
[----:B------:R-:W-:Y:S02]  /*4ed0*/  IADD3 R218, P0, R19, UR16, RZ ;  /* 0x0000001013da7c10 */ /* 0x000fe4000ff1e0ff */
[----:B------:R-:W-:Y:S02]  /*4ee0*/  IADD3.X R205, R205, UR17, RZ, P4, !PT ;  /* 0x00000011cdcd7c10 */ /* 0x000fe4000a7fe4ff */
[----:B------:R-:W-:Y:S02]  /*4ef0*/  SHF.R.S32.HI R219, RZ, 0x1f, R22 ;  /* 0x0000001fffdb7819 */ /* 0x000fe40000011416 */
[----:B------:R-:W-:-:S02]  /*4f00*/  IADD3 R220, P4, R22, UR16, RZ ;  /* 0x0000001016dc7c10 */ /* 0x000fc4000ff9e0ff */
[----:B------:R-:W-:Y:S02]  /*4f10*/  IADD3.X R207, R207, UR17, RZ, P6, !PT ;  /* 0x00000011cfcf7c10 */ /* 0x000fe4000b7fe4ff */
[----:B------:R-:W-:Y:S02]  /*4f20*/  IADD3.X R211, R211, UR17, RZ, P3, !PT ;  /* 0x00000011d3d37c10 */ /* 0x000fe40009ffe4ff */
[----:B------:R-:W-:Y:S02]  /*4f30*/  SHF.R.S32.HI R221, RZ, 0x1f, R21 ;  /* 0x0000001fffdd7819 */ /* 0x000fe40000011415 */
[----:B------:R-:W-:Y:S02]  /*4f40*/  IADD3 R222, P6, R21, UR16, RZ ;  /* 0x0000001015de7c10 */ /* 0x000fe4000ffde0ff */
[----:B------:R-:W-:Y:S02]  /*4f50*/  IADD3.X R209, R209, UR17, RZ, P5, !PT ;  /* 0x00000011d1d17c10 */ /* 0x000fe4000affe4ff */
[----:B------:R-:W-:-:S02]  /*4f60*/  SHF.R.S32.HI R225, RZ, 0x1f, R24 ;  /* 0x0000001fffe17819 */ /* 0x000fc40000011418 */
[----:B------:R-:W-:Y:S02]  /*4f70*/  IADD3 R226, P3, R24, UR16, RZ ;  /* 0x0000001018e27c10 */ /* 0x000fe4000ff7e0ff */
[----:B------:R-:W-:Y:S02]  /*4f80*/  IADD3.X R213, R213, UR17, RZ, P2, !PT ;  /* 0x00000011d5d57c10 */ /* 0x000fe400097fe4ff */
[----:B------:R-:W-:Y:S02]  /*4f90*/  SHF.R.S32.HI R223, RZ, 0x1f, R23 ;  /* 0x0000001fffdf7819 */ /* 0x000fe40000011417 */
[----:B------:R-:W-:Y:S02]  /*4fa0*/  IADD3 R224, P5, R23, UR16, RZ ;  /* 0x0000001017e07c10 */ /* 0x000fe4000ffbe0ff */
[----:B------:R-:W-:Y:S02]  /*4fb0*/  SHF.R.S32.HI R227, RZ, 0x1f, R25 ;  /* 0x0000001fffe37819 */ /* 0x000fe40000011419 */
[----:B------:R-:W-:-:S02]  /*4fc0*/  IADD3 R228, P2, R25, UR16, RZ ;  /* 0x0000001019e47c10 */ /* 0x000fc4000ff5e0ff */
[----:B------:R-:W-:Y:S02]  /*4fd0*/  CS2R R24, SRZ ;  /* 0x0000000000187805 */ /* 0x000fe4000001ff00 */
[----:B------:R-:W-:Y:S02]  /*4fe0*/  IADD3.X R215, R215, UR17, RZ, P1, !PT ;  /* 0x00000011d7d77c10 */ /* 0x000fe40008ffe4ff */
[----:B------:R-:W-:Y:S02]  /*4ff0*/  SHF.R.S32.HI R229, RZ, 0x1f, R26 ;  /* 0x0000001fffe57819 */ /* 0x000fe4000001141a */
[----:B------:R-:W-:Y:S02]  /*5000*/  IADD3 R230, P1, R26, UR16, RZ ;  /* 0x000000101ae67c10 */ /* 0x000fe4000ff3e0ff */
[----:B------:R-:W-:Y:S02]  /*5010*/  IADD3.X R217, R217, UR17, RZ, P0, !PT ;  /* 0x00000011d9d97c10 */ /* 0x000fe400087fe4ff */
[----:B------:R-:W-:-:S02]  /*5020*/  SHF.R.S32.HI R231, RZ, 0x1f, R27 ;  /* 0x0000001fffe77819 */ /* 0x000fc4000001141b */
[----:B------:R-:W-:Y:S02]  /*5030*/  IADD3 R232, P0, R27, UR16, RZ ;  /* 0x000000101be87c10 */ /* 0x000fe4000ff1e0ff */
[----:B------:R-:W-:Y:S02]  /*5040*/  CS2R R26, SRZ ;  /* 0x00000000001a7805 */ /* 0x000fe4000001ff00 */
[----:B------:R-:W-:Y:S02]  /*5050*/  IADD3.X R219, R219, UR17, RZ, P4, !PT ;  /* 0x00000011dbdb7c10 */ /* 0x000fe4000a7fe4ff */
[----:B------:R-:W-:Y:S02]  /*5060*/  SHF.R.S32.HI R233, RZ, 0x1f, R28 ;  /* 0x0000001fffe97819 */ /* 0x000fe4000001141c */
[----:B------:R-:W-:Y:S02]  /*5070*/  IADD3 R234, P4, R28, UR16, RZ ;  /* 0x000000101cea7c10 */ /* 0x000fe4000ff9e0ff */
[----:B------:R-:W-:-:S02]  /*5080*/  IADD3.X R221, R221, UR17, RZ, P6, !PT ;  /* 0x00000011dddd7c10 */ /* 0x000fc4000b7fe4ff */
[----:B------:R-:W-:Y:S02]  /*5090*/  IADD3.X R225, R225, UR17, RZ, P3, !PT ;  /* 0x00000011e1e17c10 */ /* 0x000fe40009ffe4ff */
[----:B------:R-:W-:Y:S02]  /*50a0*/  SHF.R.U32.HI R9, RZ, 0x4, R9 ;  /* 0x00000004ff097819 */ /* 0x000fe40000011609 */
[----:B------:R-:W-:Y:S02]  /*50b0*/  SHF.R.S32.HI R235, RZ, 0x1f, R29 ;  /* 0x0000001fffeb7819 */ /* 0x000fe4000001141d */
[----:B------:R-:W-:Y:S02]  /*50c0*/  IADD3 R236, P6, R29, UR16, RZ ;  /* 0x000000101dec7c10 */ /* 0x000fe4000ffde0ff */
[----:B------:R-:W-:Y:S02]  /*50d0*/  CS2R R28, SRZ ;  /* 0x00000000001c7805 */ /* 0x000fe4000001ff00 */
[----:B------:R-:W-:-:S02]  /*50e0*/  IADD3.X R223, R223, UR17, RZ, P5, !PT ;  /* 0x00000011dfdf7c10 */ /* 0x000fc4000affe4ff */
[----:B------:R-:W-:Y:S02]  /*50f0*/  SHF.R.S32.HI R239, RZ, 0x1f, R31 ;  /* 0x0000001fffef7819 */ /* 0x000fe4000001141f */
[----:B------:R-:W-:Y:S02]  /*5100*/  IADD3 R240, P3, R31, UR16, RZ ;  /* 0x000000101ff07c10 */ /* 0x000fe4000ff7e0ff */
[----:B------:R-:W-:Y:S02]  /*5110*/  IADD3.X R227, R227, UR17, RZ, P2, !PT ;  /* 0x00000011e3e37c10 */ /* 0x000fe400097fe4ff */
[----:B------:R-:W-:Y:S02]  /*5120*/  SHF.R.S32.HI R237, RZ, 0x1f, R30 ;  /* 0x0000001fffed7819 */ /* 0x000fe4000001141e */
[----:B------:R-:W-:Y:S02]  /*5130*/  IADD3 R238, P5, R30, UR16, RZ ;  /* 0x000000101eee7c10 */ /* 0x000fe4000ffbe0ff */
[----:B------:R-:W-:-:S02]  /*5140*/  CS2R R30, SRZ ;  /* 0x00000000001e7805 */ /* 0x000fc4000001ff00 */
[----:B------:R-:W-:Y:S02]  /*5150*/  SHF.R.S32.HI R241, RZ, 0x1f, R32 ;  /* 0x0000001ffff17819 */ /* 0x000fe40000011420 */
[----:B------:R-:W-:Y:S02]  /*5160*/  IADD3 R242, P2, R32, UR16, RZ ;  /* 0x0000001020f27c10 */ /* 0x000fe4000ff5e0ff */
[----:B------:R-:W-:Y:S02]  /*5170*/  IADD3.X R229, R229, UR17, RZ, P1, !PT ;  /* 0x00000011e5e57c10 */ /* 0x000fe40008ffe4ff */
[----:B------:R-:W-:Y:S02]  /*5180*/  SHF.R.S32.HI R243, RZ, 0x1f, R33 ;  /* 0x0000001ffff37819 */ /* 0x000fe40000011421 */
[----:B------:R-:W-:Y:S02]  /*5190*/  IADD3 R244, P1, R33, UR16, RZ ;  /* 0x0000001021f47c10 */ /* 0x000fe4000ff3e0ff */
[----:B------:R-:W-:-:S02]  /*51a0*/  CS2R R32, SRZ ;  /* 0x0000000000207805 */ /* 0x000fc4000001ff00 */
[----:B------:R-:W-:Y:S02]  /*51b0*/  IADD3.X R231, R231, UR17, RZ, P0, !PT ;  /* 0x00000011e7e77c10 */ /* 0x000fe400087fe4ff */
[----:B------:R-:W-:Y:S02]  /*51c0*/  SGXT.U32 R11, R45, 0xe ;  /* 0x0000000e2d0b781a */ /* 0x000fe40000000000 */
[----:B------:R-:W-:Y:S02]  /*51d0*/  SHF.R.S32.HI R245, RZ, 0x1f, R34 ;  /* 0x0000001ffff57819 */ /* 0x000fe40000011422 */
[----:B------:R-:W-:Y:S02]  /*51e0*/  IADD3 R246, P0, R34, UR16, RZ ;  /* 0x0000001022f67c10 */ /* 0x000fe4000ff1e0ff */
[----:B------:R-:W-:Y:S02]  /*51f0*/  IADD3.X R233, R233, UR17, RZ, P4, !PT ;  /* 0x00000011e9e97c10 */ /* 0x000fe4000a7fe4ff */
[----:B------:R-:W-:-:S02]  /*5200*/  SGXT.U32 R100, R9, 0xe ;  /* 0x0000000e0964781a */ /* 0x000fc40000000000 */
[----:B------:R-:W-:Y:S02]  /*5210*/  SHF.R.S32.HI R247, RZ, 0x1f, R35 ;  /* 0x0000001ffff77819 */ /* 0x000fe40000011423 */
[----:B------:R-:W-:Y:S01]  /*5220*/  IADD3 R248, P4, R35, UR16, RZ ;  /* 0x0000001023f87c10 */ /* 0x000fe2000ff9e0ff */
[----:B------:R-:W-:Y:S01]  /*5230*/  STL.64 [R1+0x308], R100 ;  /* 0x0003086401007387 */ /* 0x000fe20000100a00 */
[----:B------:R-:W-:Y:S02]  /*5240*/  IADD3.X R235, R235, UR17, RZ, P6, !PT ;  /* 0x00000011ebeb7c10 */ /* 0x000fe4000b7fe4ff */
[----:B------:R-:W-:Y:S02]  /*5250*/  CS2R R34, SRZ ;  /* 0x0000000000227805 */ /* 0x000fe4000001ff00 */
[----:B------:R-:W-:Y:S02]  /*5260*/  IADD3.X R239, R239, UR17, RZ, P3, !PT ;  /* 0x00000011efef7c10 */ /* 0x000fe40009ffe4ff */
[----:B------:R-:W-:-:S02]  /*5270*/  SHF.R.S32.HI R249, RZ, 0x1f, R36 ;  /* 0x0000001ffff97819 */ /* 0x000fc40000011424 */
[----:B------:R-:W-:Y:S02]  /*5280*/  IADD3 R250, P6, R36, UR16, RZ ;  /* 0x0000001024fa7c10 */ /* 0x000fe4000ffde0ff */
[----:B------:R-:W-:Y:S02]  /*5290*/  IADD3.X R237, R237, UR17, RZ, P5, !PT ;  /* 0x00000011eded7c10 */ /* 0x000fe4000affe4ff */
[----:B------:R-:W-:Y:S02]  /*52a0*/  IADD3 R8, P3, R38, UR16, RZ ;  /* 0x0000001026087c10 */ /* 0x000fe4000ff7e0ff */
[----:B------:R-:W-:Y:S02]  /*52b0*/  IADD3.X R241, R241, UR17, RZ, P2, !PT ;  /* 0x00000011f1f17c10 */ /* 0x000fe400097fe4ff */
[----:B------:R-:W-:Y:S01]  /*52c0*/  SHF.R.S32.HI R251, RZ, 0x1f, R37 ;  /* 0x0000001ffffb7819 */ /* 0x000fe20000011425 */
[----:B------:R0:W-:Y:S01]  /*52d0*/  STL [R1+0x204], R8 ;  /* 0x0002040801007387 */ /* 0x0001e20000100800 */
[----:B------:R-:W-:-:S02]  /*52e0*/  IADD3 R252, P5, R37, UR16, RZ ;  /* 0x0000001025fc7c10 */ /* 0x000fc4000ffbe0ff */
[----:B------:R-:W-:Y:S02]  /*52f0*/  CS2R R36, SRZ ;  /* 0x0000000000247805 */ /* 0x000fe4000001ff00 */
[----:B------:R-:W-:Y:S02]  /*5300*/  IADD3 R9, P2, R39, UR16, RZ ;  /* 0x0000001027097c10 */ /* 0x000fe4000ff5e0ff */
[----:B------:R-:W-:Y:S02]  /*5310*/  IADD3.X R243, R243, UR17, RZ, P1, !PT ;  /* 0x00000011f3f37c10 */ /* 0x000fe40008ffe4ff */
[----:B------:R-:W-:Y:S01]  /*5320*/  R2UR UR10, R11 ;  /* 0x000000000b0a72ca */ /* 0x000fe200000e0000 */
[----:B------:R1:W-:Y:S01]  /*5330*/  STL [R1+0x20c], R9 ;  /* 0x00020c0901007387 */ /* 0x0003e20000100800 */
[----:B------:R-:W-:Y:S02]  /*5340*/  IADD3 R10, P1, R40, UR16, RZ ;  /* 0x00000010280a7c10 */ /* 0x000fe4000ff3e0ff */
[----:B------:R-:W-:-:S02]  /*5350*/  IADD3.X R245, R245, UR17, RZ, P0, !PT ;  /* 0x00000011f5f57c10 */ /* 0x000fc400087fe4ff */
[----:B------:R-:W-:Y:S01]  /*5360*/  SHF.R.S32.HI R6, RZ, 0x1f, R38 ;  /* 0x0000001fff067819 */ /* 0x000fe20000011426 */
[----:B------:R2:W-:Y:S01]  /*5370*/  STL [R1+0x214], R10 ;  /* 0x0002140a01007387 */ /* 0x0005e20000100800 */
[----:B------:R-:W-:Y:S02]  /*5380*/  IADD3 R11, P0, R41, UR16, RZ ;  /* 0x00000010290b7c10 */ /* 0x000fe4000ff1e0ff */
[----:B------:R-:W-:Y:S02]  /*5390*/  IADD3.X R247, R247, UR17, RZ, P4, !PT ;  /* 0x00000011f7f77c10 */ /* 0x000fe4000a7fe4ff */
[----:B------:R-:W-:Y:S01]  /*53a0*/  IADD3 R12, P4, R42, UR16, RZ ;  /* 0x000000102a0c7c10 */ /* 0x000fe2000ff9e0ff */
[----:B------:R3:W-:Y:S01]  /*53b0*/  STL [R1+0x21c], R11 ;  /* 0x00021c0b01007387 */ /* 0x0007e20000100800 */
[----:B------:R-:W-:Y:S02]  /*53c0*/  IADD3.X R249, R249, UR17, RZ, P6, !PT ;  /* 0x00000011f9f97c10 */ /* 0x000fe4000b7fe4ff */
[----:B------:R-:W-:Y:S01]  /*53d0*/  IADD3 R13, P6, R43, UR16, RZ ;  /* 0x000000102b0d7c10 */ /* 0x000fe2000ffde0ff */
[----:B------:R4:W-:Y:S01]  /*53e0*/  STL [R1+0x224], R12 ;  /* 0x0002240c01007387 */ /* 0x0009e20000100800 */
[----:B------:R-:W-:-:S02]  /*53f0*/  IADD3.X R251, R251, UR17, RZ, P5, !PT ;  /* 0x00000011fbfb7c10 */ /* 0x000fc4000affe4ff */
[----:B------:R-:W-:Y:S01]  /*5400*/  IADD3 R15, P5, R44, UR16, RZ ;  /* 0x000000102c0f7c10 */ /* 0x000fe2000ffbe0ff */
[----:B------:R-:W-:Y:S01]  /*5410*/  STL [R1+0x22c], R13 ;  /* 0x00022c0d01007387 */ /* 0x000fe20000100800 */
[----:B------:R-:W-:Y:S02]  /*5420*/  IADD3.X R14, R6, UR17, RZ, P3, !PT ;  /* 0x00000011060e7c10 */ /* 0x000fe40009ffe4ff */
[----:B------:R-:W-:Y:S01]  /*5430*/  SHF.R.S32.HI R7, RZ, 0x1f, R39 ;  /* 0x0000001fff077819 */ /* 0x000fe20000011427 */
[----:B------:R5:W-:Y:S01]  /*5440*/  STL [R1+0x234], R15 ;  /* 0x0002340f01007387 */ /* 0x000be20000100800 */
[----:B0-----:R-:W-:Y:S02]  /*5450*/  SHF.R.S32.HI R8, RZ, 0x1f, R40 ;  /* 0x0000001fff087819 */ /* 0x001fe40000011428 */
[----:B------:R-:W-:Y:S02]  /*5460*/  CS2R R38, SRZ ;  /* 0x0000000000267805 */ /* 0x000fe4000001ff00 */
[----:B-1----:R-:W-:Y:S01]  /*5470*/  SHF.R.S32.HI R9, RZ, 0x1f, R41 ;  /* 0x0000001fff097819 */ /* 0x002fe20000011429 */
[----:B------:R0:W-:Y:S01]  /*5480*/  STL [R1+0x200], R14 ;  /* 0x0002000e01007387 */ /* 0x0001e20000100800 */
[----:B--2---:R-:W-:-:S02]  /*5490*/  SHF.R.S32.HI R10, RZ, 0x1f, R42 ;  /* 0x0000001fff0a7819 */ /* 0x004fc4000001142a */
[----:B------:R-:W-:Y:S02]  /*54a0*/  CS2R R40, SRZ ;  /* 0x0000000000287805 */ /* 0x000fe4000001ff00 */
[----:B---3--:R-:W-:Y:S02]  /*54b0*/  SHF.R.S32.HI R11, RZ, 0x1f, R43 ;  /* 0x0000001fff0b7819 */ /* 0x008fe4000001142b */
[----:B------:R-:W-:Y:S02]  /*54c0*/  CS2R R42, SRZ ;  /* 0x00000000002a7805 */ /* 0x000fe4000001ff00 */
[----:B----4-:R-:W-:Y:S02]  /*54d0*/  SHF.R.S32.HI R12, RZ, 0x1f, R44 ;  /* 0x0000001fff0c7819 */ /* 0x010fe4000001142c */
[----:B------:R-:W-:Y:S02]  /*54e0*/  CS2R R44, SRZ ;  /* 0x00000000002c7805 */ /* 0x000fe4000001ff00 */
[----:B-----5:R-:W-:-:S02]  /*54f0*/  IADD3 R15, P3, R48, UR16, RZ ;  /* 0x00000010300f7c10 */ /* 0x020fc4000ff7e0ff */
[----:B------:R-:W-:Y:S02]  /*5500*/  SHF.R.S32.HI R13, RZ, 0x1f, R48 ;  /* 0x0000001fff0d7819 */ /* 0x000fe40000011430 */
[----:B------:R-:W-:Y:S02]  /*5510*/  CS2R R48, SRZ ;  /* 0x0000000000307805 */ /* 0x000fe4000001ff00 */
[----:B0-----:R-:W-:Y:S01]  /*5520*/  IADD3.X R14, R7, UR17, RZ, P2, !PT ;  /* 0x00000011070e7c10 */ /* 0x001fe200097fe4ff */
[----:B------:R0:W-:Y:S01]  /*5530*/  STL [R1+0x23c], R15 ;  /* 0x00023c0f01007387 */ /* 0x0001e20000100800 */
[----:B------:R-:W-:Y:S02]  /*5540*/  SHF.R.S32.HI R6, RZ, 0x1f, R50 ;  /* 0x0000001fff067819 */ /* 0x000fe40000011432 */
[----:B------:R-:W-:Y:S01]  /*5550*/  SHF.R.S32.HI R7, RZ, 0x1f, R52 ;  /* 0x0000001fff077819 */ /* 0x000fe20000011434 */
[----:B------:R1:W-:Y:S01]  /*5560*/  STL [R1+0x208], R14 ;  /* 0x0002080e01007387 */ /* 0x0003e20000100800 */
[----:B------:R-:W-:Y:S01]  /*5570*/  R2UR UR4, R100 ;  /* 0x00000000640472ca */ /* 0x000fe200000e0000 */
[----:B------:R-:W-:Y:S01]  /*5580*/  IMAD.MOV.U32 R100, RZ, RZ, RZ ;  /* 0x000000ffff647224 */ /* 0x000fe200078e00ff */
[----:B0-----:R-:W-:-:S02]  /*5590*/  IADD3 R15, P2, R50, UR16, RZ ;  /* 0x00000010320f7c10 */ /* 0x001fc4000ff5e0ff */
[----:B------:R-:W-:Y:S02]  /*55a0*/  CS2R R50, SRZ ;  /* 0x0000000000327805 */ /* 0x000fe4000001ff00 */
[----:B-1----:R-:W-:Y:S01]  /*55b0*/  IADD3.X R14, R8, UR17, RZ, P1, !PT ;  /* 0x00000011080e7c10 */ /* 0x002fe20008ffe4ff */
[----:B------:R0:W-:Y:S01]  /*55c0*/  STL [R1+0x244], R15 ;  /* 0x0002440f01007387 */ /* 0x0001e20000100800 */
[----:B------:R-:W-:-:S05]  /*55d0*/  SHF.R.S32.HI R8, RZ, 0x1f, R54 ;  /* 0x0000001fff087819 */ /* 0x000fca0000011436 */
[----:B------:R-:W-:Y:S01]  /*55e0*/  UIADD3.64 UR4, UR4, -UR6, URZ ;  /* 0x8000000604047297 */ /* 0x000fe2000fffe03f */
[----:B------:R1:W-:Y:S01]  /*55f0*/  STL [R1+0x210], R14 ;  /* 0x0002100e01007387 */ /* 0x0003e20000100800 */
[----:B0-----:R-:W-:Y:S02]  /*5600*/  IADD3 R15, P1, R52, UR16, RZ ;  /* 0x00000010340f7c10 */ /* 0x001fe4000ff3e0ff */
[----:B------:R-:W-:Y:S02]  /*5610*/  CS2R R52, SRZ ;  /* 0x0000000000347805 */ /* 0x000fe4000001ff00 */
[----:B-1----:R-:W-:Y:S01]  /*5620*/  IADD3.X R14, R9, UR17, RZ, P0, !PT ;  /* 0x00000011090e7c10 */ /* 0x002fe200087fe4ff */
[----:B------:R0:W-:Y:S01]  /*5630*/  STL [R1+0x24c], R15 ;  /* 0x00024c0f01007387 */ /* 0x0001e20000100800 */
[----:B------:R-:W-:-:S03]  /*5640*/  SHF.R.S32.HI R9, RZ, 0x1f, R56 ;  /* 0x0000001fff097819 */ /* 0x000fc60000011438 */
        /* <DEDUP_REMOVED lines=118> */
[----:B------:R-:W-:Y:S01]  /*5db0*/  STL [R1+0x2ec], R15 ;  /* 0x0002ec0f01007387 */ /* 0x000fe20000100800 */
[----:B------:R-:W-:Y:S02]  /*5dc0*/  IADD3 R13, P1, R5, UR16, RZ ;  /* 0x00000010050d7c10 */ /* 0x000fe4000ff3e0ff */
[----:B------:R-:W-:Y:S01]  /*5dd0*/  SHF.R.S32.HI R5, RZ, 0x1f, R3 ;  /* 0x0000001fff057819 */ /* 0x000fe20000011403 */
[----:B------:R0:W-:Y:S04]  /*5de0*/  STL [R1+0x2b8], R14 ;  /* 0x0002b80e01007387 */ /* 0x0001e80000100800 */
[----:B------:R1:W-:Y:S01]  /*5df0*/  STL [R1+0x2f4], R13 ;  /* 0x0002f40d01007387 */ /* 0x0003e20000100800 */
[----:B0-----:R-:W-:-:S02]  /*5e00*/  IADD3.X R14, R6, UR17, RZ, P0, !PT ;  /* 0x00000011060e7c10 */ /* 0x001fc400087fe4ff */
[----:B------:R-:W-:Y:S02]  /*5e10*/  SHF.R.S32.HI R6, RZ, 0x1f, R2 ;  /* 0x0000001fff067819 */ /* 0x000fe40000011402 */
[----:B-1----:R-:W-:Y:S01]  /*5e20*/  IADD3 R13, P0, R3, UR16, RZ ;  /* 0x00000010030d7c10 */ /* 0x002fe2000ff1e0ff */
[----:B------:R0:W-:Y:S01]  /*5e30*/  STL [R1+0x2c0], R14 ;  /* 0x0002c00e01007387 */ /* 0x0001e20000100800 */
[----:B------:R-:W-:Y:S02]  /*5e40*/  IADD3.X R3, R7, UR17, RZ, P4, !PT ;  /* 0x0000001107037c10 */ /* 0x000fe4000a7fe4ff */
[----:B------:R-:W-:Y:S01]  /*5e50*/  IADD3 R2, P4, R2, UR16, RZ ;  /* 0x0000001002027c10 */ /* 0x000fe2000ff9e0ff */
[----:B------:R-:W-:Y:S01]  /*5e60*/  STL [R1+0x2fc], R13 ;  /* 0x0002fc0d01007387 */ /* 0x000fe20000100800 */
[----:B------:R-:W-:Y:S02]  /*5e70*/  IADD3.X R7, R8, UR17, RZ, P6, !PT ;  /* 0x0000001108077c10 */ /* 0x000fe4000b7fe4ff */
[----:B------:R-:W-:Y:S01]  /*5e80*/  IADD3.X R8, R11, UR17, RZ, P2, !PT ;  /* 0x000000110b087c10 */ /* 0x000fe200097fe4ff */
[----:B------:R1:W-:Y:S01]  /*5e90*/  STL [R1+0x2c8], R3 ;  /* 0x0002c80301007387 */ /* 0x0003e20000100800 */
[----:B0-----:R-:W-:-:S03]  /*5ea0*/  LOP3.LUT R14, R154, 0x1f, RZ, 0xc0, !PT ;  /* 0x0000001f9a0e7812 */ /* 0x001fc600078ec0ff */
[----:B------:R0:W-:Y:S04]  /*5eb0*/  STL [R1+0x304], R2 ;  /* 0x0003040201007387 */ /* 0x0001e80000100800 */
[----:B------:R2:W-:Y:S01]  /*5ec0*/  STL [R1+0x2d0], R7 ;  /* 0x0002d00701007387 */ /* 0x0005e20000100800 */
[----:B-1----:R-:W-:Y:S01]  /*5ed0*/  IADD3 R3, P6, R0, UR8, RZ ;  /* 0x0000000800037c10 */ /* 0x002fe2000ffde0ff */
[----:B------:R-:W-:Y:S02]  /*5ee0*/  ULDC UR8, c[0x0][0x23c] ;  /* 0x00008f0000087ab9 */ /* 0x000fe40000000800 */
[----:B------:R-:W-:Y:S01]  /*5ef0*/  USHF.L.U32 UR16, UR8, 0x5, URZ ;  /* 0x0000000508107899 */ /* 0x000fe2000800063f */
[----:B0-----:R-:W-:Y:S02]  /*5f00*/  IADD3.X R2, R9, UR17, RZ, P5, !PT ;  /* 0x0000001109027c10 */ /* 0x001fe4000affe4ff */
[----:B--2---:R-:W-:-:S03]  /*5f10*/  IADD3.X R7, R10, UR17, RZ, P3, !PT ;  /* 0x000000110a077c10 */ /* 0x004fc60009ffe4ff */
[----:B------:R0:W-:Y:S04]  /*5f20*/  STL [R1+0x2d8], R2 ;  /* 0x0002d80201007387 */ /* 0x0001e80000100800 */
[----:B------:R1:W-:Y:S04]  /*5f30*/  STL [R1+0x2e0], R7 ;  /* 0x0002e00701007387 */ /* 0x0003e80000100800 */
[----:B------:R-:W-:Y:S01]  /*5f40*/  STL [R1+0x2e8], R8 ;  /* 0x0002e80801007387 */ /* 0x000fe20000100800 */
[----:B0-----:R-:W-:Y:S02]  /*5f50*/  IADD3.X R2, R12, UR17, RZ, P1, !PT ;  /* 0x000000110c027c10 */ /* 0x001fe40008ffe4ff */
[----:B-1----:R-:W-:-:S03]  /*5f60*/  IADD3.X R7, R5, UR17, RZ, P0, !PT ;  /* 0x0000001105077c10 */ /* 0x002fc600087fe4ff */
[----:B------:R0:W-:Y:S01]  /*5f70*/  STL [R1+0x2f0], R2 ;  /* 0x0002f00201007387 */ /* 0x0001e20000100800 */
[----:B------:R-:W-:Y:S01]  /*5f80*/  IADD3.X R5, R6, UR17, RZ, P4, !PT ;  /* 0x0000001106057c10 */ /* 0x000fe2000a7fe4ff */
[----:B------:R-:W-:Y:S01]  /*5f90*/  USHF.R.S32.HI UR17, URZ, 0x1f, UR16 ;  /* 0x0000001f3f117899 */ /* 0x000fe20008011410 */
[----:B------:R-:W-:Y:S01]  /*5fa0*/  LOP3.LUT R6, R152, 0x10, RZ, 0x3c, !PT ;  /* 0x0000001098067812 */ /* 0x000fe200078e3cff */
[----:B------:R-:W-:Y:S04]  /*5fb0*/  STL [R1+0x2f8], R7 ;  /* 0x0002f80701007387 */ /* 0x000fe80000100800 */
[----:B------:R1:W-:Y:S01]  /*5fc0*/  STL [R1+0x300], R5 ;  /* 0x0003000501007387 */ /* 0x0003e20000100800 */
[----:B0-----:R-:W-:Y:S01]  /*5fd0*/  LEA.HI.X.SX32 R2, R0, UR9, 0x1, P6 ;  /* 0x0000000900027c11 */ /* 0x001fe2000b0f0eff */
[----:B------:R-:W-:-:S02]  /*5fe0*/  ULDC UR9, c[0x0][0x230] ;  /* 0x00008c0000097ab9 */ /* 0x000fc40000000800 */
[----:B------:R0:W-:Y:S01]  /*5ff0*/  STL [R1], RZ ;  /* 0x000000ff01007387 */ /* 0x0001e20000100800 */
[----:B------:R-:W-:-:S03]  /*6000*/  IMAD.U32 R0, RZ, RZ, UR9 ;  /* 0x00000009ff007e24 */ /* 0x000fc6000f8e00ff */
[----:B------:R0:W-:Y:S01]  /*6010*/  STL [R1+0x4], RZ ;  /* 0x000004ff01007387 */ /* 0x0001e20000100800 */
[----:B-1----:R-:W-:-:S03]  /*6020*/  IMAD R5, R14, UR8, RZ ;  /* 0x000000080e057c24 */ /* 0x002fc6000f8e02ff */
[----:B------:R0:W-:Y:S02]  /*6030*/  STL [R1+0x8], RZ ;  /* 0x000008ff01007387 */ /* 0x0001e40000100800 */
[----:B------:R-:W-:Y:S02]  /*6040*/  SHF.R.S32.HI R7, RZ, 0x1f, R5 ;  /* 0x0000001fff077819 */ /* 0x000fe40000011405 */
        /* <DEDUP_REMOVED lines=125> */
[----:B------:R0:W-:Y:S02]  /*6820*/  STL [R1+0x314], R6 ;  /* 0x0003140601007387 */ /* 0x0001e40000100800 */
.L_x_1:
[----:B0-----:R-:W0:Y:S01]  /*6830*/  LDC R6, c[0x0][0x238] ;  /* 0x00008e00ff067b82 */ /* 0x001e220000000800 */
[----:B------:R1:W-:Y:S01]  /*6840*/  STL.64 [R1+0x560], R150 ;  /* 0x0005609601007387 */ /* 0x0003e20000100a00 */
[C---:B------:R-:W-:Y:S02]  /*6850*/  ISETP.GT.AND P2, PT, R0.reuse, 0x1, PT ;  /* 0x000000010000780c */ /* 0x040fe40003f44270 */
[----:B------:R-:W-:Y:S01]  /*6860*/  PRMT R168, RZ, 0x7610, R168 ;  /* 0x00007610ffa87816 */ /* 0x000fe200000000a8 */
[----:B------:R2:W-:Y:S01]  /*6870*/  STL.64 [R1+0x558], R148 ;  /* 0x0005589401007387 */ /* 0x0005e20000100a00 */
[----:B------:R-:W-:Y:S02]  /*6880*/  ISETP.GT.AND P3, PT, R0, 0x2, PT ;  /* 0x000000020000780c */ /* 0x000fe40003f64270 */
[----:B------:R-:W3:Y:S01]  /*6890*/  LDC R10, c[0x0][0x238] ;  /* 0x00008e00ff0a7b82 */ /* 0x000ee20000000800 */
[----:B------:R-:W-:Y:S01]  /*68a0*/  STL.64 [R1+0x550], R146 ;  /* 0x0005509201007387 */ /* 0x000fe20000100a00 */
[----:B------:R-:W-:-:S03]  /*68b0*/  PRMT R167, RZ, 0x7610, R167 ;  /* 0x00007610ffa77816 */ /* 0x000fc600000000a7 */
[----:B------:R-:W-:Y:S03]  /*68c0*/  STL.64 [R1+0x548], R144 ;  /* 0x0005489001007387 */ /* 0x000fe60000100a00 */
[----:B-1----:R-:W1:Y:S01]  /*68d0*/  LDC R151, c[0x0][0x238] ;  /* 0x00008e00ff977b82 */ /* 0x002e620000000800 */
[----:B------:R-:W-:Y:S04]  /*68e0*/  STL.64 [R1+0x540], R142 ;  /* 0x0005408e01007387 */ /* 0x000fe80000100a00 */
[----:B------:R-:W-:Y:S01]  /*68f0*/  STL.64 [R1+0x538], R140 ;  /* 0x0005388c01007387 */ /* 0x000fe20000100a00 */
[----:B0-----:R-:W-:Y:S01]  /*6900*/  IMAD.SHL.U32 R11, R6, 0x2, RZ ;  /* 0x00000002060b7824 */ /* 0x001fe200078e00ff */
[----:B------:R-:W-:-:S02]  /*6910*/  IADD3 R6, P1, R3, UR13, RZ ;  /* 0x0000000d03067c10 */ /* 0x000fc4000ff3e0ff */
[----:B------:R-:W-:Y:S01]  /*6920*/  STL.64 [R1+0x530], R138 ;  /* 0x0005308a01007387 */ /* 0x000fe20000100a00 */
[----:B------:R-:W-:Y:S01]  /*6930*/  PRMT R166, RZ, 0x7610, R166 ;  /* 0x00007610ffa67816 */ /* 0x000fe200000000a6 */
[----:B------:R-:W0:Y:S01]  /*6940*/  LDC R150, c[0x0][0x238] ;  /* 0x00008e00ff967b82 */ /* 0x000e220000000800 */
[CC--:B------:R-:W-:Y:S01]  /*6950*/  IADD3 R8, P0, R11.reuse, R3.reuse, RZ ;  /* 0x000000030b087210 */ /* 0x0c0fe20007f1e0ff */
[----:B------:R-:W-:Y:S03]  /*6960*/  STL.64 [R1+0x528], R136 ;  /* 0x0005288801007387 */ /* 0x000fe60000100a00 */
[-C--:B------:R-:W-:Y:S01]  /*6970*/  LEA.HI.X.SX32 R9, R11, R2.reuse, 0x1, P0 ;  /* 0x000000020b097211 */ /* 0x080fe200000f0eff */
[C---:B---3--:R-:W-:Y:S01]  /*6980*/  IMAD R11, R10.reuse, 0x3, RZ ;  /* 0x000000030a0b7824 */ /* 0x048fe200078e02ff */
[----:B------:R-:W-:Y:S04]  /*6990*/  STL.64 [R1+0x520], R134 ;  /* 0x0005208601007387 */ /* 0x000fe80000100a00 */
[----:B------:R-:W-:Y:S01]  /*69a0*/  STL.64 [R1+0x518], R132 ;  /* 0x0005188401007387 */ /* 0x000fe20000100a00 */
[----:B-1----:R-:W-:Y:S01]  /*69b0*/  LEA.HI.X.SX32 R7, R151, R2, 0x1, P1 ;  /* 0x0000000297077211 */ /* 0x002fe200008f0eff */
[----:B------:R-:W-:Y:S01]  /*69c0*/  IMAD.SHL.U32 R10, R10, 0x4, RZ ;  /* 0x000000040a0a7824 */ /* 0x000fe200078e00ff */
[----:B------:R-:W-:Y:S01]  /*69d0*/  ISETP.GT.AND P1, PT, R0, 0x3, PT ;  /* 0x000000030000780c */ /* 0x000fe20003f24270 */
[----:B------:R-:W-:Y:S04]  /*69e0*/  STL.64 [R1+0x510], R130 ;  /* 0x0005108201007387 */ /* 0x000fe80000100a00 */
[----:B------:R1:W3:Y:S04]  /*69f0*/  @P2 LDG.E.U8 R168, desc[UR14][R6.64] ;  /* 0x0000000e06a82981 */ /* 0x0002e8000c1e1100 */
[----:B------:R-:W-:Y:S04]  /*6a00*/  STL.64 [R1+0x508], R128 ;  /* 0x0005088001007387 */ /* 0x000fe80000100a00 */
[----:B------:R-:W-:Y:S01]  /*6a10*/  STL.64 [R1+0x500], R126 ;  /* 0x0005007e01007387 */ /* 0x000fe20000100a00 */
[----:B-1----:R-:W-:-:S03]  /*6a20*/  IADD3 R6, P0, R11, R3, RZ ;  /* 0x000000030b067210 */ /* 0x002fc60007f1e0ff */
[----:B------:R-:W-:Y:S01]  /*6a30*/  STL.64 [R1+0x4f8], R124 ;  /* 0x0004f87c01007387 */ /* 0x000fe20000100a00 */
[----:B------:R-:W-:Y:S02]  /*6a40*/  LEA.HI.X.SX32 R7, R11, R2, 0x1, P0 ;  /* 0x000000020b077211 */ /* 0x000fe400000f0eff */
[----:B------:R-:W1:Y:S01]  /*6a50*/  LDC R11, c[0x0][0x238] ;  /* 0x00008e00ff0b7b82 */ /* 0x000e620000000800 */
[----:B------:R-:W-:Y:S04]  /*6a60*/  STL.64 [R1+0x4f0], R122 ;  /* 0x0004f07a01007387 */ /* 0x000fe80000100a00 */
        /* <DEDUP_REMOVED lines=16> */
[----:B------:R4:W3:Y:S04]  /*6b70*/  @P3 LDG.E.U8 R167, desc[UR14][R8.64] ;  /* 0x0000000e08a73981 */ /* 0x0008e8000c1e1100 */
[----:B------:R-:W-:Y:S04]  /*6b80*/  STL.64 [R1+0x468], R88 ;  /* 0x0004685801007387 */ /* 0x000fe80000100a00 */
[----:B------:R-:W-:Y:S01]  /*6b90*/  STL.64 [R1+0x460], R86 ;  /* 0x0004605601007387 */ /* 0x000fe20000100a00 */
[----:B----4-:R-:W-:-:S03]  /*6ba0*/  IADD3 R8, P3, R10, R3, RZ ;  /* 0x000000030a087210 */ /* 0x010fc60007f7e0ff */
[----:B------:R-:W-:Y:S01]  /*6bb0*/  STL.64 [R1+0x458], R84 ;  /* 0x0004585401007387 */ /* 0x000fe20000100a00 */
[----:B------:R-:W-:-:S03]  /*6bc0*/  LEA.HI.X.SX32 R9, R10, R2, 0x1, P3 ;  /* 0x000000020a097211 */ /* 0x000fc600018f0eff */
[----:B------:R-:W-:Y:S01]  /*6bd0*/  STL.64 [R1+0x450], R82 ;  /* 0x0004505201007387 */ /* 0x000fe20000100a00 */
[----:B-1----:R-:W-:-:S03]  /*6be0*/  IMAD R10, R11, 0x5, RZ ;  /* 0x000000050b0a7824 */ /* 0x002fc600078e02ff */
[----:B------:R-:W-:Y:S04]  /*6bf0*/  STL.64 [R1+0x448], R80 ;  /* 0x0004485001007387 */ /* 0x000fe80000100a00 */
[----:B------:R-:W-:Y:S04]  /*6c00*/  STL.64 [R1+0x440], R78 ;  /* 0x0004404e01007387 */ /* 0x000fe80000100a00 */
[----:B------:R-:W-:Y:S04]  /*6c10*/  STL.64 [R1+0x438], R76 ;  /* 0x0004384c01007387 */ /* 0x000fe80000100a00 */
[----:B------:R-:W-:Y:S04]  /*6c20*/  STL.64 [R1+0x430], R74 ;  /* 0x0004304a01007387 */ /* 0x000fe80000100a00 */
[----:B------:R-:W-:Y:S04]  /*6c30*/  STL.64 [R1+0x428], R72 ;  /* 0x0004284801007387 */ /* 0x000fe80000100a00 */
[----:B------:R-:W-:Y:S04]  /*6c40*/  STL.64 [R1+0x420], R70 ;  /* 0x0004204601007387 */ /* 0x000fe80000100a00 */
[----:B------:R1:W4:Y:S04]  /*6c50*/  @P1 LDG.E.U8 R166, desc[UR14][R6.64] ;  /* 0x0000000e06a61981 */ /* 0x000328000c1e1100 */
[----:B------:R-:W-:Y:S04]  /*6c60*/  STL.64 [R1+0x418], R68 ;  /* 0x0004184401007387 */ /* 0x000fe80000100a00 */
[----:B------:R-:W-:Y:S01]  /*6c70*/  STL.64 [R1+0x410], R66 ;  /* 0x0004104201007387 */ /* 0x000fe20000100a00 */
[----:B-1----:R-:W-:-:S03]  /*6c80*/  IADD3 R6, P4, R10, R3, RZ ;  /* 0x000000030a067210 */ /* 0x002fc60007f9e0ff */
[----:B------:R-:W-:Y:S01]  /*6c90*/  STL.64 [R1+0x408], R64 ;  /* 0x0004084001007387 */ /* 0x000fe20000100a00 */
[----:B------:R-:W-:-:S03]  /*6ca0*/  LEA.HI.X.SX32 R7, R10, R2, 0x1, P4 ;  /* 0x000000020a077211 */ /* 0x000fc600020f0eff */
[----:B------:R-:W-:Y:S01]  /*6cb0*/  STL.64 [R1+0x400], R62 ;  /* 0x0004003e01007387 */ /* 0x000fe20000100a00 */
[----:B------:R-:W2:Y:S03]  /*6cc0*/  LDC R10, c[0x0][0x238] ;  /* 0x00008e00ff0a7b82 */ /* 0x000ea60000000800 */
[----:B------:R-:W-:Y:S04]  /*6cd0*/  STL.64 [R1+0x3f8], R60 ;  /* 0x0003f83c01007387 */ /* 0x000fe80000100a00 */
[----:B------:R-:W-:Y:S04]  /*6ce0*/  STL.64 [R1+0x3f0], R58 ;  /* 0x0003f03a01007387 */ /* 0x000fe80000100a00 */
[----:B------:R-:W-:Y:S04]  /*6cf0*/  STL.64 [R1+0x3e8], R56 ;  /* 0x0003e83801007387 */ /* 0x000fe80000100a00 */
[----:B------:R-:W-:Y:S04]  /*6d00*/  STL.64 [R1+0x3e0], R54 ;  /* 0x0003e03601007387 */ /* 0x000fe80000100a00 */
[----:B------:R-:W-:Y:S04]  /*6d10*/  STL.64 [R1+0x3d8], R52 ;  /* 0x0003d83401007387 */ /* 0x000fe80000100a00 */
[----:B------:R-:W-:Y:S04]  /*6d20*/  STL.64 [R1+0x3d0], R50 ;  /* 0x0003d03201007387 */ /* 0x000fe80000100a00 */
[----:B------:R-:W-:Y:S04]  /*6d30*/  STL.64 [R1+0x3c8], R48 ;  /* 0x0003c83001007387 */ /* 0x000fe80000100a00 */
[----:B------:R-:W-:Y:S01]  /*6d40*/  STL.64 [R1+0x3c0], R46 ;  /* 0x0003c02e01007387 */ /* 0x000fe20000100a00 */
[----:B------:R-:W-:-:S03]  /*6d50*/  ISETP.GT.AND P2, PT, R0, 0x4, PT ;  /* 0x000000040000780c */ /* 0x000fc60003f44270 */
[----:B------:R-:W-:Y:S04]  /*6d60*/  STL.64 [R1+0x3b8], R44 ;  /* 0x0003b82c01007387 */ /* 0x000fe80000100a00 */
[----:B------:R-:W-:Y:S04]  /*6d70*/  STL.64 [R1+0x3b0], R42 ;  /* 0x0003b02a01007387 */ /* 0x000fe80000100a00 */
[----:B------:R-:W-:Y:S04]  /*6d80*/  STL.64 [R1+0x3a8], R40 ;  /* 0x0003a82801007387 */ /* 0x000fe80000100a00 */
[----:B------:R-:W-:Y:S04]  /*6d90*/  STL.64 [R1+0x3a0], R38 ;  /* 0x0003a02601007387 */ /* 0x000fe80000100a00 */
[----:B------:R-:W-:Y:S01]  /*6da0*/  STL.64 [R1+0x398], R36 ;  /* 0x0003982401007387 */ /* 0x000fe20000100a00 */
[----:B------:R-:W-:-:S03]  /*6db0*/  ISETP.GT.AND P0, PT, R0, 0x5, PT ;  /* 0x000000050000780c */ /* 0x000fc60003f04270 */
[----:B------:R-:W-:Y:S04]  /*6dc0*/  STL.64 [R1+0x390], R34 ;  /* 0x0003902201007387 */ /* 0x000fe80000100a00 */
[----:B------:R-:W-:Y:S01]  /*6dd0*/  STL.64 [R1+0x388], R32 ;  /* 0x0003882001007387 */ /* 0x000fe20000100a00 */
[----:B------:R-:W-:-:S03]  /*6de0*/  PRMT R165, RZ, 0x7610, R165 ;  /* 0x00007610ffa57816 */ /* 0x000fc600000000a5 */
[----:B------:R-:W-:Y:S04]  /*6df0*/  STL.64 [R1+0x380], R30 ;  /* 0x0003801e01007387 */ /* 0x000fe80000100a00 */
[----:B------:R-:W-:Y:S01]  /*6e00*/  STL.64 [R1+0x378], R28 ;  /* 0x0003781c01007387 */ /* 0x000fe20000100a00 */
[----:B------:R-:W-:-:S03]  /*6e10*/  IMAD R11, R11, 0x6, RZ ;  /* 0x000000060b0b7824 */ /* 0x000fc600078e02ff */
[----:B------:R-:W-:Y:S01]  /*6e20*/  STL.64 [R1+0x370], R26 ;  /* 0x0003701a01007387 */ /* 0x000fe20000100a00 */
[----:B------:R-:W-:-:S03]  /*6e30*/  ISETP.GT.AND P1, PT, R0, 0x6, PT ;  /* 0x000000060000780c */ /* 0x000fc60003f24270 */
[----:B------:R0:W-:Y:S04]  /*6e40*/  STL.64 [R1+0x368], R24 ;  /* 0x0003681801007387 */ /* 0x0001e80000100a00 */
[----:B-----5:R1:W-:Y:S01]  /*6e50*/  STL [R1+0x318], R4 ;  /* 0x0003180401007387 */ /* 0x0203e20000100800 */
[----:B------:R-:W-:Y:S01]  /*6e60*/  PRMT R164, RZ, 0x7610, R164 ;  /* 0x00007610ffa47816 */ /* 0x000fe200000000a4 */
[----:B--2---:R-:W-:Y:S02]  /*6e70*/  IMAD R148, R10, 0x7, RZ ;  /* 0x000000070a947824 */ /* 0x004fe400078e02ff */
[----:B------:R2:W4:Y:S01]  /*6e80*/  @P2 LDG.E.U8 R165, desc[UR14][R8.64] ;  /* 0x0000000e08a52981 */ /* 0x000522000c1e1100 */
[C---:B0-----:R-:W-:Y:S02]  /*6e90*/  IMAD R24, R150.reuse, 0x9, RZ ;  /* 0x0000000996187824 */ /* 0x041fe400078e02ff */
[----:B-1----:R-:W-:Y:S01]  /*6ea0*/  IMAD R4, R150, 0xa, RZ ;  /* 0x0000000a96047824 */ /* 0x002fe200078e02ff */
[----:B------:R-:W-:Y:S01]  /*6eb0*/  PRMT R163, RZ, 0x7610, R163 ;  /* 0x00007610ffa37816 */ /* 0x000fe200000000a3 */
[----:B------:R-:W0:Y:S01]  /*6ec0*/  LDC R150, c[0x0][0x238] ;  /* 0x00008e00ff967b82 */ /* 0x000e220000000800 */
[----:B------:R-:W-:Y:S01]  /*6ed0*/  IMAD.SHL.U32 R149, R10, 0x8, RZ ;  /* 0x000000080a957824 */ /* 0x000fe200078e00ff */
[----:B--2---:R-:W-:Y:S01]  /*6ee0*/  IADD3 R8, P3, R11, R3, RZ ;  /* 0x000000030b087210 */ /* 0x004fe20007f7e0ff */
[----:B------:R1:W2:Y:S01]  /*6ef0*/  @P0 LDG.E.U8 R164, desc[UR14][R6.64] ;  /* 0x0000000e06a40981 */ /* 0x0002a2000c1e1100 */
[----:B------:R-:W-:-:S02]  /*6f00*/  ISETP.GT.AND P2, PT, R0, 0x7, PT ;  /* 0x000000070000780c */ /* 0x000fc40003f44270 */
[-C--:B------:R-:W-:Y:S02]  /*6f10*/  LEA.HI.X.SX32 R9, R11, R2.reuse, 0x1, P3 ;  /* 0x000000020b097211 */ /* 0x080fe400018f0eff */
[CC--:B------:R-:W-:Y:S02]  /*6f20*/  IADD3 R10, P0, R149.reuse, R3.reuse, RZ ;  /* 0x00000003950a7210 */ /* 0x0c0fe40007f1e0ff */
[----:B------:R-:W-:Y:S01]  /*6f30*/  PRMT R162, RZ, 0x7610, R162 ;  /* 0x00007610ffa27816 */ /* 0x000fe200000000a2 */
[----:B------:R1:W2:Y:S02]  /*6f40*/  @P1 LDG.E.U8 R163, desc[UR14][R8.64] ;  /* 0x0000000e08a31981 */ /* 0x0002a4000c1e1100 */
[C---:B-1----:R-:W-:Y:S02]  /*6f50*/  IADD3 R6, P3, R148.reuse, R3, RZ ;  /* 0x0000000394067210 */ /* 0x042fe40007f7e0ff */
[-C--:B------:R-:W-:Y:S02]  /*6f60*/  LEA.HI.X.SX32 R11, R149, R2.reuse, 0x1, P0 ;  /* 0x00000002950b7211 */ /* 0x080fe400000f0eff */
[----:B------:R-:W-:-:S02]  /*6f70*/  LEA.HI.X.SX32 R7, R148, R2, 0x1, P3 ;  /* 0x0000000294077211 */ /* 0x000fc400018f0eff */
[----:B------:R-:W-:-:S03]  /*6f80*/  IADD3 R8, P0, R24, R3, RZ ;  /* 0x0000000318087210 */ /* 0x000fc60007f1e0ff */
[----:B------:R1:W2:Y:S01]  /*6f90*/  @P2 LDG.E.U8 R162, desc[UR14][R6.64] ;  /* 0x0000000e06a22981 */ /* 0x0002a2000c1e1100 */
[----:B------:R-:W-:Y:S02]  /*6fa0*/  LEA.HI.X.SX32 R9, R24, R2, 0x1, P0 ;  /* 0x0000000218097211 */ /* 0x000fe400000f0eff */
[----:B-1----:R-:W-:-:S04]  /*6fb0*/  IADD3 R6, P0, R4, R3, RZ ;  /* 0x0000000304067210 */ /* 0x002fc80007f1e0ff */
[----:B------:R-:W-:Y:S01]  /*6fc0*/  LEA.HI.X.SX32 R7, R4, R2, 0x1, P0 ;  /* 0x0000000204077211 */ /* 0x000fe200000f0eff */
[----:B0-----:R-:W-:Y:S02]  /*6fd0*/  IMAD R4, R150, 0xb, RZ ;  /* 0x0000000b96047824 */ /* 0x001fe400078e02ff */
[----:B------:R-:W0:Y:S01]  /*6fe0*/  LDC R150, c[0x0][0x238] ;  /* 0x00008e00ff967b82 */ /* 0x000e220000000800 */
[C---:B------:R-:W-:Y:S02]  /*6ff0*/  ISETP.GT.AND P2, PT, R0.reuse, 0xa, PT ;  /* 0x0000000a0000780c */ /* 0x040fe40003f44270 */
[----:B------:R-:W-:Y:S02]  /*7000*/  PRMT R159, RZ, 0x7610, R159 ;  /* 0x00007610ff9f7816 */ /* 0x000fe4000000009f */
[----:B------:R-:W-:Y:S02]  /*7010*/  ISETP.GT.AND P1, PT, R0, 0x9, PT ;  /* 0x000000090000780c */ /* 0x000fe40003f24270 */
[----:B------:R-:W-:-:S07]  /*7020*/  PRMT R160, RZ, 0x7610, R160 ;  /* 0x00007610ffa07816 */ /* 0x000fce00000000a0 */
[----:B------:R1:W2:Y:S04]  /*7030*/  @P2 LDG.E.U8 R159, desc[UR14][R6.64] ;  /* 0x0000000e069f2981 */ /* 0x0002a8000c1e1100 */
[----:B------:R-:W2:Y:S01]  /*7040*/  @P1 LDG.E.U8 R160, desc[UR14][R8.64] ;  /* 0x0000000e08a01981 */ /* 0x000ea2000c1e1100 */
[----:B-1----:R-:W-:-:S04]  /*7050*/  IADD3 R6, P0, R4, R3, RZ ;  /* 0x0000000304067210 */ /* 0x002fc80007f1e0ff */
[----:B------:R-:W-:Y:S01]  /*7060*/  LEA.HI.X.SX32 R7, R4, R2, 0x1, P0 ;  /* 0x0000000204077211 */ /* 0x000fe200000f0eff */
[----:B0-----:R-:W-:Y:S02]  /*7070*/  IMAD R4, R150, 0xc, RZ ;  /* 0x0000000c96047824 */ /* 0x001fe400078e02ff */
[----:B------:R-:W0:Y:S01]  /*7080*/  LDC R150, c[0x0][0x238] ;  /* 0x00008e00ff967b82 */ /* 0x000e220000000800 */
[----:B------:R-:W-:Y:S02]  /*7090*/  ISETP.GT.AND P1, PT, R0, 0xb, PT ;  /* 0x0000000b0000780c */ /* 0x000fe40003f24270 */
[----:B------:R-:W-:-:S11]  /*70a0*/  PRMT R158, RZ, 0x7610, R158 ;  /* 0x00007610ff9e7816 */ /* 0x000fd6000000009e */
[----:B------:R1:W2:Y:S02]  /*70b0*/  @P1 LDG.E.U8 R158, desc[UR14][R6.64] ;  /* 0x0000000e069e1981 */ /* 0x0002a4000c1e1100 */
[----:B-1----:R-:W-:-:S04]  /*70c0*/  IADD3 R6, P0, R4, R3, RZ ;  /* 0x0000000304067210 */ /* 0x002fc80007f1e0ff */
[----:B------:R-:W-:Y:S01]  /*70d0*/  LEA.HI.X.SX32 R7, R4, R2, 0x1, P0 ;  /* 0x0000000204077211 */ /* 0x000fe200000f0eff */
[----:B0-----:R-:W-:Y:S02]  /*70e0*/  IMAD R4, R150, 0xd, RZ ;  /* 0x0000000d96047824 */ /* 0x001fe400078e02ff */
[----:B------:R-:W0:Y:S01]  /*70f0*/  LDC R150, c[0x0][0x238] ;  /* 0x00008e00ff967b82 */ /* 0x000e220000000800 */
[C---:B------:R-:W-:Y:S02]  /*7100*/  ISETP.GT.AND P1, PT, R0.reuse, 0xc, PT ;  /* 0x0000000c0000780c */ /* 0x040fe40003f24270 */
[----:B------:R-:W-:Y:S02]  /*7110*/  PRMT R156, RZ, 0x7610, R156 ;  /* 0x00007610ff9c7816 */ /* 0x000fe4000000009c */
[----:B------:R-:W-:-:S09]  /*7120*/  ISETP.GT.AND P4, PT, R0, 0x8, PT ;  /* 0x000000080000780c */ /* 0x000fd20003f84270 */
[----:B------:R1:W3:Y:S02]  /*7130*/  @P1 LDG.E.U8 R156, desc[UR14][R6.64] ;  /* 0x0000000e069c1981 */ /* 0x0002e4000c1e1100 */
[----:B-1----:R-:W-:-:S04]  /*7140*/  IADD3 R6, P0, R4, R3, RZ ;  /* 0x0000000304067210 */ /* 0x002fc80007f1e0ff */
[----:B------:R-:W-:Y:S01]  /*7150*/  LEA.HI.X.SX32 R7, R4, R2, 0x1, P0 ;  /* 0x0000000204077211 */ /* 0x000fe200000f0eff */
[----:B0-----:R-:W-:Y:S02]  /*7160*/  IMAD R4, R150, 0xe, RZ ;  /* 0x0000000e96047824 */ /* 0x001fe400078e02ff */
[----:B------:R-:W0:Y:S01]  /*7170*/  LDC R150, c[0x0][0x238] ;  /* 0x00008e00ff967b82 */ /* 0x000e220000000800 */
[----:B------:R-:W-:Y:S02]  /*7180*/  PRMT R161, RZ, 0x7610, R161 ;  /* 0x00007610ffa17816 */ /* 0x000fe400000000a1 */
[----:B------:R-:W-:-:S04]  /*7190*/  ISETP.GT.AND P1, PT, R0, 0xd, PT ;  /* 0x0000000d0000780c */ /* 0x000fc80003f24270 */
[----:B------:R1:W2:Y:S02]  /*71a0*/  @P4 LDG.E.U8 R161, desc[UR14][R10.64] ;  /* 0x0000000e0aa14981 */ /* 0x0002a4000c1e1100 */
[----:B-1----:R-:W-:-:S07]  /*71b0*/  PRMT R11, RZ, 0x7610, R11 ;  /* 0x00007610ff0b7816 */ /* 0x002fce000000000b */
[----:B------:R1:W4:Y:S02]  /*71c0*/  @P1 LDG.E.U8 R11, desc[UR14][R6.64] ;  /* 0x0000000e060b1981 */ /* 0x000324000c1e1100 */
        /* <DEDUP_REMOVED lines=9> */
[----:B0-----:R-:W-:Y:S02]  /*7260*/  IMAD.SHL.U32 R4, R150, 0x10, RZ ;  /* 0x0000001096047824 */ /* 0x001fe400078e00ff */
        /* <DEDUP_REMOVED lines=66> */
[C---:B------:R-:W-:Y:S02]  /*7690*/  ISETP.GT.AND P2, PT, R0.reuse, 0x19, PT ;  /* 0x000000190000780c */ /* 0x040fe40003f44270 */
[----:B------:R-:W-:-:S07]  /*76a0*/  ISETP.GT.AND P0, PT, R0, RZ, PT ;  /* 0x000000ff0000720c */ /* 0x000fce0003f04270 */
[----:B------:R1:W2:Y:S02]  /*76b0*/  @P1 LDG.E.U8 R20, desc[UR14][R6.64] ;  /* 0x0000000e06141981 */ /* 0x0002a4000c1e1100 */
[----:B-1----:R-:W-:-:S04]  /*76c0*/  IADD3 R6, P1, R4, R3, RZ ;  /* 0x0000000304067210 */ /* 0x002fc80007f3e0ff */
[----:B------:R-:W-:Y:S01]  /*76d0*/  LEA.HI.X.SX32 R7, R4, R2, 0x1, P1 ;  /* 0x0000000204077211 */ /* 0x000fe200008f0eff */
[----:B0-----:R-:W-:Y:S02]  /*76e0*/  IMAD R4, R150, 0x1a, RZ ;  /* 0x0000001a96047824 */ /* 0x001fe400078e02ff */
[----:B------:R-:W0:Y:S01]  /*76f0*/  LDC R150, c[0x0][0x238] ;  /* 0x00008e00ff967b82 */ /* 0x000e220000000800 */
[----:B------:R-:W-:Y:S02]  /*7700*/  PRMT R19, RZ, 0x7610, R19 ;  /* 0x00007610ff137816 */ /* 0x000fe40000000013 */
[----:B------:R-:W-:-:S04]  /*7710*/  PRMT R8, RZ, 0x7610, R8 ;  /* 0x00007610ff087816 */ /* 0x000fc80000000008 */
[----:B------:R1:W2:Y:S02]  /*7720*/  @P2 LDG.E.U8 R19, desc[UR14][R6.64] ;  /* 0x0000000e06132981 */ /* 0x0002a4000c1e1100 */
[----:B-1----:R-:W-:Y:S02]  /*7730*/  @P0 IMAD.MOV.U32 R6, RZ, RZ, R3 ;  /* 0x000000ffff060224 */ /* 0x002fe400078e0003 */
[----:B------:R-:W-:-:S05]  /*7740*/  @P0 IMAD.MOV.U32 R7, RZ, RZ, R2 ;  /* 0x000000ffff070224 */ /* 0x000fca00078e0002 */
        /* <DEDUP_REMOVED lines=14> */
[----:B------:R1:W2:Y:S01]  /*7830*/  @P1 LDG.E.U8 R17, desc[UR14][R6.64] ;  /* 0x0000000e06111981 */ /* 0x0002a2000c1e1100 */
[----:B------:R-:W-:Y:S02]  /*7840*/  ISETP.GT.AND P1, PT, R0, 0x1c, PT ;  /* 0x0000001c0000780c */ /* 0x000fe40003f24270 */
[----:B-1----:R-:W-:-:S04]  /*7850*/  IADD3 R6, P0, R4, R3, RZ ;  /* 0x0000000304067210 */ /* 0x002fc80007f1e0ff */
[----:B------:R-:W-:Y:S01]  /*7860*/  LEA.HI.X.SX32 R7, R4, R2, 0x1, P0 ;  /* 0x0000000204077211 */ /* 0x000fe200000f0eff */
[----:B0-----:R-:W-:Y:S02]  /*7870*/  IMAD R4, R150, 0x1d, RZ ;  /* 0x0000001d96047824 */ /* 0x001fe400078e02ff */
[----:B------:R-:W0:Y:S01]  /*7880*/  LDC R150, c[0x0][0x238] ;  /* 0x00008e00ff967b82 */ /* 0x000e220000000800 */
[----:B------:R-:W-:-:S06]  /*7890*/  PRMT R16, RZ, 0x7610, R16 ;  /* 0x00007610ff107816 */ /* 0x000fcc0000000010 */
[----:B------:R1:W2:Y:S01]  /*78a0*/  @P1 LDG.E.U8 R16, desc[UR14][R6.64] ;  /* 0x0000000e06101981 */ /* 0x0002a2000c1e1100 */
[----:B------:R-:W-:Y:S02]  /*78b0*/  ISETP.GT.AND P1, PT, R0, 0x1d, PT ;  /* 0x0000001d0000780c */ /* 0x000fe40003f24270 */
[----:B------:R-:W-:Y:S02]  /*78c0*/  PRMT R15, RZ, 0x7610, R15 ;  /* 0x00007610ff0f7816 */ /* 0x000fe4000000000f */
[----:B-1----:R-:W-:-:S04]  /*78d0*/  IADD3 R6, P0, R4, R3, RZ ;  /* 0x0000000304067210 */ /* 0x002fc80007f1e0ff */
[----:B------:R-:W-:Y:S01]  /*78e0*/  LEA.HI.X.SX32 R7, R4, R2, 0x1, P0 ;  /* 0x0000000204077211 */ /* 0x000fe200000f0eff */
[----:B0-----:R-:W-:-:S04]  /*78f0*/  IMAD R4, R150, 0x1e, RZ ;  /* 0x0000001e96047824 */ /* 0x001fc800078e02ff */
[----:B------:R0:W2:Y:S01]  /*7900*/  @P1 LDG.E.U8 R15, desc[UR14][R6.64] ;  /* 0x0000000e060f1981 */ /* 0x0000a2000c1e1100 */
[----:B------:R-:W-:Y:S02]  /*7910*/  ISETP.GT.AND P1, PT, R0, 0x1e, PT ;  /* 0x0000001e0000780c */ /* 0x000fe40003f24270 */
[----:B------:R-:W-:Y:S02]  /*7920*/  PRMT R13, RZ, 0x7610, R13 ;  /* 0x00007610ff0d7816 */ /* 0x000fe4000000000d */
[----:B0-----:R-:W-:-:S04]  /*7930*/  IADD3 R6, P0, R4, R3, RZ ;  /* 0x0000000304067210 */ /* 0x001fc80007f1e0ff */
[----:B------:R-:W-:Y:S01]  /*7940*/  LEA.HI.X.SX32 R7, R4, R2, 0x1, P0 ;  /* 0x0000000204077211 */ /* 0x000fe200000f0eff */
[----:B------:R-:W-:Y:S01]  /*7950*/  IMAD R4, R151, 0x1f, RZ ;  /* 0x0000001f97047824 */ /* 0x000fe200078e02ff */
[----:B------:R0:W-:Y:S04]  /*7960*/  STL [R1+0x328], R3 ;  /* 0x0003280301007387 */ /* 0x0001e80000100800 */
[----:B------:R1:W2:Y:S04]  /*7970*/  @P1 LDG.E.U8 R13, desc[UR14][R6.64] ;  /* 0x0000000e060d1981 */ /* 0x0002a8000c1e1100 */
[----:B------:R-:W2:Y:S01]  /*7980*/  LDL R24, [R1+0x304] ;  /* 0x0003040001187983 */ /* 0x000ea20000100800 */
[----:B-1----:R-:W-:-:S03]  /*7990*/  IADD3 R6, P0, R4, R3, RZ ;  /* 0x0000000304067210 */ /* 0x002fc60007f1e0ff */
[----:B0-----:R-:W2:Y:S01]  /*79a0*/  LDL R3, [R1+0x2f0] ;  /* 0x0002f00001037983 */ /* 0x001ea20000100800 */
[----:B------:R-:W-:-:S03]  /*79b0*/  LEA.HI.X.SX32 R7, R4, R2, 0x1, P0 ;  /* 0x0000000204077211 */ /* 0x000fc600000f0eff */
[----:B------:R-:W2:Y:S01]  /*79c0*/  LDL R4, [R1+0x2f4] ;  /* 0x0002f40001047983 */ /* 0x000ea20000100800 */
[----:B------:R-:W-:-:S03]  /*79d0*/  ISETP.GE.AND P0, PT, R14, R0, PT ;  /* 0x000000000e00720c */ /* 0x000fc60003f06270 */
[----:B------:R-:W-:Y:S04]  /*79e0*/  STL [R1+0x31c], R2 ;  /* 0x00031c0201007387 */ /* 0x000fe80000100800 */
[----:B------:R-:W2:Y:S01]  /*79f0*/  LDL.LU R14, [R1+0x300] ;  /* 0x00030000010e7983 */ /* 0x000ea20000300800 */
[----:B------:R-:W0:Y:S01]  /*7a00*/  S2R R151, SR_TID.X ;  /* 0x0000000000977919 */ /* 0x000e220000002100 */
[----:B------:R-:W-:Y:S02]  /*7a10*/  ISETP.GT.AND P1, PT, R0, 0x1f, PT ;  /* 0x0000001f0000780c */ /* 0x000fe40003f24270 */
[----:B------:R-:W-:-:S11]  /*7a20*/  PRMT R12, RZ, 0x7610, R12 ;  /* 0x00007610ff0c7816 */ /* 0x000fd6000000000c */
[----:B------:R1:W2:Y:S01]  /*7a30*/  @P1 LDG.E.U8 R12, desc[UR14][R6.64] ;  /* 0x0000000e060c1981 */ /* 0x0002a2000c1e1100 */
[----:B---3--:R-:W-:Y:S02]  /*7a40*/  LOP3.LUT R156, R156, 0xffff, RZ, 0xc0, !PT ;  /* 0x0000ffff9c9c7812 */ /* 0x008fe400078ec0ff */
[----:B----4-:R-:W-:Y:S02]  /*7a50*/  LOP3.LUT R11, R11, 0xffff, RZ, 0xc0, !PT ;  /* 0x0000ffff0b0b7812 */ /* 0x010fe400078ec0ff */
[----:B------:R-:W-:Y:S02]  /*7a60*/  LOP3.LUT R167, R167, 0xffff, RZ, 0xc0, !PT ;  /* 0x0000ffffa7a77812 */ /* 0x000fe400078ec0ff */
[----:B------:R-:W-:Y:S02]  /*7a70*/  LOP3.LUT R166, R166, 0xffff, RZ, 0xc0, !PT ;  /* 0x0000ffffa6a67812 */ /* 0x000fe400078ec0ff */
[----:B------:R-:W-:Y:S02]  /*7a80*/  LOP3.LUT R165, R165, 0xffff, RZ, 0xc0, !PT ;  /* 0x0000ffffa5a57812 */ /* 0x000fe400078ec0ff */
[----:B--2---:R-:W-:-:S02]  /*7a90*/  LOP3.LUT R164, R164, 0xffff, RZ, 0xc0, !PT ;  /* 0x0000ffffa4a47812 */ /* 0x004fc400078ec0ff */
[----:B------:R-:W-:Y:S02]  /*7aa0*/  LOP3.LUT R163, R163, 0xffff, RZ, 0xc0, !PT ;  /* 0x0000ffffa3a37812 */ /* 0x000fe400078ec0ff */
[----:B0-----:R-:W-:Y:S02]  /*7ab0*/  SHF.R.S32.HI R25, RZ, 0x2, R151 ;  /* 0x00000002ff197819 */ /* 0x001fe40000011497 */
[----:B------:R-:W-:Y:S02]  /*7ac0*/  LOP3.LUT R162, R162, 0xffff, RZ, 0xc0, !PT ;  /* 0x0000ffffa2a27812 */ /* 0x000fe400078ec0ff */
[----:B------:R-:W-:Y:S02]  /*7ad0*/  LOP3.LUT R161, R161, 0xffff, RZ, 0xc0, !PT ;  /* 0x0000ffffa1a17812 */ /* 0x000fe400078ec0ff */
[----:B------:R-:W-:Y:S02]  /*7ae0*/  LOP3.LUT R160, R160, 0xffff, RZ, 0xc0, !PT ;  /* 0x0000ffffa0a07812 */ /* 0x000fe400078ec0ff */
[----:B------:R-:W-:-:S02]  /*7af0*/  LOP3.LUT R159, R159, 0xffff, RZ, 0xc0, !PT ;  /* 0x0000ffff9f9f7812 */ /* 0x000fc400078ec0ff */
[----:B------:R-:W-:Y:S02]  /*7b00*/  LOP3.LUT R158, R158, 0xffff, RZ, 0xc0, !PT ;  /* 0x0000ffff9e9e7812 */ /* 0x000fe400078ec0ff */
[----:B------:R-:W-:Y:S02]  /*7b10*/  LOP3.LUT R10, R10, 0xffff, RZ, 0xc0, !PT ;  /* 0x0000ffff0a0a7812 */ /* 0x000fe400078ec0ff */
[----:B------:R-:W-:Y:S02]  /*7b20*/  LOP3.LUT R9, R9, 0xffff, RZ, 0xc0, !PT ;  /* 0x0000ffff09097812 */ /* 0x000fe400078ec0ff */
[----:B------:R-:W-:Y:S02]  /*7b30*/  LOP3.LUT R168, R168, 0xffff, RZ, 0xc0, !PT ;  /* 0x0000ffffa8a87812 */ /* 0x000fe400078ec0ff */
[----:B------:R-:W-:Y:S01]  /*7b40*/  SGXT R25, R25, 0x1 ;  /* 0x000000011919781a */ /* 0x000fe20000000200 */
[----:B------:R-:W-:Y:S01]  /*7b50*/  IMAD.SHL.U32 R26, R151, 0x20, RZ ;  /* 0x00000020971a7824 */ /* 0x000fe200078e00ff */
[----:B------:R-:W-:-:S02]  /*7b60*/  PRMT R156, R156, 0x3340, R11 ;  /* 0x000033409c9c7816 */ /* 0x000fc4000000000b */
[----:B------:R-:W-:Y:S02]  /*7b70*/  PRMT R166, R167, 0x3340, R166 ;  /* 0x00003340a7a67816 */ /* 0x000fe400000000a6 */
[----:B------:R-:W-:Y:S02]  /*7b80*/  PRMT R164, R165, 0x3340, R164 ;  /* 0x00003340a5a47816 */ /* 0x000fe400000000a4 */
[----:B------:R-:W-:Y:S02]  /*7b90*/  PRMT R162, R163, 0x3340, R162 ;  /* 0x00003340a3a27816 */ /* 0x000fe400000000a2 */
[----:B------:R-:W-:Y:S02]  /*7ba0*/  PRMT R160, R161, 0x3340, R160 ;  /* 0x00003340a1a07816 */ /* 0x000fe400000000a0 */
[----:B------:R-:W-:Y:S02]  /*7bb0*/  PRMT R158, R159, 0x3340, R158 ;  /* 0x000033409f9e7816 */ /* 0x000fe4000000009e */
[----:B------:R-:W-:-:S02]  /*7bc0*/  PRMT R11, R10, 0x3340, R9 ;  /* 0x000033400a0b7816 */ /* 0x000fc40000000009 */
[----:B------:R-:W-:Y:S02]  /*7bd0*/  LOP3.LUT R25, R25, 0x90, RZ, 0xc0, !PT ;  /* 0x0000009019197812 */ /* 0x000fe400078ec0ff */
[----:B------:R-:W-:Y:S02]  /*7be0*/  PRMT R9, R164, 0x5410, R162 ;  /* 0x00005410a4097816 */ /* 0x000fe400000000a2 */
[----:B------:R-:W-:Y:S02]  /*7bf0*/  PRMT R10, R160, 0x5410, R158 ;  /* 0x00005410a00a7816 */ /* 0x000fe4000000009e */
[----:B------:R-:W-:Y:S02]  /*7c00*/  LOP3.LUT R25, R25, 0xf60, R26, 0xf8, !PT ;  /* 0x00000f6019197812 */ /* 0x000fe400078ef81a */
[----:B------:R-:W-:Y:S02]  /*7c10*/  PRMT R11, R156, 0x5410, R11 ;  /* 0x000054109c0b7816 */ /* 0x000fe4000000000b */
[----:B-1----:R-:W-:-:S02]  /*7c20*/  IADD3 R6, P1, R5, R192, RZ ;  /* 0x000000c005067210 */ /* 0x002fc40007f3e0ff */
[----:B------:R-:W-:Y:S02]  /*7c30*/  PRMT R188, RZ, 0x7610, R188 ;  /* 0x00007610ffbc7816 */ /* 0x000fe400000000bc */
[----:B------:R-:W-:Y:S02]  /*7c40*/  PRMT R156, RZ, 0x7610, R156 ;  /* 0x00007610ff9c7816 */ /* 0x000fe4000000009c */
[----:B------:R-:W-:-:S04]  /*7c50*/  LOP3.LUT R8, R8, 0xffff, RZ, 0xc0, !PT ;  /* 0x0000ffff08087812 */ /* 0x000fc800078ec0ff */
[----:B------:R-:W-:-:S04]  /*7c60*/  PRMT R8, R8, 0x3340, R168 ;  /* 0x0000334008087816 */ /* 0x000fc800000000a8 */
[----:B------:R-:W-:Y:S01]  /*7c70*/  PRMT R8, R8, 0x5410, R166 ;  /* 0x0000541008087816 */ /* 0x000fe200000000a6 */
[----:B------:R-:W-:Y:S06]  /*7c80*/  BAR.SYNC.DEFER_BLOCKING 0x0 ;  /* 0x0000000000007b1d */ /* 0x000fec0000010000 */
[----:B------:R0:W-:Y:S02]  /*7c90*/  STS.128 [R25+UR12+0x2000], R8 ;  /* 0x0020000819007988 */ /* 0x0001e40008000c0c */
[----:B0-----:R-:W-:-:S05]  /*7ca0*/  SHF.R.S32.HI R25, RZ, 0x1f, R5 ;  /* 0x0000001fff197819 */ /* 0x001fca0000011405 */
[----:B------:R-:W-:-:S05]  /*7cb0*/  IMAD.X R7, R25, 0x1, R191, P1 ;  /* 0x0000000119077824 */ /* 0x000fca00008e06bf */
[----:B------:R0:W2:Y:S02]  /*7cc0*/  @!P0 LDG.E.U8 R188, desc[UR14][R6.64] ;  /* 0x0000000e06bc8981 */ /* 0x0000a4000c1e1100 */
[----:B0-----:R-:W-:-:S05]  /*7cd0*/  IADD3 R6, P1, R5, R24, RZ ;  /* 0x0000001805067210 */ /* 0x001fca0007f3e0ff */
[----:B------:R-:W-:-:S05]  /*7ce0*/  IMAD.X R7, R25, 0x1, R14, P1 ;  /* 0x0000000119077824 */ /* 0x000fca00008e060e */
[----:B------:R0:W3:Y:S04]  /*7cf0*/  @!P0 LDG.E.U8 R156, desc[UR14][R6.64] ;  /* 0x0000000e069c8981 */ /* 0x0000e8000c1e1100 */
[----:B------:R1:W-:Y:S04]  /*7d00*/  STL [R1+0x320], R14 ;  /* 0x0003200e01007387 */ /* 0x0003e80000100800 */
[----:B------:R-:W4:Y:S01]  /*7d10*/  LDL R24, [R1+0x2e4] ;  /* 0x0002e40001187983 */ /* 0x000f220000100800 */
[----:B0-----:R-:W-:-:S03]  /*7d20*/  IADD3 R6, P1, R5, R4, RZ ;  /* 0x0000000405067210 */ /* 0x001fc60007f3e0ff */
[----:B------:R-:W2:Y:S02]  /*7d30*/  LDL R4, [R1+0x314] ;  /* 0x0003140001047983 */ /* 0x000ea40000100800 */
[----:B------:R-:W-:Y:S02]  /*7d40*/  IMAD.X R7, R25, 0x1, R3, P1 ;  /* 0x0000000119077824 */ /* 0x000fe400008e0603 */
[----:B-1----:R-:W3:Y:S04]  /*7d50*/  LDL R14, [R1+0x2d4] ;  /* 0x0002d400010e7983 */ /* 0x002ee80000100800 */
[----:B------:R-:W3:Y:S04]  /*7d60*/  LDL R32, [R1+0x2c4] ;  /* 0x0002c40001207983 */ /* 0x000ee80000100800 */
[----:B------:R-:W3:Y:S04]  /*7d70*/  LDL R3, [R1+0x2d0] ;  /* 0x0002d00001037983 */ /* 0x000ee80000100800 */
[----:B------:R-:W3:Y:S04]  /*7d80*/  LDL R31, [R1+0x2b4] ;  /* 0x0002b400011f7983 */ /* 0x000ee80000100800 */
[----:B------:R-:W3:Y:S04]  /*7d90*/  LDL R30, [R1+0x2c0] ;  /* 0x0002c000011e7983 */ /* 0x000ee80000100800 */
[----:B------:R-:W3:Y:S04]  /*7da0*/  LDL R29, [R1+0x2b0] ;  /* 0x0002b000011d7983 */ /* 0x000ee80000100800 */
[----:B------:R-:W3:Y:S04]  /*7db0*/  LDL.LU R2, [R1+0x2e0] ;  /* 0x0002e00001027983 */ /* 0x000ee80000300800 */
[----:B------:R-:W3:Y:S01]  /*7dc0*/  LDL R28, [R1+0x2a4] ;  /* 0x0002a400011c7983 */ /* 0x000ee20000100800 */
[----:B------:R-:W-:-:S03]  /*7dd0*/  PRMT R158, RZ, 0x7610, R158 ;  /* 0x00007610ff9e7816 */ /* 0x000fc6000000009e */
[----:B------:R-:W3:Y:S01]  /*7de0*/  LDL R27, [R1+0x2a0] ;  /* 0x0002a000011b7983 */ /* 0x000ee20000100800 */
[----:B------:R-:W-:Y:S02]  /*7df0*/  LOP3.LUT R157, R157, 0xffff, RZ, 0xc0, !PT ;  /* 0x0000ffff9d9d7812 */ /* 0x000fe400078ec0ff */
[----:B------:R-:W-:Y:S01]  /*7e00*/  LOP3.LUT R155, R155, 0xffff, RZ, 0xc0, !PT ;  /* 0x0000ffff9b9b7812 */ /* 0x000fe200078ec0ff */
[----:B------:R4:W3:Y:S01]  /*7e10*/  @!P0 LDG.E.U8 R158, desc[UR14][R6.64] ;  /* 0x0000000e069e8981 */ /* 0x0008e2000c1e1100 */
        /* <DEDUP_REMOVED lines=14> */
[----:B------:R-:W-:Y:S02]  /*7f00*/  PRMT R155, R157, 0x3340, R155 ;  /* 0x000033409d9b7816 */ /* 0x000fe4000000009b */
[----:B------:R-:W-:-:S02]  /*7f10*/  PRMT R8, R154, 0x3340, R153 ;  /* 0x000033409a087816 */ /* 0x000fc40000000099 */
[----:B------:R-:W-:Y:S02]  /*7f20*/  PRMT R23, R152, 0x3340, R23 ;  /* 0x0000334098177816 */ /* 0x000fe40000000017 */
[----:B------:R-:W-:Y:S02]  /*7f30*/  PRMT R9, R22, 0x3340, R21 ;  /* 0x0000334016097816 */ /* 0x000fe40000000015 */
[----:B------:R-:W-:Y:S02]  /*7f40*/  PRMT R19, R20, 0x3340, R19 ;  /* 0x0000334014137816 */ /* 0x000fe40000000013 */
[----:B------:R-:W-:Y:S02]  /*7f50*/  PRMT R10, R18, 0x3340, R17 ;  /* 0x00003340120a7816 */ /* 0x000fe40000000011 */
[----:B------:R-:W-:Y:S02]  /*7f60*/  PRMT R15, R16, 0x3340, R15 ;  /* 0x00003340100f7816 */ /* 0x000fe4000000000f */
[----:B------:R-:W-:-:S02]  /*7f70*/  PRMT R11, R13, 0x3340, R12 ;  /* 0x000033400d0b7816 */ /* 0x000fc4000000000c */
[----:B------:R-:W-:Y:S02]  /*7f80*/  PRMT R8, R155, 0x5410, R8 ;  /* 0x000054109b087816 */ /* 0x000fe40000000008 */
[----:B------:R-:W-:Y:S02]  /*7f90*/  PRMT R9, R23, 0x5410, R9 ;  /* 0x0000541017097816 */ /* 0x000fe40000000009 */
[----:B------:R-:W-:Y:S02]  /*7fa0*/  PRMT R10, R19, 0x5410, R10 ;  /* 0x00005410130a7816 */ /* 0x000fe4000000000a */
[----:B------:R-:W-:Y:S02]  /*7fb0*/  PRMT R11, R15, 0x5410, R11 ;  /* 0x000054100f0b7816 */ /* 0x000fe4000000000b */
[----:B----4-:R-:W-:-:S03]  /*7fc0*/  IADD3 R6, P1, R5, R24, RZ ;  /* 0x0000001805067210 */ /* 0x010fc60007f3e0ff */
[----:B--2---:R0:W-:Y:S04]  /*7fd0*/  STS.128 [R4+UR12+0x2000], R8 ;  /* 0x0020000804007988 */ /* 0x0041e80008000c0c */
[----:B---3--:R1:W-:Y:S04]  /*7fe0*/  STL [R1+0x324], R2 ;  /* 0x0003240201007387 */ /* 0x0083e80000100800 */
[----:B------:R-:W2:Y:S04]  /*7ff0*/  LDL R26, [R1+0x294] ;  /* 0x00029400011a7983 */ /* 0x000ea80000100800 */
[----:B------:R-:W3:Y:S01]  /*8000*/  LDL R24, [R1+0x290] ;  /* 0x0002900001187983 */ /* 0x000ee20000100800 */
[----:B------:R-:W-:Y:S01]  /*8010*/  IMAD.X R7, R25, 0x1, R2, P1 ;  /* 0x0000000119077824 */ /* 0x000fe200008e0602 */
[----:B------:R-:W-:-:S02]  /*8020*/  IADD3 R12, P1, R5, R14, RZ ;  /* 0x0000000e050c7210 */ /* 0x000fc40007f3e0ff */
[----:B------:R-:W4:Y:S04]  /*8030*/  LDL.LU R14, [R1+0x2d8] ;  /* 0x0002d800010e7983 */ /* 0x000f280000300800 */
[----:B0-----:R-:W4:Y:S04]  /*8040*/  LDL.LU R4, [R1+0x2f8] ;  /* 0x0002f80001047983 */ /* 0x001f280000300800 */
[----:B------:R-:W4:Y:S01]  /*8050*/  LDL R10, [R1+0x284] ;  /* 0x00028400010a7983 */ /* 0x000f220000100800 */
[----:B------:R-:W-:-:S03]  /*8060*/  IMAD.X R13, R25, 0x1, R3, P1 ;  /* 0x00000001190d7824 */ /* 0x000fc600008e0603 */
[----:B------:R-:W4:Y:S04]  /*8070*/  LDL R37, [R1+0x280] ;  /* 0x0002800001257983 */ /* 0x000f280000100800 */
[----:B------:R-:W4:Y:S04]  /*8080*/  LDL.LU R3, [R1+0x2fc] ;  /* 0x0002fc0001037983 */ /* 0x000f280000300800 */
[----:B-1----:R-:W4:Y:S04]  /*8090*/  LDL.LU R2, [R1+0x2c8] ;  /* 0x0002c80001027983 */ /* 0x002f280000300800 */
[----:B------:R-:W4:Y:S04]  /*80a0*/  LDL R36, [R1+0x274] ;  /* 0x0002740001247983 */ /* 0x000f280000100800 */
[----:B------:R-:W4:Y:S01]  /*80b0*/  LDL R35, [R1+0x270] ;  /* 0x0002700001237983 */ /* 0x000f220000100800 */
[----:B------:R-:W-:-:S03]  /*80c0*/  PRMT R17, RZ, 0x7610, R17 ;  /* 0x00007610ff117816 */ /* 0x000fc60000000011 */
[----:B------:R-:W4:Y:S04]  /*80d0*/  LDL R34, [R1+0x264] ;  /* 0x0002640001227983 */ /* 0x000f280000100800 */
[----:B------:R-:W4:Y:S04]  /*80e0*/  LDL R33, [R1+0x260] ;  /* 0x0002600001217983 */ /* 0x000f280000100800 */
[----:B------:R0:W4:Y:S01]  /*80f0*/  @!P0 LDG.E.U8 R17, desc[UR14][R6.64] ;  /* 0x0000000e06118981 */ /* 0x000122000c1e1100 */
[----:B------:R-:W-:-:S03]  /*8100*/  IADD3 R8, P1, R5, R31, RZ ;  /* 0x0000001f05087210 */ /* 0x000fc60007f3e0ff */
[----:B------:R-:W4:Y:S01]  /*8110*/  LDL R31, [R1+0x250] ;  /* 0x00025000011f7983 */ /* 0x000f220000100800 */
[----:B------:R-:W-:Y:S02]  /*8120*/  PRMT R16, RZ, 0x7610, R16 ;  /* 0x00007610ff107816 */ /* 0x000fe40000000010 */
[----:B------:R-:W-:Y:S01]  /*8130*/  PRMT R18, RZ, 0x7610, R18 ;  /* 0x00007610ff127816 */ /* 0x000fe20000000012 */
[----:B------:R-:W4:Y:S01]  /*8140*/  LDL R11, [R1+0x214] ;  /* 0x00021400010b7983 */ /* 0x000f220000100800 */
[----:B0-----:R-:W-:-:S03]  /*8150*/  IADD3 R6, P2, R5, R32, RZ ;  /* 0x0000002005067210 */ /* 0x001fc60007f5e0ff */
[----:B------:R-:W4:Y:S02]  /*8160*/  LDL R32, [R1+0x254] ;  /* 0x0002540001207983 */ /* 0x000f240000100800 */
[C---:B------:R-:W-:Y:S02]  /*8170*/  IMAD.X R7, R25.reuse, 0x1, R30, P2 ;  /* 0x0000000119077824 */ /* 0x040fe400010e061e */
[----:B------:R-:W4:Y:S01]  /*8180*/  LDL R30, [R1+0x244] ;  /* 0x00024400011e7983 */ /* 0x000f220000100800 */
[----:B------:R-:W-:-:S03]  /*8190*/  IMAD.X R9, R25, 0x1, R29, P1 ;  /* 0x0000000119097824 */ /* 0x000fc600008e061d */
[----:B------:R-:W4:Y:S04]  /*81a0*/  LDL R29, [R1+0x240] ;  /* 0x00024000011d7983 */ /* 0x000f280000100800 */
[----:B------:R0:W4:Y:S01]  /*81b0*/  @!P0 LDG.E.U8 R16, desc[UR14][R6.64] ;  /* 0x0000000e06108981 */ /* 0x000122000c1e1100 */
[----:B------:R-:W-:-:S03]  /*81c0*/  PRMT R15, RZ, 0x7610, R15 ;  /* 0x00007610ff0f7816 */ /* 0x000fc6000000000f */
[----:B------:R-:W4:Y:S04]  /*81d0*/  @!P0 LDG.E.U8 R18, desc[UR14][R8.64] ;  /* 0x0000000e08128981 */ /* 0x000f28000c1e1100 */
[----:B------:R1:W4:Y:S01]  /*81e0*/  @!P0 LDG.E.U8 R15, desc[UR14][R12.64] ;  /* 0x0000000e0c0f8981 */ /* 0x000322000c1e1100 */
[----:B0-----:R-:W-:-:S03]  /*81f0*/  IADD3 R6, P1, R5, R28, RZ ;  /* 0x0000001c05067210 */ /* 0x001fc60007f3e0ff */
[----:B------:R-:W4:Y:S02]  /*8200*/  LDL R28, [R1+0x234] ;  /* 0x00023400011c7983 */ /* 0x000f240000100800 */
[----:B------:R-:W-:Y:S02]  /*8210*/  IMAD.X R7, R25, 0x1, R27, P1 ;  /* 0x0000000119077824 */ /* 0x000fe400008e061b */
[----:B------:R-:W4:Y:S01]  /*8220*/  LDL R27, [R1+0x230] ;  /* 0x00023000011b7983 */ /* 0x000f220000100800 */
[----:B-1----:R-:W-:Y:S02]  /*8230*/  PRMT R12, RZ, 0x7610, R12 ;  /* 0x00007610ff0c7816 */ /* 0x002fe4000000000c */
[----:B------:R-:W-:-:S04]  /*8240*/  PRMT R13, RZ, 0x7610, R13 ;  /* 0x00007610ff0d7816 */ /* 0x000fc8000000000d */
[----:B------:R4:W4:Y:S01]  /*8250*/  @!P0 LDG.E.U8 R12, desc[UR14][R6.64] ;  /* 0x0000000e060c8981 */ /* 0x000922000c1e1100 */
[----:B--2---:R-:W-:-:S03]  /*8260*/  IADD3 R8, P1, R5, R26, RZ ;  /* 0x0000001a05087210 */ /* 0x004fc60007f3e0ff */
[----:B------:R-:W2:Y:S02]  /*8270*/  LDL R26, [R1+0x224] ;  /* 0x00022400011a7983 */ /* 0x000ea40000100800 */
[----:B---3--:R-:W-:Y:S02]  /*8280*/  IMAD.X R9, R25, 0x1, R24, P1 ;  /* 0x0000000119097824 */ /* 0x008fe400008e0618 */
[----:B------:R-:W3:Y:S04]  /*8290*/  LDL R24, [R1+0x220] ;  /* 0x0002200001187983 */ /* 0x000ee80000100800 */
[----:B------:R-:W3:Y:S01]  /*82a0*/  @!P0 LDG.E.U8 R13, desc[UR14][R8.64] ;  /* 0x0000000e080d8981 */ /* 0x000ee2000c1e1100 */
[----:B----4-:R-:W-:-:S03]  /*82b0*/  IADD3 R6, P1, R5, R10, RZ ;  /* 0x0000000a05067210 */ /* 0x010fc60007f3e0ff */
[----:B------:R-:W4:Y:S04]  /*82c0*/  LDL R10, [R1+0x210] ;  /* 0x00021000010a7983 */ /* 0x000f280000100800 */
[----:B------:R-:W4:Y:S04]  /*82d0*/  LDL R9, [R1+0x204] ;  /* 0x0002040001097983 */ /* 0x000f280000100800 */
[----:B------:R-:W4:Y:S01]  /*82e0*/  LDL R8, [R1+0x200] ;  /* 0x0002000001087983 */ /* 0x000f220000100800 */
[----:B------:R-:W-:Y:S01]  /*82f0*/  PRMT R19, RZ, 0x7610, R19 ;  /* 0x00007610ff137816 */ /* 0x000fe20000000013 */
[----:B------:R-:W-:-:S05]  /*8300*/  IMAD.X R7, R25, 0x1, R37, P1 ;  /* 0x0000000119077824 */ /* 0x000fca00008e0625 */
[----:B------:R0:W4:Y:S01]  /*8310*/  @!P0 LDG.E.U8 R19, desc[UR14][R6.64] ;  /* 0x0000000e06138981 */ /* 0x000122000c1e1100 */
[----:B------:R-:W-:Y:S02]  /*8320*/  PRMT R20, RZ, 0x7610, R20 ;  /* 0x00007610ff147816 */ /* 0x000fe40000000014 */
[----:B0-----:R-:W-:-:S05]  /*8330*/  IADD3 R6, P1, R5, R36, RZ ;  /* 0x0000002405067210 */ /* 0x001fca0007f3e0ff */
        /* <DEDUP_REMOVED lines=12> */
[----:B------:R-:W-:Y:S01]  /*8400*/  IMAD.X R7, R25, 0x1, R29, P1 ;  /* 0x0000000119077824 */ /* 0x000fe200008e061d */
[----:B------:R-:W-:Y:S01]  /*8410*/  PRMT R170, RZ, 0x7610, R170 ;  /* 0x00007610ffaa7816 */ /* 0x000fe200000000aa */
[----:B------:R-:W4:Y:S04]  /*8420*/  LDL R29, [R1+0x2dc] ;  /* 0x0002dc00011d7983 */ /* 0x000f280000100800 */
[----:B------:R0:W4:Y:S02]  /*8430*/  @!P0 LDG.E.U8 R168, desc[UR14][R6.64] ;  /* 0x0000000e06a88981 */ /* 0x000124000c1e1100 */
[----:B0-----:R-:W-:Y:S02]  /*8440*/  IADD3 R6, P1, R5, R28, RZ ;  /* 0x0000001c05067210 */ /* 0x001fe40007f3e0ff */
[----:B------:R-:W-:Y:S01]  /*8450*/  PRMT R171, RZ, 0x7610, R171 ;  /* 0x00007610ffab7816 */ /* 0x000fe200000000ab */
[----:B------:R-:W4:Y:S02]  /*8460*/  LDL R28, [R1+0x2e8] ;  /* 0x0002e800011c7983 */ /* 0x000f240000100800 */
[----:B------:R-:W-:Y:S01]  /*8470*/  IMAD.X R7, R25, 0x1, R27, P1 ;  /* 0x0000000119077824 */ /* 0x000fe200008e061b */
[----:B------:R-:W-:Y:S01]  /*8480*/  PRMT R173, RZ, 0x7610, R173 ;  /* 0x00007610ffad7816 */ /* 0x000fe200000000ad */
[----:B------:R-:W4:Y:S04]  /*8490*/  LDL R27, [R1+0x2cc] ;  /* 0x0002cc00011b7983 */ /* 0x000f280000100800 */
[----:B------:R2:W4:Y:S01]  /*84a0*/  @!P0 LDG.E.U8 R170, desc[UR14][R6.64] ;  /* 0x0000000e06aa8981 */ /* 0x000522000c1e1100 */
[----:B------:R-:W-:-:S02]  /*84b0*/  PRMT R174, RZ, 0x7610, R174 ;  /* 0x00007610ffae7816 */ /* 0x000fc400000000ae */
[----:B------:R-:W-:Y:S02]  /*84c0*/  PRMT R176, RZ, 0x7610, R176 ;  /* 0x00007610ffb07816 */ /* 0x000fe400000000b0 */
[----:B------:R-:W-:Y:S02]  /*84d0*/  PRMT R177, RZ, 0x7610, R177 ;  /* 0x00007610ffb17816 */ /* 0x000fe400000000b1 */
[----:B------:R-:W-:Y:S02]  /*84e0*/  PRMT R179, RZ, 0x7610, R179 ;  /* 0x00007610ffb37816 */ /* 0x000fe400000000b3 */
[----:B------:R-:W-:Y:S02]  /*84f0*/  PRMT R180, RZ, 0x7610, R180 ;  /* 0x00007610ffb47816 */ /* 0x000fe400000000b4 */
[----:B------:R-:W-:Y:S02]  /*8500*/  PRMT R182, RZ, 0x7610, R182 ;  /* 0x00007610ffb67816 */ /* 0x000fe400000000b6 */
[----:B------:R-:W-:-:S02]  /*8510*/  PRMT R183, RZ, 0x7610, R183 ;  /* 0x00007610ffb77816 */ /* 0x000fc400000000b7 */
[----:B------:R-:W-:Y:S02]  /*8520*/  PRMT R185, RZ, 0x7610, R185 ;  /* 0x00007610ffb97816 */ /* 0x000fe400000000b9 */
[----:B------:R-:W-:Y:S02]  /*8530*/  PRMT R186, RZ, 0x7610, R186 ;  /* 0x00007610ffba7816 */ /* 0x000fe400000000ba */
[----:B------:R-:W-:Y:S02]  /*8540*/  PRMT R187, RZ, 0x7610, R187 ;  /* 0x00007610ffbb7816 */ /* 0x000fe400000000bb */
[----:B------:R-:W-:Y:S02]  /*8550*/  PRMT R184, RZ, 0x7610, R184 ;  /* 0x00007610ffb87816 */ /* 0x000fe400000000b8 */
[----:B--2---:R-:W-:Y:S02]  /*8560*/  IADD3 R6, P1, R5, R26, RZ ;  /* 0x0000001a05067210 */ /* 0x004fe40007f3e0ff */
[----:B------:R-:W-:Y:S01]  /*8570*/  PRMT R181, RZ, 0x7610, R181 ;  /* 0x00007610ffb57816 */ /* 0x000fe200000000b5 */
[----:B------:R-:W2:Y:S02]  /*8580*/  LDL R26, [R1+0x2bc] ;  /* 0x0002bc00011a7983 */ /* 0x000ea40000100800 */
[----:B---3--:R-:W-:Y:S01]  /*8590*/  IMAD.X R7, R25, 0x1, R24, P1 ;  /* 0x0000000119077824 */ /* 0x008fe200008e0618 */
[----:B------:R-:W-:Y:S01]  /*85a0*/  PRMT R178, RZ, 0x7610, R178 ;  /* 0x00007610ffb27816 */ /* 0x000fe200000000b2 */
[----:B------:R-:W3:Y:S04]  /*85b0*/  LDL R24, [R1+0x2ac] ;  /* 0x0002ac0001187983 */ /* 0x000ee80000100800 */
[----:B------:R0:W3:Y:S02]  /*85c0*/  @!P0 LDG.E.U8 R171, desc[UR14][R6.64] ;  /* 0x0000000e06ab8981 */ /* 0x0000e4000c1e1100 */
[----:B0-----:R-:W-:-:S05]  /*85d0*/  IADD3 R6, P1, R5, R11, RZ ;  /* 0x0000000b05067210 */ /* 0x001fca0007f3e0ff */
[----:B----4-:R-:W-:-:S05]  /*85e0*/  IMAD.X R7, R25, 0x1, R10, P1 ;  /* 0x0000000119077824 */ /* 0x010fca00008e060a */
[----:B------:R0:W4:Y:S02]  /*85f0*/  @!P0 LDG.E.U8 R173, desc[UR14][R6.64] ;  /* 0x0000000e06ad8981 */ /* 0x000124000c1e1100 */
[----:B0-----:R-:W-:-:S05]  /*8600*/  IADD3 R6, P1, R5, R9, RZ ;  /* 0x0000000905067210 */ /* 0x001fca0007f3e0ff */
[----:B------:R-:W-:Y:S02]  /*8610*/  IMAD.X R7, R25, 0x1, R8, P1 ;  /* 0x0000000119077824 */ /* 0x000fe400008e0608 */
[----:B------:R-:W2:Y:S04]  /*8620*/  LDL R8, [R1+0x2ec] ;  /* 0x0002ec0001087983 */ /* 0x000ea80000100800 */
[----:B------:R0:W4:Y:S02]  /*8630*/  @!P0 LDG.E.U8 R174, desc[UR14][R6.64] ;  /* 0x0000000e06ae8981 */ /* 0x000124000c1e1100 */
[----:B0-----:R-:W-:-:S05]  /*8640*/  IADD3 R6, P1, R5, R250, RZ ;  /* 0x000000fa05067210 */ /* 0x001fca0007f3e0ff */
[----:B------:R-:W-:-:S05]  /*8650*/  IMAD.X R7, R25, 0x1, R249, P1 ;  /* 0x0000000119077824 */ /* 0x000fca00008e06f9 */
        /* <DEDUP_REMOVED lines=41> */
[----:B------:R0:W4:Y:S02]  /*88f0*/  @!P0 LDG.E.U8 R172, desc[UR14][R6.64] ;  /* 0x0000000e06ac8981 */ /* 0x000124000c1e1100 */
[----:B0-----:R-:W-:Y:S02]  /*8900*/  IADD3 R6, P1, R5, R194, RZ ;  /* 0x000000c205067210 */ /* 0x001fe40007f3e0ff */
[----:B------:R-:W-:Y:S03]  /*8910*/  STL [R1+0x360], R249 ;  /* 0x000360f901007387 */ /* 0x000fe60000100800 */
[----:B------:R-:W-:Y:S01]  /*8920*/  IMAD.X R7, R25, 0x1, R193, P1 ;  /* 0x0000000119077824 */ /* 0x000fe200008e06c1 */
[----:B------:R-:W-:Y:S01]  /*8930*/  IADD3 R10, P1, R5, R3, RZ ;  /* 0x00000003050a7210 */ /* 0x000fe20007f3e0ff */
[----:B------:R-:W-:Y:S04]  /*8940*/  STL [R1+0x330], R3 ;  /* 0x0003300301007387 */ /* 0x000fe80000100800 */
[----:B------:R-:W-:Y:S01]  /*8950*/  IMAD.X R11, R25, 0x1, R4, P1 ;  /* 0x00000001190b7824 */ /* 0x000fe200008e0604 */
[----:B------:R0:W-:Y:S04]  /*8960*/  STL [R1+0x32c], R4 ;  /* 0x00032c0401007387 */ /* 0x0001e80000100800 */
[----:B0-----:R-:W3:Y:S01]  /*8970*/  LDL.LU R4, [R1+0x2b8] ;  /* 0x0002b80001047983 */ /* 0x001ee20000300800 */
[----:B--2---:R-:W-:-:S02]  /*8980*/  IADD3 R8, P1, R5, R8, RZ ;  /* 0x0000000805087210 */ /* 0x004fc40007f3e0ff */
[----:B------:R-:W-:-:S03]  /*8990*/  PRMT R169, RZ, 0x7610, R169 ;  /* 0x00007610ffa97816 */ /* 0x000fc600000000a9 */
[----:B------:R-:W-:Y:S02]  /*89a0*/  IMAD.X R9, R25, 0x1, R28, P1 ;  /* 0x0000000119097824 */ /* 0x000fe400008e061c */
[----:B------:R-:W2:Y:S04]  /*89b0*/  LDL R28, [R1+0x29c] ;  /* 0x00029c00011c7983 */ /* 0x000ea80000100800 */
[----:B------:R-:W4:Y:S04]  /*89c0*/  LDL.LU R3, [R1+0x2a8] ;  /* 0x0002a80001037983 */ /* 0x000f280000300800 */
[----:B------:R0:W2:Y:S01]  /*89d0*/  @!P0 LDG.E.U8 R169, desc[UR14][R6.64] ;  /* 0x0000000e06a98981 */ /* 0x0000a2000c1e1100 */
[----:B------:R-:W-:-:S03]  /*89e0*/  PRMT R165, RZ, 0x7610, R165 ;  /* 0x00007610ffa57816 */ /* 0x000fc600000000a5 */
[----:B------:R1:W-:Y:S01]  /*89f0*/  STL [R1+0x334], R14 ;  /* 0x0003340e01007387 */ /* 0x0003e20000100800 */
[----:B0-----:R-:W-:-:S05]  /*8a00*/  IADD3 R6, P1, R5, R29, RZ ;  /* 0x0000001d05067210 */ /* 0x001fca0007f3e0ff */
[----:B------:R-:W-:Y:S02]  /*8a10*/  IMAD.X R7, R25, 0x1, R14, P1 ;  /* 0x0000000119077824 */ /* 0x000fe400008e060e */
[----:B-1----:R-:W2:Y:S04]  /*8a20*/  LDL.LU R14, [R1+0x298] ;  /* 0x00029800010e7983 */ /* 0x002ea80000300800 */
[----:B------:R0:W2:Y:S01]  /*8a30*/  @!P0 LDG.E.U8 R165, desc[UR14][R6.64] ;  /* 0x0000000e06a58981 */ /* 0x0000a2000c1e1100 */
[----:B------:R-:W-:Y:S02]  /*8a40*/  PRMT R164, RZ, 0x7610, R164 ;  /* 0x00007610ffa47816 */ /* 0x000fe400000000a4 */
[----:B0-----:R-:W-:Y:S02]  /*8a50*/  IADD3 R6, P1, R5, R27, RZ ;  /* 0x0000001b05067210 */ /* 0x001fe40007f3e0ff */
[----:B------:R-:W2:Y:S03]  /*8a60*/  LDL R27, [R1+0x28c] ;  /* 0x00028c00011b7983 */ /* 0x000ea60000100800 */
[----:B------:R-:W-:Y:S01]  /*8a70*/  IMAD.X R7, R25, 0x1, R2, P1 ;  /* 0x0000000119077824 */ /* 0x000fe200008e0602 */
[----:B------:R0:W-:Y:S04]  /*8a80*/  STL [R1+0x338], R2 ;  /* 0x0003380201007387 */ /* 0x0001e80000100800 */
[----:B------:R1:W2:Y:S04]  /*8a90*/  @!P0 LDG.E.U8 R164, desc[UR14][R6.64] ;  /* 0x0000000e06a48981 */ /* 0x0002a8000c1e1100 */
[----:B0-----:R-:W2:Y:S01]  /*8aa0*/  LDL.LU R2, [R1+0x288] ;  /* 0x0002880001027983 */ /* 0x001ea20000300800 */
[----:B-1----:R-:W-:-:S03]  /*8ab0*/  IADD3 R6, P1, R5, R26, RZ ;  /* 0x0000001a05067210 */ /* 0x002fc60007f3e0ff */
[----:B------:R-:W2:Y:S02]  /*8ac0*/  LDL R26, [R1+0x27c] ;  /* 0x00027c00011a7983 */ /* 0x000ea40000100800 */
[----:B---3--:R-:W-:Y:S02]  /*8ad0*/  IMAD.X R7, R25, 0x1, R4, P1 ;  /* 0x0000000119077824 */ /* 0x008fe400008e0604 */
[----:B------:R0:W-:Y:S04]  /*8ae0*/  STL [R1+0x33c], R4 ;  /* 0x00033c0401007387 */ /* 0x0001e80000100800 */
[----:B0-----:R-:W3:Y:S01]  /*8af0*/  LDL.LU R4, [R1+0x278] ;  /* 0x0002780001047983 */ /* 0x001ee20000300800 */
[----:B------:R-:W-:-:S03]  /*8b00*/  PRMT R163, RZ, 0x7610, R163 ;  /* 0x00007610ffa37816 */ /* 0x000fc600000000a3 */
[----:B------:R-:W3:Y:S04]  /*8b10*/  LDL R30, [R1+0x26c] ;  /* 0x00026c00011e7983 */ /* 0x000ee80000100800 */
[----:B------:R0:W3:Y:S01]  /*8b20*/  @!P0 LDG.E.U8 R163, desc[UR14][R6.64] ;  /* 0x0000000e06a38981 */ /* 0x0000e2000c1e1100 */
[----:B------:R-:W-:-:S03]  /*8b30*/  PRMT R162, RZ, 0x7610, R162 ;  /* 0x00007610ffa27816 */ /* 0x000fc600000000a2 */
[----:B----4-:R1:W-:Y:S01]  /*8b40*/  STL [R1+0x340], R3 ;  /* 0x0003400301007387 */ /* 0x0103e20000100800 */
[----:B0-----:R-:W-:-:S05]  /*8b50*/  IADD3 R6, P1, R5, R24, RZ ;  /* 0x0000001805067210 */ /* 0x001fca0007f3e0ff */
[----:B------:R-:W-:Y:S02]  /*8b60*/  IMAD.X R7, R25, 0x1, R3, P1 ;  /* 0x0000000119077824 */ /* 0x000fe400008e0603 */
[----:B-1----:R-:W4:Y:S04]  /*8b70*/  LDL.LU R3, [R1+0x268] ;  /* 0x0002680001037983 */ /* 0x002f280000300800 */
[----:B------:R2:W4:Y:S01]  /*8b80*/  @!P0 LDG.E.U8 R162, desc[UR14][R6.64] ;  /* 0x0000000e06a28981 */ /* 0x000522000c1e1100 */
[----:B------:R-:W-:-:S03]  /*8b90*/  PRMT R161, RZ, 0x7610, R161 ;  /* 0x00007610ffa17816 */ /* 0x000fc600000000a1 */
[----:B------:R-:W4:Y:S01]  /*8ba0*/  LDL R29, [R1+0x25c] ;  /* 0x00025c00011d7983 */ /* 0x000f220000100800 */
[----:B--2---:R-:W-:-:S03]  /*8bb0*/  IADD3 R6, P1, R5, R28, RZ ;  /* 0x0000001c05067210 */ /* 0x004fc60007f3e0ff */
[----:B------:R-:W2:Y:S02]  /*8bc0*/  LDL R28, [R1+0x24c] ;  /* 0x00024c00011c7983 */ /* 0x000ea40000100800 */
[----:B------:R-:W-:Y:S02]  /*8bd0*/  IMAD.X R7, R25, 0x1, R14, P1 ;  /* 0x0000000119077824 */ /* 0x000fe400008e060e */
[----:B------:R0:W-:Y:S04]  /*8be0*/  STL [R1+0x344], R14 ;  /* 0x0003440e01007387 */ /* 0x0001e80000100800 */
[----:B------:R1:W2:Y:S04]  /*8bf0*/  @!P0 LDG.E.U8 R161, desc[UR14][R6.64] ;  /* 0x0000000e06a18981 */ /* 0x0002a8000c1e1100 */
[----:B0-----:R-:W2:Y:S01]  /*8c00*/  LDL.LU R14, [R1+0x258] ;  /* 0x00025800010e7983 */ /* 0x001ea20000300800 */
[----:B-1----:R-:W-:-:S03]  /*8c10*/  IADD3 R6, P1, R5, R27, RZ ;  /* 0x0000001b05067210 */ /* 0x002fc60007f3e0ff */
[----:B------:R-:W2:Y:S01]  /*8c20*/  LDL R27, [R1+0x23c] ;  /* 0x00023c00011b7983 */ /* 0x000ea20000100800 */
[----:B------:R-:W-:Y:S01]  /*8c30*/  PRMT R160, RZ, 0x7610, R160 ;  /* 0x00007610ffa07816 */ /* 0x000fe200000000a0 */
[----:B------:R-:W-:Y:S02]  /*8c40*/  IMAD.X R7, R25, 0x1, R2, P1 ;  /* 0x0000000119077824 */ /* 0x000fe400008e0602 */
        /* <DEDUP_REMOVED lines=8> */
[----:B------:R-:W-:Y:S02]  /*8cd0*/  PRMT R159, RZ, 0x7610, R159 ;  /* 0x00007610ff9f7816 */ /* 0x000fe4000000009f */
[----:B------:R-:W-:-:S04]  /*8ce0*/  LOP3.LUT R24, R151, 0x7f, RZ, 0xc0, !PT ;  /* 0x0000007f97187812 */ /* 0x000fc800078ec0ff */
[----:B------:R0:W3:Y:S04]  /*8cf0*/  @!P0 LDG.E.U8 R159, desc[UR14][R6.64] ;  /* 0x0000000e069f8981 */ /* 0x0000e8000c1e1100 */
[----:B------:R-:W-:Y:S01]  /*8d00*/  STS.U8 [R24+UR12], R156 ;  /* 0x0000009c18007988 */ /* 0x000fe2000800000c */
[----:B0-----:R-:W-:-:S03]  /*8d10*/  IADD3 R6, P1, R5, R30, RZ ;  /* 0x0000001e05067210 */ /* 0x001fc60007f3e0ff */
[----:B------:R0:W-:Y:S02]  /*8d20*/  STS.U8 [R24+UR12+0x100], R158 ;  /* 0x0001009e18007988 */ /* 0x0001e4000800000c */
[----:B----4-:R-:W-:Y:S01]  /*8d30*/  IMAD.X R7, R25, 0x1, R3, P1 ;  /* 0x0000000119077824 */ /* 0x010fe200008e0603 */
[----:B0-----:R-:W-:-:S06]  /*8d40*/  PRMT R158, RZ, 0x7610, R158 ;  /* 0x00007610ff9e7816 */ /* 0x001fcc000000009e */
[----:B------:R0:W4:Y:S01]  /*8d50*/  @!P0 LDG.E.U8 R158, desc[UR14][R6.64] ;  /* 0x0000000e069e8981 */ /* 0x000122000c1e1100 */
[----:B------:R-:W-:Y:S02]  /*8d60*/  PRMT R157, RZ, 0x7610, R157 ;  /* 0x00007610ff9d7816 */ /* 0x000fe4000000009d */
[----:B0-----:R-:W-:-:S05]  /*8d70*/  IADD3 R6, P1, R5, R29, RZ ;  /* 0x0000001d05067210 */ /* 0x001fca0007f3e0ff */
[----:B--2---:R-:W-:-:S05]  /*8d80*/  IMAD.X R7, R25, 0x1, R14, P1 ;  /* 0x0000000119077824 */ /* 0x004fca00008e060e */
[----:B------:R0:W2:Y:S01]  /*8d90*/  @!P0 LDG.E.U8 R157, desc[UR14][R6.64] ;  /* 0x0000000e069d8981 */ /* 0x0000a2000c1e1100 */
[----:B------:R-:W-:Y:S02]  /*8da0*/  PRMT R156, RZ, 0x7610, R156 ;  /* 0x00007610ff9c7816 */ /* 0x000fe4000000009c */
[----:B0-----:R-:W-:Y:S01]  /*8db0*/  IADD3 R6, P1, R5, R28, RZ ;  /* 0x0000001c05067210 */ /* 0x001fe20007f3e0ff */
[----:B------:R0:W-:Y:S04]  /*8dc0*/  STL [R1+0x350], R3 ;  /* 0x0003500301007387 */ /* 0x0001e80000100800 */
[----:B------:R-:W-:-:S05]  /*8dd0*/  IMAD.X R7, R25, 0x1, R2, P1 ;  /* 0x0000000119077824 */ /* 0x000fca00008e0602 */
[----:B------:R1:W2:Y:S04]  /*8de0*/  @!P0 LDG.E.U8 R156, desc[UR14][R6.64] ;  /* 0x0000000e069c8981 */ /* 0x0002a8000c1e1100 */
[----:B0-----:R-:W4:Y:S04]  /*8df0*/  LDL.LU R3, [R1+0x228] ;  /* 0x0002280001037983 */ /* 0x001f280000300800 */
[----:B------:R0:W-:Y:S01]  /*8e00*/  STL [R1+0x354], R14 ;  /* 0x0003540e01007387 */ /* 0x0001e20000100800 */
[----:B-1----:R-:W-:-:S03]  /*8e10*/  IADD3 R6, P1, R5, R27, RZ ;  /* 0x0000001b05067210 */ /* 0x002fc60007f3e0ff */
[----:B0-----:R-:W2:Y:S04]  /*8e20*/  LDL.LU R14, [R1+0x218] ;  /* 0x00021800010e7983 */ /* 0x001ea80000300800 */
[----:B------:R0:W-:Y:S04]  /*8e30*/  STL [R1+0x358], R2 ;  /* 0x0003580201007387 */ /* 0x0001e80000100800 */
[----:B0-----:R-:W2:Y:S04]  /*8e40*/  LDL.LU R2, [R1+0x208] ;  /* 0x0002080001027983 */ /* 0x001ea80000300800 */
[----:B------:R-:W2:Y:S01]  /*8e50*/  LDL.LU R249, [R1+0x20c] ;  /* 0x00020c0001f97983 */ /* 0x000ea20000300800 */
[----:B---3--:R-:W-:-:S03]  /*8e60*/  IMAD.X R7, R25, 0x1, R4, P1 ;  /* 0x0000000119077824 */ /* 0x008fc600008e0604 */
[----:B------:R0:W-:Y:S04]  /*8e70*/  STL [R1+0x35c], R4 ;  /* 0x00035c0401007387 */ /* 0x0001e80000100800 */
[----:B0-----:R-:W3:Y:S01]  /*8e80*/  LDL.LU R4, [R1+0x21c] ;  /* 0x00021c0001047983 */ /* 0x001ee20000300800 */
[----:B------:R-:W-:-:S06]  /*8e90*/  PRMT R155, RZ, 0x7610, R155 ;  /* 0x00007610ff9b7816 */ /* 0x000fcc000000009b */
[----:B------:R0:W2:Y:S01]  /*8ea0*/  @!P0 LDG.E.U8 R155, desc[UR14][R6.64] ;  /* 0x0000000e069b8981 */ /* 0x0000a2000c1e1100 */
[----:B------:R-:W-:Y:S02]  /*8eb0*/  PRMT R154, RZ, 0x7610, R154 ;  /* 0x00007610ff9a7816 */ /* 0x000fe4000000009a */
[----:B0-----:R-:W-:Y:S02]  /*8ec0*/  IADD3 R6, P1, R5, R26, RZ ;  /* 0x0000001a05067210 */ /* 0x001fe40007f3e0ff */
[----:B------:R-:W-:Y:S02]  /*8ed0*/  PRMT R153, RZ, 0x7610, R153 ;  /* 0x00007610ff997816 */ /* 0x000fe40000000099 */
[----:B------:R-:W-:Y:S01]  /*8ee0*/  PRMT R152, RZ, 0x7610, R152 ;  /* 0x00007610ff987816 */ /* 0x000fe20000000098 */
[----:B------:R-:W-:Y:S01]  /*8ef0*/  STS.U8 [R24+UR12+0x200], R17 ;  /* 0x0002001118007988 */ /* 0x000fe2000800000c */
[----:B------:R-:W-:-:S03]  /*8f00*/  PRMT R23, RZ, 0x7610, R23 ;  /* 0x00007610ff177816 */ /* 0x000fc60000000017 */
[----:B------:R-:W-:Y:S04]  /*8f10*/  STS.U8 [R24+UR12+0x300], R15 ;  /* 0x0003000f18007988 */ /* 0x000fe8000800000c */
[----:B------:R-:W-:Y:S01]  /*8f20*/  STS.U8 [R24+UR12+0x400], R16 ;  /* 0x0004001018007988 */ /* 0x000fe2000800000c */
[----:B----4-:R-:W-:-:S05]  /*8f30*/  IMAD.X R7, R25, 0x1, R3, P1 ;  /* 0x0000000119077824 */ /* 0x010fca00008e0603 */
[----:B------:R-:W4:Y:S04]  /*8f40*/  @!P0 LDG.E.U8 R154, desc[UR14][R6.64] ;  /* 0x0000000e069a8981 */ /* 0x000f28000c1e1100 */
[----:B------:R-:W-:Y:S04]  /*8f50*/  STS.U8 [R24+UR12+0x500], R18 ;  /* 0x0005001218007988 */ /* 0x000fe8000800000c */
[----:B------:R-:W-:Y:S04]  /*8f60*/  STS.U8 [R24+UR12+0x600], R12 ;  /* 0x0006000c18007988 */ /* 0x000fe8000800000c */
[----:B------:R-:W-:Y:S04]  /*8f70*/  STS.U8 [R24+UR12+0x700], R13 ;  /* 0x0007000d18007988 */ /* 0x000fe8000800000c */
[----:B------:R-:W-:Y:S04]  /*8f80*/  STS.U8 [R24+UR12+0x800], R19 ;  /* 0x0008001318007988 */ /* 0x000fe8000800000c */
[----:B------:R-:W-:Y:S04]  /*8f90*/  STS.U8 [R24+UR12+0x900], R20 ;  /* 0x0009001418007988 */ /* 0x000fe8000800000c */
[----:B------:R-:W-:Y:S04]  /*8fa0*/  STS.U8 [R24+UR12+0xa00], R21 ;  /* 0x000a001518007988 */ /* 0x000fe8000800000c */
[----:B------:R0:W-:Y:S02]  /*8fb0*/  STS.U8 [R24+UR12+0xb00], R22 ;  /* 0x000b001618007988 */ /* 0x0001e4000800000c */
[----:B0-----:R-:W-:-:S02]  /*8fc0*/  PRMT R22, RZ, 0x7610, R22 ;  /* 0x00007610ff167816 */ /* 0x001fc40000000016 */
        /* <DEDUP_REMOVED lines=9> */
[----:B------:R-:W-:-:S06]  /*9060*/  PRMT R167, RZ, 0x7610, R167 ;  /* 0x00007610ffa77816 */ /* 0x000fcc00000000a7 */
[----:B------:R0:W4:Y:S02]  /*9070*/  @!P0 LDG.E.U8 R167, desc[UR14][R10.64] ;  /* 0x0000000e0aa78981 */ /* 0x000124000c1e1100 */
[----:B0-----:R-:W-:Y:S02]  /*9080*/  PRMT R11, RZ, 0x7610, R11 ;  /* 0x00007610ff0b7816 */ /* 0x001fe4000000000b */
[----:B---3--:R-:W-:-:S05]  /*9090*/  IADD3 R6, P1, R5, R4, RZ ;  /* 0x0000000405067210 */ /* 0x008fca0007f3e0ff */
[----:B--2---:R-:W-:-:S05]  /*90a0*/  IMAD.X R7, R25, 0x1, R14, P1 ;  /* 0x0000000119077824 */ /* 0x004fca00008e060e */
[----:B------:R0:W2:Y:S02]  /*90b0*/  @!P0 LDG.E.U8 R153, desc[UR14][R6.64] ;  /* 0x0000000e06998981 */ /* 0x0000a4000c1e1100 */
[----:B0-----:R-:W-:-:S05]  /*90c0*/  IADD3 R6, P1, R5, R249, RZ ;  /* 0x000000f905067210 */ /* 0x001fca0007f3e0ff */
[----:B------:R-:W-:-:S05]  /*90d0*/  IMAD.X R7, R25, 0x1, R2, P1 ;  /* 0x0000000119077824 */ /* 0x000fca00008e0602 */
[----:B------:R0:W3:Y:S02]  /*90e0*/  @!P0 LDG.E.U8 R152, desc[UR14][R6.64] ;  /* 0x0000000e06988981 */ /* 0x0000e4000c1e1100 */
        /* <DEDUP_REMOVED lines=35> */
[----:B------:R0:W3:Y:S01]  /*9320*/  @!P0 LDG.E.U8 R11, desc[UR14][R6.64] ;  /* 0x0000000e060b8981 */ /* 0x0000e2000c1e1100 */
[----:B------:R-:W-:Y:S02]  /*9330*/  PRMT R10, RZ, 0x7610, R10 ;  /* 0x00007610ff0a7816 */ /* 0x000fe4000000000a */
[----:B0-----:R-:W-:Y:S02]  /*9340*/  IADD3 R6, P1, R5, R204, RZ ;  /* 0x000000cc05067210 */ /* 0x001fe40007f3e0ff */
[----:B------:R-:W-:-:S03]  /*9350*/  PRMT R166, RZ, 0x7610, R166 ;  /* 0x00007610ffa67816 */ /* 0x000fc600000000a6 */
[----:B------:R-:W-:Y:S01]  /*9360*/  IMAD.X R7, R25, 0x1, R203, P1 ;  /* 0x0000000119077824 */ /* 0x000fe200008e06cb */
[----:B------:R-:W-:Y:S04]  /*9370*/  STS.U8 [R24+UR12+0xc00], R168 ;  /* 0x000c00a818007988 */ /* 0x000fe8000800000c */
[----:B------:R0:W3:Y:S04]  /*9380*/  @!P0 LDG.E.U8 R10, desc[UR14][R6.64] ;  /* 0x0000000e060a8981 */ /* 0x0000e8000c1e1100 */
[----:B------:R1:W2:Y:S01]  /*9390*/  @!P0 LDG.E.U8 R166, desc[UR14][R8.64] ;  /* 0x0000000e08a68981 */ /* 0x0002a2000c1e1100 */
[----:B0-----:R-:W-:-:S03]  /*93a0*/  IADD3 R6, P1, R5, R200, RZ ;  /* 0x000000c805067210 */ /* 0x001fc60007f3e0ff */
[----:B------:R-:W-:Y:S01]  /*93b0*/  STS.U8 [R24+UR12+0xd00], R170 ;  /* 0x000d00aa18007988 */ /* 0x000fe2000800000c */
[----:B-1----:R-:W-:-:S03]  /*93c0*/  PRMT R9, RZ, 0x7610, R9 ;  /* 0x00007610ff097816 */ /* 0x002fc60000000009 */
[----:B------:R-:W-:Y:S01]  /*93d0*/  STS.U8 [R24+UR12+0xe00], R171 ;  /* 0x000e00ab18007988 */ /* 0x000fe2000800000c */
[----:B------:R-:W-:-:S03]  /*93e0*/  IMAD.X R7, R25, 0x1, R199, P1 ;  /* 0x0000000119077824 */ /* 0x000fc600008e06c7 */
[----:B------:R-:W-:Y:S04]  /*93f0*/  STS.U8 [R24+UR12+0xf00], R173 ;  /* 0x000f00ad18007988 */ /* 0x000fe8000800000c */
[----:B------:R-:W-:Y:S04]  /*9400*/  STS.U8 [R24+UR12+0x1000], R174 ;  /* 0x001000ae18007988 */ /* 0x000fe8000800000c */
[----:B------:R-:W-:Y:S04]  /*9410*/  STS.U8 [R24+UR12+0x1100], R176 ;  /* 0x001100b018007988 */ /* 0x000fe8000800000c */
[----:B------:R-:W-:Y:S04]  /*9420*/  STS.U8 [R24+UR12+0x1200], R177 ;  /* 0x001200b118007988 */ /* 0x000fe8000800000c */
[----:B------:R-:W-:Y:S04]  /*9430*/  STS.U8 [R24+UR12+0x1300], R179 ;  /* 0x001300b318007988 */ /* 0x000fe8000800000c */
[----:B------:R0:W3:Y:S04]  /*9440*/  @!P0 LDG.E.U8 R9, desc[UR14][R6.64] ;  /* 0x0000000e06098981 */ /* 0x0000e8000c1e1100 */
[----:B------:R-:W-:Y:S01]  /*9450*/  STS.U8 [R24+UR12+0x1400], R180 ;  /* 0x001400b418007988 */ /* 0x000fe2000800000c */
[----:B------:R-:W-:-:S03]  /*9460*/  PRMT R8, RZ, 0x7610, R8 ;  /* 0x00007610ff087816 */ /* 0x000fc60000000008 */
[----:B------:R-:W-:Y:S01]  /*9470*/  STS.U8 [R24+UR12+0x1500], R182 ;  /* 0x001500b618007988 */ /* 0x000fe2000800000c */
[----:B0-----:R-:W-:-:S03]  /*9480*/  IADD3 R6, P1, R5, R196, RZ ;  /* 0x000000c405067210 */ /* 0x001fc60007f3e0ff */
[----:B------:R-:W-:Y:S04]  /*9490*/  STS.U8 [R24+UR12+0x1600], R183 ;  /* 0x001600b718007988 */ /* 0x000fe8000800000c */
[----:B------:R-:W-:Y:S01]  /*94a0*/  STS.U8 [R24+UR12+0x1700], R185 ;  /* 0x001700b918007988 */ /* 0x000fe2000800000c */
[----:B------:R-:W-:-:S03]  /*94b0*/  IMAD.X R7, R25, 0x1, R195, P1 ;  /* 0x0000000119077824 */ /* 0x000fc600008e06c3 */
[----:B------:R-:W-:Y:S04]  /*94c0*/  STS.U8 [R24+UR12+0x1800], R186 ;  /* 0x001800ba18007988 */ /* 0x000fe8000800000c */
[----:B------:R-:W-:Y:S04]  /*94d0*/  STS.U8 [R24+UR12+0x1900], R187 ;  /* 0x001900bb18007988 */ /* 0x000fe8000800000c */
[----:B------:R-:W-:Y:S04]  /*94e0*/  STS.U8 [R24+UR12+0x1a00], R184 ;  /* 0x001a00b818007988 */ /* 0x000fe8000800000c */
[----:B------:R-:W-:Y:S04]  /*94f0*/  STS.U8 [R24+UR12+0x1b00], R181 ;  /* 0x001b00b518007988 */ /* 0x000fe8000800000c */
[----:B------:R-:W-:Y:S04]  /*9500*/  STS.U8 [R24+UR12+0x1c00], R178 ;  /* 0x001c00b218007988 */ /* 0x000fe8000800000c */
[----:B------:R-:W-:Y:S04]  /*9510*/  STS.U8 [R24+UR12+0x1d00], R175 ;  /* 0x001d00af18007988 */ /* 0x000fe8000800000c */
[----:B------:R-:W3:Y:S04]  /*9520*/  @!P0 LDG.E.U8 R8, desc[UR14][R6.64] ;  /* 0x0000000e06088981 */ /* 0x000ee8000c1e1100 */
[----:B------:R-:W-:Y:S04]  /*9530*/  STS.U8 [R24+UR12+0x1e00], R172 ;  /* 0x001e00ac18007988 */ /* 0x000fe8000800000c */
[----:B------:R0:W-:Y:S04]  /*9540*/  STS.U8 [R24+UR12+0x1f00], R169 ;  /* 0x001f00a918007988 */ /* 0x0001e8000800000c */
[----:B------:R-:W3:Y:S04]  /*9550*/  LDL.64 R6, [R1+0x308] ;  /* 0x0003080001067983 */ /* 0x000ee80000100a00 */
[----:B0-----:R-:W3:Y:S04]  /*9560*/  LDL.LU.64 R24, [R1] ;  /* 0x0000000001187983 */ /* 0x001ee80000300a00 */
[----:B------:R-:W3:Y:S04]  /*9570*/  LDL.LU.64 R26, [R1+0x8] ;  /* 0x00000800011a7983 */ /* 0x000ee80000300a00 */
        /* <DEDUP_REMOVED lines=62> */
[----:B------:R-:W-:Y:S04]  /*9960*/  STS.U8 [R189+UR12+0x1f80], R188 ;  /* 0x001f80bcbd007988 */ /* 0x000fe8000800000c */
[----:B----4-:R-:W-:Y:S04]  /*9970*/  STS.U8 [R189+UR12+0x80], R167 ;  /* 0x000080a7bd007988 */ /* 0x010fe8000800000c */
[----:B--2---:R-:W-:Y:S04]  /*9980*/  STS.U8 [R189+UR12+0x180], R166 ;  /* 0x000180a6bd007988 */ /* 0x004fe8000800000c */
[----:B------:R-:W-:Y:S04]  /*9990*/  STS.U8 [R189+UR12+0x280], R165 ;  /* 0x000280a5bd007988 */ /* 0x000fe8000800000c */
        /* <DEDUP_REMOVED lines=12> */
[----:B---3--:R-:W-:Y:S04]  /*9a60*/  STS.U8 [R189+UR12+0xf80], R152 ;  /* 0x000f8098bd007988 */ /* 0x008fe8000800000c */
        /* <DEDUP_REMOVED lines=14> */
[----:B------:R-:W-:Y:S01]  /*9b50*/  STS.U8 [R189+UR12+0x1e80], R8 ;  /* 0x001e8008bd007988 */ /* 0x000fe2000800000c */
[----:B------:R0:W-:Y:S06]  /*9b60*/  MEMBAR.ALL.CTA ;  /* 0x0000000000007992 */ /* 0x0001ec0000008000 */
[----:B0-----:R-:W0:Y:S01]  /*9b70*/  FENCE.VIEW.ASYNC.S ;  /* 0x00000000000073c6 */ /* 0x001e220000000000 */
[----:B------:R-:W-:Y:S01]  /*9b80*/  R2UR UR8, R6 ;  /* 0x00000000060872ca */ /* 0x000fe200000e0000 */
[----:B0-----:R-:W-:Y:S06]  /*9b90*/  BAR.SYNC.DEFER_BLOCKING 0x0 ;  /* 0x0000000000007b1d */ /* 0x001fec0000010000 */
[----:B------:R-:W-:Y:S01]  /*9ba0*/  UMOV UR9, 0xc0000010 ;  /* 0xc000001000097882 */ /* 0x000fe20000000000 */
[----:B------:R-:W-:-:S06]  /*9bb0*/  WARPGROUP.ARRIVE ;  /* 0x00000000000079c5 */ /* 0x000fcc0000000000 */
[----:B------:R-:W-:Y:S03]  /*9bc0*/  QGMMA.64x256x32.F32.E5M2.E5M2 R24, gdesc[UR8], R24, gsb0 ;  /* 0x03e00000081879f3 */ /* 0x000fe60008003818 */
[----:B------:R-:W-:Y:S02]  /*9bd0*/  WARPGROUP.DEPBAR.LE gsb0, 0x0 ;  /* 0x00008000000079c5 */ /* 0x000fe40000010000 */
[----:B------:R-:W-:Y:S04]  /*9be0*/  STL.64 [R1], R24 ;  /* 0x0000001801007387 */ /* 0x000fe80000100a00 */
        /* <DEDUP_REMOVED lines=62> */
[----:B------:R0:W-:Y:S04]  /*9fd0*/  STL.64 [R1+0x1f8], R150 ;  /* 0x0001f89601007387 */ /* 0x0001e80000100a00 */
[----:B0-----:R-:W2:Y:S04]  /*9fe0*/  LDL.LU.64 R150, [R1+0x560] ;  /* 0x0005600001967983 */ /* 0x001ea80000300a00 */
[----:B------:R-:W2:Y:S04]  /*9ff0*/  LDL.LU.64 R148, [R1+0x558] ;  /* 0x0005580001947983 */ /* 0x000ea80000300a00 */
        /* <DEDUP_REMOVED lines=62> */
[----:B------:R-:W3:Y:S01]  /*a3e0*/  LDL.LU R168, [R1+0x204] ;  /* 0x0002040001a87983 */ /* 0x000ee20000300800 */
[----:B------:R-:W-:-:S02]  /*a3f0*/  IADD3 R198, P1, R198, UR16, RZ ;  /* 0x00000010c6c67c10 */ /* 0x000fc4000ff3e0ff */
[----:B------:R-:W-:Y:S01]  /*a400*/  IADD3 R200, P2, R200, UR16, RZ ;  /* 0x00000010c8c87c10 */ /* 0x000fe2000ff5e0ff */
[----:B------:R-:W4:Y:S01]  /*a410*/  LDL.LU R180, [R1+0x214] ;  /* 0x0002140001b47983 */ /* 0x000f220000300800 */
[----:B------:R-:W-:Y:S02]  /*a420*/  IADD3.X R197, R197, UR17, RZ, P1, !PT ;  /* 0x00000011c5c57c10 */ /* 0x000fe40008ffe4ff */
[----:B------:R-:W-:Y:S01]  /*a430*/  IADD3 R212, P1, R212, UR16, RZ ;  /* 0x00000010d4d47c10 */ /* 0x000fe2000ff3e0ff */
[----:B------:R-:W2:Y:S01]  /*a440*/  LDL.LU R179, [R1+0x224] ;  /* 0x0002240001b37983 */ /* 0x000ea20000300800 */
[----:B------:R-:W-:Y:S02]  /*a450*/  IADD3.X R199, R199, UR17, RZ, P2, !PT ;  /* 0x00000011c7c77c10 */ /* 0x000fe400097fe4ff */
[----:B------:R-:W-:Y:S01]  /*a460*/  IADD3 R214, P2, R214, UR16, RZ ;  /* 0x00000010d6d67c10 */ /* 0x000fe2000ff5e0ff */
[----:B------:R-:W2:Y:S01]  /*a470*/  LDL.LU R187, [R1+0x22c] ;  /* 0x00022c0001bb7983 */ /* 0x000ea20000300800 */
[----:B------:R-:W-:-:S02]  /*a480*/  IADD3.X R211, R211, UR17, RZ, P1, !PT ;  /* 0x00000011d3d37c10 */ /* 0x000fc40008ffe4ff */
[----:B------:R-:W-:Y:S01]  /*a490*/  IADD3 R226, P1, R226, UR16, RZ ;  /* 0x00000010e2e27c10 */ /* 0x000fe2000ff3e0ff */
[----:B------:R-:W2:Y:S01]  /*a4a0*/  LDL.LU R6, [R1+0x234] ;  /* 0x0002340001067983 */ /* 0x000ea20000300800 */
        /* <DEDUP_REMOVED lines=10> */
[----:B------:R-:W-:Y:S01]  /*a550*/  IADD3.X R241, R241, UR17, RZ, P2, !PT ;  /* 0x00000011f1f17c10 */ /* 0x000fe200097fe4ff */
[----:B------:R-:W2:Y:S01]  /*a560*/  LDL.LU R185, [R1+0x210] ;  /* 0x0002100001b97983 */ /* 0x000ea20000300800 */
[----:B------:R-:W-:-:S03]  /*a570*/  IADD3 R249, P2, R249, UR16, RZ ;  /* 0x00000010f9f97c10 */ /* 0x000fc6000ff5e0ff */
[----:B------:R-:W2:Y:S04]  /*a580*/  LDL.LU R176, [R1+0x24c] ;  /* 0x00024c0001b07983 */ /* 0x000ea80000300800 */
[----:B------:R-:W2:Y:S04]  /*a590*/  LDL.LU R183, [R1+0x254] ;  /* 0x0002540001b77983 */ /* 0x000ea80000300800 */
[----:B------:R-:W2:Y:S04]  /*a5a0*/  LDL.LU R173, [R1+0x220] ;  /* 0x0002200001ad7983 */ /* 0x000ea80000300800 */
[----:B------:R-:W2:Y:S04]  /*a5b0*/  LDL.LU R174, [R1+0x25c] ;  /* 0x00025c0001ae7983 */ /* 0x000ea80000300800 */
[----:B------:R-:W2:Y:S01]  /*a5c0*/  LDL.LU R171, [R1+0x264] ;  /* 0x0002640001ab7983 */ /* 0x000ea20000300800 */
[----:B---3--:R-:W-:-:S05]  /*a5d0*/  IADD3 R168, P1, R168, UR16, RZ ;  /* 0x00000010a8a87c10 */ /* 0x008fca000ff3e0ff */
[----:B------:R-:W-:Y:S04]  /*a5e0*/  STL [R1+0x204], R168 ;  /* 0x000204a801007387 */ /* 0x000fe80000100800 */
[----:B------:R0:W-:Y:S04]  /*a5f0*/  STL [R1+0x20c], R249 ;  /* 0x00020cf901007387 */ /* 0x0001e80000100800 */
[----:B0-----:R-:W3:Y:S01]  /*a600*/  LDL.LU R249, [R1+0x360] ;  /* 0x0003600001f97983 */ /* 0x001ee20000300800 */
[----:B------:R-:W-:Y:S02]  /*a610*/  IADD3 R204, P4, R204, UR16, RZ ;  /* 0x00000010cccc7c10 */ /* 0x000fe4000ff9e0ff */
[----:B------:R-:W-:Y:S01]  /*a620*/  IADD3 R202, P3, R202, UR16, RZ ;  /* 0x00000010caca7c10 */ /* 0x000fe2000ff7e0ff */
[----:B------:R-:W3:Y:S01]  /*a630*/  LDL.LU R170, [R1+0x230] ;  /* 0x0002300001aa7983 */ /* 0x000ee20000300800 */
[----:B------:R-:W-:-:S02]  /*a640*/  IADD3 R192, P5, R192, UR16, RZ ;  /* 0x00000010c0c07c10 */ /* 0x000fc4000ffbe0ff */
[----:B------:R-:W-:Y:S01]  /*a650*/  IADD3.X R203, R203, UR17, RZ, P4, !PT ;  /* 0x00000011cbcb7c10 */ /* 0x000fe2000a7fe4ff */
[----:B------:R-:W3:Y:S01]  /*a660*/  LDL.LU R168, [R1+0x26c] ;  /* 0x00026c0001a87983 */ /* 0x000ee20000300800 */
[----:B------:R-:W-:Y:S02]  /*a670*/  IADD3 R194, P6, R194, UR16, RZ ;  /* 0x00000010c2c27c10 */ /* 0x000fe4000ffde0ff */
[----:B------:R-:W-:Y:S02]  /*a680*/  IADD3.X R201, R201, UR17, RZ, P3, !PT ;  /* 0x00000011c9c97c10 */ /* 0x000fe40009ffe4ff */
[----:B------:R-:W-:Y:S02]  /*a690*/  IADD3 R218, P4, R218, UR16, RZ ;  /* 0x00000010dada7c10 */ /* 0x000fe4000ff9e0ff */
[----:B------:R-:W-:Y:S02]  /*a6a0*/  IADD3 R196, P0, R196, UR16, RZ ;  /* 0x00000010c4c47c10 */ /* 0x000fe4000ff1e0ff */
[----:B------:R-:W-:-:S02]  /*a6b0*/  IADD3 R216, P3, R216, UR16, RZ ;  /* 0x00000010d8d87c10 */ /* 0x000fc4000ff7e0ff */
[----:B------:R-:W-:Y:S02]  /*a6c0*/  IADD3.X R191, R191, UR17, RZ, P5, !PT ;  /* 0x00000011bfbf7c10 */ /* 0x000fe4000affe4ff */
[----:B------:R-:W-:Y:S02]  /*a6d0*/  IADD3 R206, P5, R206, UR16, RZ ;  /* 0x00000010cece7c10 */ /* 0x000fe4000ffbe0ff */
[----:B------:R-:W-:Y:S02]  /*a6e0*/  IADD3.X R193, R193, UR17, RZ, P6, !PT ;  /* 0x00000011c1c17c10 */ /* 0x000fe4000b7fe4ff */
[----:B------:R-:W-:Y:S02]  /*a6f0*/  IADD3.X R217, R217, UR17, RZ, P4, !PT ;  /* 0x00000011d9d97c10 */ /* 0x000fe4000a7fe4ff */
[----:B------:R-:W-:Y:S02]  /*a700*/  IADD3 R208, P6, R208, UR16, RZ ;  /* 0x00000010d0d07c10 */ /* 0x000fe4000ffde0ff */
[----:B------:R-:W-:-:S02]  /*a710*/  IADD3.X R195, R195, UR17, RZ, P0, !PT ;  /* 0x00000011c3c37c10 */ /* 0x000fc400087fe4ff */
[----:B------:R-:W-:Y:S02]  /*a720*/  IADD3.X R215, R215, UR17, RZ, P3, !PT ;  /* 0x00000011d7d77c10 */ /* 0x000fe40009ffe4ff */
[----:B------:R-:W-:Y:S02]  /*a730*/  IADD3 R232, P4, R232, UR16, RZ ;  /* 0x00000010e8e87c10 */ /* 0x000fe4000ff9e0ff */
[----:B------:R-:W-:Y:S02]  /*a740*/  IADD3 R210, P0, R210, UR16, RZ ;  /* 0x00000010d2d27c10 */ /* 0x000fe4000ff1e0ff */
[----:B------:R-:W-:Y:S02]  /*a750*/  IADD3 R230, P3, R230, UR16, RZ ;  /* 0x00000010e6e67c10 */ /* 0x000fe4000ff7e0ff */
[----:B------:R-:W-:Y:S02]  /*a760*/  IADD3.X R205, R205, UR17, RZ, P5, !PT ;  /* 0x00000011cdcd7c10 */ /* 0x000fe4000affe4ff */
[----:B------:R-:W-:-:S02]  /*a770*/  IADD3 R220, P5, R220, UR16, RZ ;  /* 0x00000010dcdc7c10 */ /* 0x000fc4000ffbe0ff */
[----:B------:R-:W-:Y:S02]  /*a780*/  IADD3.X R207, R207, UR17, RZ, P6, !PT ;  /* 0x00000011cfcf7c10 */ /* 0x000fe4000b7fe4ff */
[----:B------:R-:W-:Y:S02]  /*a790*/  IADD3.X R231, R231, UR17, RZ, P4, !PT ;  /* 0x00000011e7e77c10 */ /* 0x000fe4000a7fe4ff */
[----:B------:R-:W-:Y:S02]  /*a7a0*/  IADD3 R222, P6, R222, UR16, RZ ;  /* 0x00000010dede7c10 */ /* 0x000fe4000ffde0ff */
[----:B------:R-:W-:Y:S02]  /*a7b0*/  IADD3.X R209, R209, UR17, RZ, P0, !PT ;  /* 0x00000011d1d17c10 */ /* 0x000fe400087fe4ff */
[----:B------:R-:W-:Y:S02]  /*a7c0*/  IADD3.X R229, R229, UR17, RZ, P3, !PT ;  /* 0x00000011e5e57c10 */ /* 0x000fe40009ffe4ff */
[----:B------:R-:W-:-:S02]  /*a7d0*/  IADD3 R246, P4, R246, UR16, RZ ;  /* 0x00000010f6f67c10 */ /* 0x000fc4000ff9e0ff */
[----:B------:R-:W-:Y:S02]  /*a7e0*/  IADD3 R224, P0, R224, UR16, RZ ;  /* 0x00000010e0e07c10 */ /* 0x000fe4000ff1e0ff */
[----:B------:R-:W-:Y:S02]  /*a7f0*/  IADD3 R244, P3, R244, UR16, RZ ;  /* 0x00000010f4f47c10 */ /* 0x000fe4000ff7e0ff */
[----:B------:R-:W-:Y:S02]  /*a800*/  IADD3.X R219, R219, UR17, RZ, P5, !PT ;  /* 0x00000011dbdb7c10 */ /* 0x000fe4000affe4ff */
[----:B------:R-:W-:Y:S02]  /*a810*/  IADD3 R234, P5, R234, UR16, RZ ;  /* 0x00000010eaea7c10 */ /* 0x000fe4000ffbe0ff */
[----:B------:R-:W-:Y:S02]  /*a820*/  IADD3.X R221, R221, UR17, RZ, P6, !PT ;  /* 0x00000011dddd7c10 */ /* 0x000fe4000b7fe4ff */
[----:B------:R-:W-:-:S02]  /*a830*/  IADD3.X R245, R245, UR17, RZ, P4, !PT ;  /* 0x00000011f5f57c10 */ /* 0x000fc4000a7fe4ff */
[----:B------:R-:W-:Y:S02]  /*a840*/  IADD3 R236, P6, R236, UR16, RZ ;  /* 0x00000010ecec7c10 */ /* 0x000fe4000ffde0ff */
[----:B------:R-:W-:Y:S02]  /*a850*/  IADD3.X R223, R223, UR17, RZ, P0, !PT ;  /* 0x00000011dfdf7c10 */ /* 0x000fe400087fe4ff */
[----:B------:R-:W-:Y:S02]  /*a860*/  IADD3.X R243, R243, UR17, RZ, P3, !PT ;  /* 0x00000011f3f37c10 */ /* 0x000fe40009ffe4ff */
[----:B------:R-:W-:Y:S02]  /*a870*/  IADD3 R4, P4, R4, UR16, RZ ;  /* 0x0000001004047c10 */ /* 0x000fe4000ff9e0ff */
[----:B------:R-:W-:Y:S02]  /*a880*/  IADD3 R238, P0, R238, UR16, RZ ;  /* 0x00000010eeee7c10 */ /* 0x000fe4000ff1e0ff */
[----:B----4-:R-:W-:-:S02]  /*a890*/  IADD3 R180, P3, R180, UR16, RZ ;  /* 0x00000010b4b47c10 */ /* 0x010fc4000ff7e0ff */
[----:B------:R-:W-:Y:S02]  /*a8a0*/  IADD3.X R233, R233, UR17, RZ, P5, !PT ;  /* 0x00000011e9e97c10 */ /* 0x000fe4000affe4ff */
[----:B------:R-:W-:Y:S01]  /*a8b0*/  IADD3 R248, P5, R248, UR16, RZ ;  /* 0x00000010f8f87c10 */ /* 0x000fe2000ffbe0ff */
[----:B------:R0:W-:Y:S01]  /*a8c0*/  STL [R1+0x21c], R4 ;  /* 0x00021c0401007387 */ /* 0x0001e20000100800 */
[----:B------:R-:W-:Y:S02]  /*a8d0*/  IADD3.X R235, R235, UR17, RZ, P6, !PT ;  /* 0x00000011ebeb7c10 */ /* 0x000fe4000b7fe4ff */
[----:B------:R-:W-:Y:S01]  /*a8e0*/  IADD3 R250, P6, R250, UR16, RZ ;  /* 0x00000010fafa7c10 */ /* 0x000fe2000ffde0ff */
[----:B------:R1:W-:Y:S01]  /*a8f0*/  STL [R1+0x214], R180 ;  /* 0x000214b401007387 */ /* 0x0003e20000100800 */
[----:B------:R-:W-:Y:S02]  /*a900*/  IADD3.X R237, R237, UR17, RZ, P0, !PT ;  /* 0x00000011eded7c10 */ /* 0x000fe400087fe4ff */
[----:B------:R-:W-:-:S02]  /*a910*/  IADD3 R252, P0, R252, UR16, RZ ;  /* 0x00000010fcfc7c10 */ /* 0x000fc4000ff1e0ff */
[----:B------:R-:W-:Y:S01]  /*a920*/  IADD3.X R247, R247, UR17, RZ, P5, !PT ;  /* 0x00000011f7f77c10 */ /* 0x000fe2000affe4ff */
[----:B0-----:R-:W4:Y:S01]  /*a930*/  LDL.LU R4, [R1+0x35c] ;  /* 0x00035c0001047983 */ /* 0x001f220000300800 */
[----:B--2---:R-:W-:Y:S02]  /*a940*/  IADD3 R179, P5, R179, UR16, RZ ;  /* 0x00000010b3b37c10 */ /* 0x004fe4000ffbe0ff */
[----:B------:R-:W-:Y:S01]  /*a950*/  IADD3.X R251, R251, UR17, RZ, P0, !PT ;  /* 0x00000011fbfb7c10 */ /* 0x000fe200087fe4ff */
[----:B------:R-:W2:Y:S01]  /*a960*/  LDL.LU R182, [R1+0x274] ;  /* 0x0002740001b67983 */ /* 0x000ea20000300800 */
[----:B------:R-:W-:Y:S02]  /*a970*/  IADD3 R6, P0, R6, UR16, RZ ;  /* 0x0000001006067c10 */ /* 0x000fe4000ff1e0ff */
[----:B------:R-:W-:Y:S01]  /*a980*/  IADD3.X R2, R2, UR17, RZ, P2, !PT ;  /* 0x0000001102027c10 */ /* 0x000fe200097fe4ff */
[----:B-1----:R-:W2:Y:S01]  /*a990*/  LDL.LU R180, [R1+0x240] ;  /* 0x0002400001b47983 */ /* 0x002ea20000300800 */
[----:B------:R-:W-:-:S03]  /*a9a0*/  IADD3.X R7, R7, UR17, RZ, P1, !PT ;  /* 0x0000001107077c10 */ /* 0x000fc60008ffe4ff */
[----:B------:R0:W-:Y:S01]  /*a9b0*/  STL [R1+0x224], R179 ;  /* 0x000224b301007387 */ /* 0x0001e20000100800 */
[----:B------:R-:W-:Y:S02]  /*a9c0*/  IADD3 R177, P1, R177, UR16, RZ ;  /* 0x00000010b1b17c10 */ /* 0x000fe4000ff3e0ff */
[----:B------:R-:W-:Y:S01]  /*a9d0*/  IADD3.X R185, R185, UR17, RZ, P3, !PT ;  /* 0x00000011b9b97c10 */ /* 0x000fe20009ffe4ff */
[----:B0-----:R-:W2:Y:S01]  /*a9e0*/  LDL.LU R179, [R1+0x27c] ;  /* 0x00027c0001b37983 */ /* 0x001ea20000300800 */
[----:B------:R-:W-:Y:S02]  /*a9f0*/  IADD3 R176, P3, R176, UR16, RZ ;  /* 0x00000010b0b07c10 */ /* 0x000fe4000ff7e0ff */
[----:B------:R-:W-:Y:S02]  /*aa00*/  IADD3 R186, P2, R186, UR16, RZ ;  /* 0x00000010baba7c10 */ /* 0x000fe4000ff5e0ff */
[----:B------:R-:W-:Y:S02]  /*aa10*/  IADD3.X R14, R14, UR17, RZ, P4, !PT ;  /* 0x000000110e0e7c10 */ /* 0x000fe4000a7fe4ff */
[----:B------:R-:W-:-:S02]  /*aa20*/  IADD3.X R173, R173, UR17, RZ, P5, !PT ;  /* 0x00000011adad7c10 */ /* 0x000fc4000affe4ff */
[----:B------:R-:W-:Y:S02]  /*aa30*/  IADD3 R183, P4, R183, UR16, RZ ;  /* 0x00000010b7b77c10 */ /* 0x000fe4000ff9e0ff */
[----:B------:R-:W-:Y:S02]  /*aa40*/  IADD3 R174, P5, R174, UR16, RZ ;  /* 0x00000010aeae7c10 */ /* 0x000fe4000ffbe0ff */
[----:B---3--:R-:W-:Y:S02]  /*aa50*/  IADD3.X R249, R249, UR17, RZ, P6, !PT ;  /* 0x00000011f9f97c10 */ /* 0x008fe4000b7fe4ff */
[----:B------:R-:W-:-:S05]  /*aa60*/  IADD3 R187, P6, R187, UR16, RZ ;  /* 0x00000010bbbb7c10 */ /* 0x000fca000ffde0ff */
[----:B------:R-:W-:Y:S04]  /*aa70*/  STL [R1+0x22c], R187 ;  /* 0x00022cbb01007387 */ /* 0x000fe80000100800 */
[----:B------:R-:W-:Y:S04]  /*aa80*/  STL [R1+0x234], R6 ;  /* 0x0002340601007387 */ /* 0x000fe80000100800 */
[----:B------:R0:W-:Y:S04]  /*aa90*/  STL [R1+0x208], R2 ;  /* 0x0002080201007387 */ /* 0x0001e80000100800 */
[----:B------:R-:W-:Y:S04]  /*aaa0*/  STL [R1+0x200], R7 ;  /* 0x0002000701007387 */ /* 0x000fe80000100800 */
[----:B0-----:R-:W3:Y:S04]  /*aab0*/  LDL.LU R2, [R1+0x358] ;  /* 0x0003580001027983 */ /* 0x001ee80000300800 */
[----:B------:R0:W-:Y:S01]  /*aac0*/  STL [R1+0x23c], R177 ;  /* 0x00023cb101007387 */ /* 0x0001e20000100800 */
[----:B------:R-:W-:-:S03]  /*aad0*/  IADD3.X R3, R3, UR17, RZ, P6, !PT ;  /* 0x0000001103037c10 */ /* 0x000fc6000b7fe4ff */
[----:B0-----:R-:W3:Y:S04]  /*aae0*/  LDL.LU R177, [R1+0x284] ;  /* 0x0002840001b17983 */ /* 0x001ee80000300800 */
[----:B------:R0:W-:Y:S04]  /*aaf0*/  STL [R1+0x24c], R176 ;  /* 0x00024cb001007387 */ /* 0x0001e80000100800 */
[----:B------:R-:W-:Y:S04]  /*ab00*/  STL [R1+0x244], R186 ;  /* 0x000244ba01007387 */ /* 0x000fe80000100800 */
[----:B0-----:R-:W3:Y:S04]  /*ab10*/  LDL.LU R176, [R1+0x250] ;  /* 0x0002500001b07983 */ /* 0x001ee80000300800 */
[----:B------:R-:W-:Y:S04]  /*ab20*/  STL [R1+0x210], R185 ;  /* 0x000210b901007387 */ /* 0x000fe80000100800 */
[----:B------:R0:W-:Y:S01]  /*ab30*/  STL [R1+0x218], R14 ;  /* 0x0002180e01007387 */ /* 0x0001e20000100800 */
[----:B------:R-:W-:-:S03]  /*ab40*/  IADD3 R171, P6, R171, UR16, RZ ;  /* 0x00000010abab7c10 */ /* 0x000fc6000ffde0ff */
[----:B0-----:R-:W3:Y:S04]  /*ab50*/  LDL.LU R14, [R1+0x354] ;  /* 0x00035400010e7983 */ /* 0x001ee80000300800 */
[----:B------:R0:W-:Y:S04]  /*ab60*/  STL [R1+0x220], R173 ;  /* 0x000220ad01007387 */ /* 0x0001e80000100800 */
[----:B0-----:R-:W3:Y:S04]  /*ab70*/  LDL.LU R173, [R1+0x28c] ;  /* 0x00028c0001ad7983 */ /* 0x001ee80000300800 */
[----:B------:R-:W-:Y:S04]  /*ab80*/  STL [R1+0x254], R183 ;  /* 0x000254b701007387 */ /* 0x000fe80000100800 */
[----:B------:R0:W-:Y:S04]  /*ab90*/  STL [R1+0x228], R3 ;  /* 0x0002280301007387 */ /* 0x0001e80000100800 */
[----:B0-----:R-:W3:Y:S04]  /*aba0*/  LDL.LU R3, [R1+0x350] ;  /* 0x0003500001037983 */ /* 0x001ee80000300800 */
[----:B------:R0:W-:Y:S04]  /*abb0*/  STL [R1+0x25c], R174 ;  /* 0x00025cae01007387 */ /* 0x0001e80000100800 */
[----:B0-----:R-:W3:Y:S04]  /*abc0*/  LDL.LU R174, [R1+0x294] ;  /* 0x0002940001ae7983 */ /* 0x001ee80000300800 */
[----:B------:R0:W-:Y:S04]  /*abd0*/  STL [R1+0x264], R171 ;  /* 0x000264ab01007387 */ /* 0x0001e80000100800 */
[----:B0-----:R-:W3:Y:S01]  /*abe0*/  LDL.LU R171, [R1+0x260] ;  /* 0x0002600001ab7983 */ /* 0x001ee20000300800 */
[----:B------:R-:W-:-:S02]  /*abf0*/  IADD3.X R170, R170, UR17, RZ, P0, !PT ;  /* 0x00000011aaaa7c10 */ /* 0x000fc400087fe4ff */
[----:B----4-:R-:W-:Y:S01]  /*ac00*/  IADD3.X R4, R4, UR17, RZ, P1, !PT ;  /* 0x0000001104047c10 */ /* 0x010fe20008ffe4ff */
[----:B------:R-:W4:Y:S01]  /*ac10*/  LDL.LU R175, [R1+0x29c] ;  /* 0x00029c0001af7983 */ /* 0x000f220000300800 */
[----:B------:R-:W-:-:S03]  /*ac20*/  IADD3 R168, P0, R168, UR16, RZ ;  /* 0x00000010a8a87c10 */ /* 0x000fc6000ff1e0ff */
[----:B------:R-:W-:Y:S01]  /*ac30*/  STL [R1+0x230], R170 ;  /* 0x000230aa01007387 */ /* 0x000fe20000100800 */
[----:B--2---:R-:W-:-:S03]  /*ac40*/  IADD3 R182, P1, R182, UR16, RZ ;  /* 0x00000010b6b67c10 */ /* 0x004fc6000ff3e0ff */
[----:B------:R0:W-:Y:S01]  /*ac50*/  STL [R1+0x238], R4 ;  /* 0x0002380401007387 */ /* 0x0001e20000100800 */
[----:B------:R-:W-:-:S03]  /*ac60*/  IADD3.X R180, R180, UR17, RZ, P2, !PT ;  /* 0x00000011b4b47c10 */ /* 0x000fc600097fe4ff */
[----:B------:R1:W-:Y:S01]  /*ac70*/  STL [R1+0x26c], R168 ;  /* 0x00026ca801007387 */ /* 0x0003e20000100800 */
[----:B------:R-:W-:-:S03]  /*ac80*/  IADD3 R179, P2, R179, UR16, RZ ;  /* 0x00000010b3b37c10 */ /* 0x000fc6000ff5e0ff */
[----:B0-----:R-:W2:Y:S04]  /*ac90*/  LDL.LU R4, [R1+0x34c] ;  /* 0x00034c0001047983 */ /* 0x001ea80000300800 */
[----:B------:R-:W2:Y:S04]  /*aca0*/  LDL.LU R170, [R1+0x2a4] ;  /* 0x0002a40001aa7983 */ /* 0x000ea80000300800 */
[----:B-1----:R-:W2:Y:S04]  /*acb0*/  LDL.LU R168, [R1+0x270] ;  /* 0x0002700001a87983 */ /* 0x002ea80000300800 */
[----:B------:R-:W2:Y:S04]  /*acc0*/  LDL.LU R178, [R1+0x2ac] ;  /* 0x0002ac0001b27983 */ /* 0x000ea80000300800 */
[----:B------:R-:W-:Y:S04]  /*acd0*/  STL [R1+0x274], R182 ;  /* 0x000274b601007387 */ /* 0x000fe80000100800 */
[----:B------:R-:W2:Y:S04]  /*ace0*/  LDL.LU R181, [R1+0x2b4] ;  /* 0x0002b40001b57983 */ /* 0x000ea80000300800 */
[----:B------:R-:W-:Y:S04]  /*acf0*/  STL [R1+0x240], R180 ;  /* 0x000240b401007387 */ /* 0x000fe80000100800 */
[----:B------:R-:W2:Y:S04]  /*ad00*/  LDL.LU R184, [R1+0x280] ;  /* 0x0002800001b87983 */ /* 0x000ea80000300800 */
[----:B------:R-:W2:Y:S04]  /*ad10*/  LDL.LU R187, [R1+0x2bc] ;  /* 0x0002bc0001bb7983 */ /* 0x000ea80000300800 */
[----:B------:R-:W-:Y:S01]  /*ad20*/  STL [R1+0x27c], R179 ;  /* 0x00027cb301007387 */ /* 0x000fe20000100800 */
[----:B---3--:R-:W-:-:S05]  /*ad30*/  IADD3.X R2, R2, UR17, RZ, P3, !PT ;  /* 0x0000001102027c10 */ /* 0x008fca0009ffe4ff */
[----:B------:R0:W-:Y:S04]  /*ad40*/  STL [R1+0x248], R2 ;  /* 0x0002480201007387 */ /* 0x0001e80000100800 */
[----:B0-----:R-:W3:Y:S01]  /*ad50*/  LDL.LU R2, [R1+0x348] ;  /* 0x0003480001027983 */ /* 0x001ee20000300800 */
[----:B------:R-:W-:-:S03]  /*ad60*/  IADD3 R177, P3, R177, UR16, RZ ;  /* 0x00000010b1b17c10 */ /* 0x000fc6000ff7e0ff */
[----:B------:R-:W3:Y:S04]  /*ad70*/  LDL.LU R6, [R1+0x2c4] ;  /* 0x0002c40001067983 */ /* 0x000ee80000300800 */
[----:B------:R-:W3:Y:S04]  /*ad80*/  LDL.LU R7, [R1+0x290] ;  /* 0x0002900001077983 */ /* 0x000ee80000300800 */
[----:B------:R-:W3:Y:S01]  /*ad90*/  LDL.LU R186, [R1+0x2cc] ;  /* 0x0002cc0001ba7983 */ /* 0x000ee20000300800 */
[----:B------:R-:W-:-:S03]  /*ada0*/  IADD3.X R176, R176, UR17, RZ, P4, !PT ;  /* 0x00000011b0b07c10 */ /* 0x000fc6000a7fe4ff */
[----:B------:R-:W3:Y:S04]  /*adb0*/  LDL.LU R185, [R1+0x2d4] ;  /* 0x0002d40001b97983 */ /* 0x000ee80000300800 */
[----:B------:R-:W3:Y:S04]  /*adc0*/  LDL.LU R183, [R1+0x2a0] ;  /* 0x0002a00001b77983 */ /* 0x000ee80000300800 */
[----:B------:R-:W3:Y:S04]  /*add0*/  LDL.LU R182, [R1+0x2dc] ;  /* 0x0002dc0001b67983 */ /* 0x000ee80000300800 */
[----:B------:R0:W-:Y:S04]  /*ade0*/  STL [R1+0x284], R177 ;  /* 0x000284b101007387 */ /* 0x0001e80000100800 */
[----:B------:R-:W3:Y:S01]  /*adf0*/  LDL.LU R180, [R1+0x2e4] ;  /* 0x0002e40001b47983 */ /* 0x000ee20000300800 */
[----:B------:R-:W-:-:S03]  /*ae00*/  IADD3.X R14, R14, UR17, RZ, P5, !PT ;  /* 0x000000110e0e7c10 */ /* 0x000fc6000affe4ff */
[----:B------:R-:W3:Y:S04]  /*ae10*/  LDL.LU R179, [R1+0x2b0] ;  /* 0x0002b00001b37983 */ /* 0x000ee80000300800 */
[----:B0-----:R-:W3:Y:S01]  /*ae20*/  LDL.LU R177, [R1+0x2ec] ;  /* 0x0002ec0001b17983 */ /* 0x001ee20000300800 */
[----:B------:R-:W-:-:S03]  /*ae30*/  IADD3 R173, P4, R173, UR16, RZ ;  /* 0x00000010adad7c10 */ /* 0x000fc6000ff9e0ff */
[----:B------:R0:W-:Y:S04]  /*ae40*/  STL [R1+0x250], R176 ;  /* 0x000250b001007387 */ /* 0x0001e80000100800 */
[----:B0-----:R-:W3:Y:S04]  /*ae50*/  LDL.LU R176, [R1+0x2f4] ;  /* 0x0002f40001b07983 */ /* 0x001ee80000300800 */
[----:B------:R0:W-:Y:S01]  /*ae60*/  STL [R1+0x28c], R173 ;  /* 0x00028cad01007387 */ /* 0x0001e20000100800 */
[----:B------:R-:W-:-:S03]  /*ae70*/  IADD3.X R3, R3, UR17, RZ, P0, !PT ;  /* 0x0000001103037c10 */ /* 0x000fc600087fe4ff */
[----:B0-----:R-:W3:Y:S04]  /*ae80*/  LDL.LU R173, [R1+0x2c0] ;  /* 0x0002c00001ad7983 */ /* 0x001ee80000300800 */
[----:B------:R0:W-:Y:S01]  /*ae90*/  STL [R1+0x258], R14 ;  /* 0x0002580e01007387 */ /* 0x0001e20000100800 */
[----:B------:R-:W-:-:S03]  /*aea0*/  IADD3 R174, P5, R174, UR16, RZ ;  /* 0x00000010aeae7c10 */ /* 0x000fc6000ffbe0ff */
[----:B0-----:R-:W3:Y:S04]  /*aeb0*/  LDL.LU R14, [R1+0x344] ;  /* 0x00034400010e7983 */ /* 0x001ee80000300800 */
[----:B------:R0:W-:Y:S01]  /*aec0*/  STL [R1+0x294], R174 ;  /* 0x000294ae01007387 */ /* 0x0001e20000100800 */
[----:B------:R-:W-:-:S03]  /*aed0*/  IADD3.X R171, R171, UR17, RZ, P6, !PT ;  /* 0x00000011abab7c10 */ /* 0x000fc6000b7fe4ff */
[----:B0-----:R-:W3:Y:S04]  /*aee0*/  LDL.LU R174, [R1+0x304] ;  /* 0x0003040001ae7983 */ /* 0x001ee80000300800 */
[----:B------:R0:W-:Y:S04]  /*aef0*/  STL [R1+0x260], R171 ;  /* 0x000260ab01007387 */ /* 0x0001e80000100800 */
[----:B0-----:R-:W3:Y:S04]  /*af00*/  LDL.LU R171, [R1+0x2d0] ;  /* 0x0002d00001ab7983 */ /* 0x001ee80000300800 */
[----:B------:R0:W-:Y:S04]  /*af10*/  STL [R1+0x268], R3 ;  /* 0x0002680301007387 */ /* 0x0001e80000100800 */
[----:B0-----:R-:W3:Y:S01]  /*af20*/  LDL.LU R3, [R1+0x340] ;  /* 0x0003400001037983 */ /* 0x001ee20000300800 */
[----:B----4-:R-:W-:-:S02]  /*af30*/  IADD3 R175, P6, R175, UR16, RZ ;  /* 0x00000010afaf7c10 */ /* 0x010fc4000ffde0ff */
[----:B--2---:R-:W-:Y:S02]  /*af40*/  IADD3 R170, P0, R170, UR16, RZ ;  /* 0x00000010aaaa7c10 */ /* 0x004fe4000ff1e0ff */
[----:B------:R-:W-:Y:S01]  /*af50*/  IADD3.X R168, R168, UR17, RZ, P1, !PT ;  /* 0x00000011a8a87c10 */ /* 0x000fe20008ffe4ff */
[----:B------:R-:W-:Y:S01]  /*af60*/  STL [R1+0x29c], R175 ;  /* 0x00029caf01007387 */ /* 0x000fe20000100800 */
[----:B------:R-:W-:Y:S02]  /*af70*/  IADD3.X R4, R4, UR17, RZ, P2, !PT ;  /* 0x0000001104047c10 */ /* 0x000fe400097fe4ff */
[----:B------:R-:W-:Y:S01]  /*af80*/  IADD3 R178, P1, R178, UR16, RZ ;  /* 0x00000010b2b27c10 */ /* 0x000fe2000ff3e0ff */
[----:B------:R0:W-:Y:S01]  /*af90*/  STL [R1+0x2a4], R170 ;  /* 0x0002a4aa01007387 */ /* 0x0001e20000100800 */
[----:B------:R-:W-:Y:S02]  /*afa0*/  IADD3 R181, P2, R181, UR16, RZ ;  /* 0x00000010b5b57c10 */ /* 0x000fe4000ff5e0ff */
[----:B------:R-:W-:Y:S01]  /*afb0*/  IADD3.X R184, R184, UR17, RZ, P3, !PT ;  /* 0x00000011b8b87c10 */ /* 0x000fe20009ffe4ff */
[----:B0-----:R-:W2:Y:S04]  /*afc0*/  LDL.LU R170, [R1+0x2e8] ;  /* 0x0002e80001aa7983 */ /* 0x001ea80000300800 */
[----:B------:R0:W-:Y:S01]  /*afd0*/  STL [R1+0x270], R168 ;  /* 0x000270a801007387 */ /* 0x0001e20000100800 */
[----:B------:R-:W-:-:S03]  /*afe0*/  IADD3 R187, P3, R187, UR16, RZ ;  /* 0x00000010bbbb7c10 */ /* 0x000fc6000ff7e0ff */
[----:B0-----:R-:W4:Y:S04]  /*aff0*/  LDL.LU R168, [R1+0x2f0] ;  /* 0x0002f00001a87983 */ /* 0x001f280000300800 */
[----:B------:R0:W-:Y:S04]  /*b000*/  STL [R1+0x278], R4 ;  /* 0x0002780401007387 */ /* 0x0001e80000100800 */
[----:B0-----:R-:W2:Y:S04]  /*b010*/  LDL.LU R4, [R1+0x33c] ;  /* 0x00033c0001047983 */ /* 0x001ea80000300800 */
[----:B------:R-:W-:Y:S04]  /*b020*/  STL [R1+0x2ac], R178 ;  /* 0x0002acb201007387 */ /* 0x000fe80000100800 */
[----:B------:R-:W-:Y:S01]  /*b030*/  STL [R1+0x2b4], R181 ;  /* 0x0002b4b501007387 */ /* 0x000fe20000100800 */
[----:B---3--:R-:W-:-:S02]  /*b040*/  IADD3.X R2, R2, UR17, RZ, P4, !PT ;  /* 0x0000001102027c10 */ /* 0x008fc4000a7fe4ff */
[----:B------:R-:W-:-:S03]  /*b050*/  IADD3 R6, P4, R6, UR16, RZ ;  /* 0x0000001006067c10 */ /* 0x000fc6000ff9e0ff */
[----:B------:R0:W-:Y:S01]  /*b060*/  STL [R1+0x288], R2 ;  /* 0x0002880201007387 */ /* 0x0001e20000100800 */
[----:B------:R-:W-:-:S03]  /*b070*/  IADD3.X R7, R7, UR17, RZ, P5, !PT ;  /* 0x0000001107077c10 */ /* 0x000fc6000affe4ff */
[----:B------:R-:W-:Y:S01]  /*b080*/  STL [R1+0x280], R184 ;  /* 0x000280b801007387 */ /* 0x000fe20000100800 */
[----:B------:R-:W-:-:S03]  /*b090*/  IADD3 R186, P5, R186, UR16, RZ ;  /* 0x00000010baba7c10 */ /* 0x000fc6000ffbe0ff */
[----:B0-----:R-:W3:Y:S04]  /*b0a0*/  LDL.LU R2, [R1+0x338] ;  /* 0x0003380001027983 */ /* 0x001ee80000300800 */
[----:B------:R-:W-:Y:S01]  /*b0b0*/  STL [R1+0x2bc], R187 ;  /* 0x0002bcbb01007387 */ /* 0x000fe20000100800 */
[----:B------:R-:W-:-:S03]  /*b0c0*/  IADD3.X R183, R183, UR17, RZ, P0, !PT ;  /* 0x00000011b7b77c10 */ /* 0x000fc600087fe4ff */
[----:B------:R-:W-:Y:S01]  /*b0d0*/  STL [R1+0x2c4], R6 ;  /* 0x0002c40601007387 */ /* 0x000fe20000100800 */
[----:B------:R-:W-:Y:S02]  /*b0e0*/  IADD3.X R14, R14, UR17, RZ, P6, !PT ;  /* 0x000000110e0e7c10 */ /* 0x000fe4000b7fe4ff */
[----:B------:R-:W-:-:S03]  /*b0f0*/  IADD3 R185, P6, R185, UR16, RZ ;  /* 0x00000010b9b97c10 */ /* 0x000fc6000ffde0ff */
[----:B------:R0:W-:Y:S04]  /*b100*/  STL [R1+0x298], R14 ;  /* 0x0002980e01007387 */ /* 0x0001e80000100800 */
[----:B------:R-:W-:Y:S04]  /*b110*/  STL [R1+0x290], R7 ;  /* 0x0002900701007387 */ /* 0x000fe80000100800 */
[----:B0-----:R-:W4:Y:S04]  /*b120*/  LDL.LU R14, [R1+0x334] ;  /* 0x00033400010e7983 */ /* 0x001f280000300800 */
[----:B------:R-:W-:Y:S04]  /*b130*/  STL [R1+0x2cc], R186 ;  /* 0x0002ccba01007387 */ /* 0x000fe80000100800 */
[----:B------:R-:W-:Y:S01]  /*b140*/  STL [R1+0x2d4], R185 ;  /* 0x0002d4b901007387 */ /* 0x000fe20000100800 */
[----:B------:R-:W-:-:S05]  /*b150*/  IADD3.X R3, R3, UR17, RZ, P1, !PT ;  /* 0x0000001103037c10 */ /* 0x000fca0008ffe4ff */
[----:B------:R0:W-:Y:S04]  /*b160*/  STL [R1+0x2a8], R3 ;  /* 0x0002a80301007387 */ /* 0x0001e80000100800 */
[----:B------:R-:W-:Y:S04]  /*b170*/  STL [R1+0x2a0], R183 ;  /* 0x0002a0b701007387 */ /* 0x000fe80000100800 */
[----:B0-----:R-:W4:Y:S01]  /*b180*/  LDL.LU R3, [R1+0x330] ;  /* 0x0003300001037983 */ /* 0x001f220000300800 */
[----:B------:R-:W-:Y:S02]  /*b190*/  IADD3 R182, P0, R182, UR16, RZ ;  /* 0x00000010b6b67c10 */ /* 0x000fe4000ff1e0ff */
[----:B------:R-:W-:-:S02]  /*b1a0*/  IADD3 R180, P1, R180, UR16, RZ ;  /* 0x00000010b4b47c10 */ /* 0x000fc4000ff3e0ff */
[----:B------:R-:W-:Y:S01]  /*b1b0*/  IADD3.X R179, R179, UR17, RZ, P2, !PT ;  /* 0x00000011b3b37c10 */ /* 0x000fe200097fe4ff */
[----:B------:R-:W-:Y:S01]  /*b1c0*/  STL [R1+0x2dc], R182 ;  /* 0x0002dcb601007387 */ /* 0x000fe20000100800 */
[----:B------:R-:W-:Y:S02]  /*b1d0*/  IADD3 R177, P2, R177, UR16, RZ ;  /* 0x00000010b1b17c10 */ /* 0x000fe4000ff5e0ff */
[----:B------:R-:W-:Y:S01]  /*b1e0*/  IADD3.X R173, R173, UR17, RZ, P4, !PT ;  /* 0x00000011adad7c10 */ /* 0x000fe2000a7fe4ff */
[----:B------:R-:W-:Y:S01]  /*b1f0*/  STL [R1+0x2e4], R180 ;  /* 0x0002e4b401007387 */ /* 0x000fe20000100800 */
[----:B--2---:R-:W-:Y:S02]  /*b200*/  IADD3.X R4, R4, UR17, RZ, P3, !PT ;  /* 0x0000001104047c10 */ /* 0x004fe40009ffe4ff */
[----:B------:R-:W-:-:S03]  /*b210*/  IADD3 R176, P3, R176, UR16, RZ ;  /* 0x00000010b0b07c10 */ /* 0x000fc6000ff7e0ff */
[----:B------:R0:W-:Y:S04]  /*b220*/  STL [R1+0x2b8], R4 ;  /* 0x0002b80401007387 */ /* 0x0001e80000100800 */
[----:B------:R-:W-:Y:S04]  /*b230*/  STL [R1+0x2b0], R179 ;  /* 0x0002b0b301007387 */ /* 0x000fe80000100800 */
[----:B0-----:R-:W2:Y:S04]  /*b240*/  LDL.LU R4, [R1+0x32c] ;  /* 0x00032c0001047983 */ /* 0x001ea80000300800 */
[----:B------:R-:W-:Y:S04]  /*b250*/  STL [R1+0x2ec], R177 ;  /* 0x0002ecb101007387 */ /* 0x000fe80000100800 */
[----:B------:R0:W-:Y:S04]  /*b260*/  STL [R1+0x2c0], R173 ;  /* 0x0002c0ad01007387 */ /* 0x0001e80000100800 */
[----:B------:R-:W-:Y:S01]  /*b270*/  STL [R1+0x2f4], R176 ;  /* 0x0002f4b001007387 */ /* 0x000fe20000100800 */
[----:B---3--:R-:W-:Y:S01]  /*b280*/  IADD3.X R2, R2, UR17, RZ, P5, !PT ;  /* 0x0000001102027c10 */ /* 0x008fe2000affe4ff */
[----:B------:R-:W-:Y:S01]  /*b290*/  WARPGROUP.ARRIVE ;  /* 0x00000000000079c5 */ /* 0x000fe20000000000 */
[----:B----4-:R-:W-:Y:S01]  /*b2a0*/  IADD3 R3, P4, R3, UR16, RZ ;  /* 0x0000001003037c10 */ /* 0x010fe2000ff9e0ff */
[----:B------:R-:W-:Y:S01]  /*b2b0*/  UMOV UR6, UR10 ;  /* 0x0000000a00067c82 */ /* 0x000fe20008000000 */
[----:B------:R-:W-:Y:S01]  /*b2c0*/  IADD3.X R14, R14, UR17, RZ, P0, !PT ;  /* 0x000000110e0e7c10 */ /* 0x000fe200087fe4ff */
[----:B------:R-:W-:Y:S01]  /*b2d0*/  UMOV UR7, UR11 ;  /* 0x0000000b00077c82 */ /* 0x000fe20008000000 */
[----:B------:R-:W-:Y:S01]  /*b2e0*/  IADD3.X R171, R171, UR17, RZ, P6, !PT ;  /* 0x00000011abab7c10 */ /* 0x000fe2000b7fe4ff */
[----:B------:R1:W-:Y:S01]  /*b2f0*/  STL [R1+0x2fc], R3 ;  /* 0x0002fc0301007387 */ /* 0x0003e20000100800 */
[----:B------:R-:W-:Y:S01]  /*b300*/  IADD3 R174, P5, R174, UR16, RZ ;  /* 0x00000010aeae7c10 */ /* 0x000fe2000ffbe0ff */
[----:B------:R-:W-:Y:S01]  /*b310*/  QGMMA.64x256x32.F32.E5M2.E5M2 R24, gdesc[UR4], R24, gsb0 ;  /* 0x03e00000041879f3 */ /* 0x000fe20008003818 */
[----:B------:R-:W-:Y:S01]  /*b320*/  IADD3.X R170, R170, UR17, RZ, P2, !PT ;  /* 0x00000011aaaa7c10 */ /* 0x000fe200097fe4ff */
[----:B0-----:R-:W0:Y:S01]  /*b330*/  LDC R173, c[0x0][0x238] ;  /* 0x00008e00ffad7b82 */ /* 0x001e220000000800 */
[----:B-1----:R-:W3:Y:S04]  /*b340*/  LDL.LU R3, [R1+0x328] ;  /* 0x0003280001037983 */ /* 0x002ee80000300800 */
[----:B------:R1:W-:Y:S04]  /*b350*/  STL [R1+0x2c8], R2 ;  /* 0x0002c80201007387 */ /* 0x0003e80000100800 */
[----:B-1----:R-:W4:Y:S04]  /*b360*/  LDL.LU R2, [R1+0x324] ;  /* 0x0003240001027983 */ /* 0x002f280000300800 */
[----:B------:R-:W-:Y:S04]  /*b370*/  STL [R1+0x304], R174 ;  /* 0x000304ae01007387 */ /* 0x000fe80000100800 */
[----:B------:R1:W-:Y:S04]  /*b380*/  STL [R1+0x2d8], R14 ;  /* 0x0002d80e01007387 */ /* 0x0003e80000100800 */
[----:B------:R-:W-:Y:S04]  /*b390*/  STL [R1+0x2d0], R171 ;  /* 0x0002d0ab01007387 */ /* 0x000fe80000100800 */
[----:B-1----:R-:W3:Y:S01]  /*b3a0*/  LDL.LU R14, [R1+0x320] ;  /* 0x00032000010e7983 */ /* 0x002ee20000300800 */
[----:B--2---:R-:W-:-:S02]  /*b3b0*/  IADD3.X R4, R4, UR17, RZ, P4, !PT ;  /* 0x0000001104047c10 */ /* 0x004fc4000a7fe4ff */
[----:B------:R-:W-:Y:S02]  /*b3c0*/  IADD3.X R168, R168, UR17, RZ, P3, !PT ;  /* 0x00000011a8a87c10 */ /* 0x000fe40009ffe4ff */
[----:B----4-:R-:W-:-:S05]  /*b3d0*/  IADD3.X R2, R2, UR17, RZ, P1, !PT ;  /* 0x0000001102027c10 */ /* 0x010fca0008ffe4ff */
[----:B------:R1:W-:Y:S04]  /*b3e0*/  STL [R1+0x2e0], R2 ;  /* 0x0002e00201007387 */ /* 0x0003e80000100800 */
[----:B-1----:R-:W2:Y:S01]  /*b3f0*/  LDL.LU R2, [R1+0x31c] ;  /* 0x00031c0001027983 */ /* 0x002ea20000300800 */
[----:B---3--:R-:W-:-:S03]  /*b400*/  IADD3.X R14, R14, UR17, RZ, P5, !PT ;  /* 0x000000110e0e7c10 */ /* 0x008fc6000affe4ff */
[----:B------:R1:W-:Y:S04]  /*b410*/  STL [R1+0x2f8], R4 ;  /* 0x0002f80401007387 */ /* 0x0003e80000100800 */
[----:B------:R-:W-:Y:S04]  /*b420*/  STL [R1+0x2e8], R170 ;  /* 0x0002e8aa01007387 */ /* 0x000fe80000100800 */
[----:B-1----:R1:W5:Y:S04]  /*b430*/  LDL.LU R4, [R1+0x318] ;  /* 0x0003180001047983 */ /* 0x0023680000300800 */
[----:B------:R-:W-:Y:S04]  /*b440*/  STL [R1+0x2f0], R168 ;  /* 0x0002f0a801007387 */ /* 0x000fe80000100800 */
[----:B------:R3:W-:Y:S02]  /*b450*/  STL [R1+0x300], R14 ;  /* 0x0003000e01007387 */ /* 0x0007e40000100800 */
[----:B---3--:R-:W3:Y:S01]  /*b460*/  S2R R14, SR_TID.X ;  /* 0x00000000000e7919 */ /* 0x008ee20000002100 */
[----:B------:R-:W-:-:S05]  /*b470*/  VIADD R190, R190, 0xffffffff ;  /* 0xffffffffbebe7836 */ /* 0x000fca0000000000 */
[----:B------:R-:W-:Y:S01]  /*b480*/  ISETP.NE.U32.AND P6, PT, R190, RZ, PT ;  /* 0x000000ffbe00720c */ /* 0x000fe20003fc5070 */
[----:B0-----:R-:W-:Y:S01]  /*b490*/  IMAD.SHL.U32 R6, R173, 0x20, RZ ;  /* 0x00000020ad067824 */ /* 0x001fe200078e00ff */
[----:B------:R-:W-:-:S04]  /*b4a0*/  WARPGROUP.DEPBAR.LE gsb0, 0x0 ;  /* 0x00008000000079c5 */ /* 0x000fc80000010000 */
[----:B------:R-:W-:Y:S01]  /*b4b0*/  IADD3 R3, P0, R6, R3, RZ ;  /* 0x0000000306037210 */ /* 0x000fe20007f1e0ff */
[----:B------:R-:W-:Y:S01]  /*b4c0*/  VIADD R0, R0, 0xffffffe0 ;  /* 0xffffffe000007836 */ /* 0x000fe20000000000 */
[----:B---3--:R-:W-:Y:S02]  /*b4d0*/  LOP3.LUT R14, R14, 0x1f, RZ, 0xc0, !PT ;  /* 0x0000001f0e0e7812 */ /* 0x008fe400078ec0ff */
[----:B--2---:R-:W-:-:S03]  /*b4e0*/  LEA.HI.X.SX32 R2, R6, R2, 0x1, P0 ;  /* 0x0000000206027211 */ /* 0x004fc600000f0eff */
[----:B-1----:R-:W-:Y:S06]  /*b4f0*/  @P6 BRA `(.L_x_1) ;  /* 0xffffffb000cc6947 */ /* 0x002fec000383ffff */
.L_x_0:
[----:B------:R0:W-:Y:S01]  /*b500*/  STL [R1+0x328], R149 ;  /* 0x0003289501007387 */ /* 0x0001e20000100800 */
[----:B------:R-:W-:Y:S01]  /*b510*/  F2FP.SATFINITE.E5M2.F32.PACK_AB_MERGE_C R29, R29, R28, RZ ;  /* 0x0000001c1d1d723e */ /* 0x000fe200048060ff */
[----:B------:R-:W-:Y:S01]  /*b520*/  ULDC.64 UR4, c[0x0][0x228] ;  /* 0x00008a0000047ab9 */ /* 0x000fe20000000a00 */
[----:B------:R-:W-:Y:S01]  /*b530*/  F2FP.SATFINITE.E5M2.F32.PACK_AB_MERGE_C R27, R27, R26, RZ ;  /* 0x0000001a1b1b723e */ /* 0x000fe200048060ff */
[----:B------:R-:W3:Y:S01]  /*b540*/  LDL.LU R193, [R1+0x4] ;  /* 0x0000040001c17983 */ /* 0x000ee20000300800 */
[----:B------:R-:W-:Y:S01]  /*b550*/  F2FP.SATFINITE.E5M2.F32.PACK_AB_MERGE_C R37, R37, R36, RZ ;  /* 0x000000242525723e */ /* 0x000fe200048060ff */
[----:B------:R-:W-:Y:S02]  /*b560*/  ULDC UR6, c[0x0][0x22c] ;  /* 0x00008b0000067ab9 */ /* 0x000fe40000000800 */
[----:B0-----:R-:W3:Y:S04]  /*b570*/  LDL.LU R149, [R1] ;  /* 0x0000000001957983 */ /* 0x001ee80000300800 */
[----:B------:R0:W-:Y:S04]  /*b580*/  STL [R1+0x324], R148 ;  /* 0x0003249401007387 */ /* 0x0001e80000100800 */
[----:B0-----:R-:W4:Y:S04]  /*b590*/  LDL.LU R148, [R1+0x8] ;  /* 0x0000080001947983 */ /* 0x001f280000300800 */
[----:B------:R-:W4:Y:S04]  /*b5a0*/  LDL.LU R192, [R1+0xc] ;  /* 0x00000c0001c07983 */ /* 0x000f280000300800 */
[----:B------:R0:W-:Y:S04]  /*b5b0*/  STL [R1+0x320], R151 ;  /* 0x0003209701007387 */ /* 0x0001e80000100800 */
[----:B0-----:R-:W4:Y:S04]  /*b5c0*/  LDL.LU R151, [R1+0x10] ;  /* 0x0000100001977983 */ /* 0x001f280000300800 */
[----:B------:R-:W4:Y:S04]  /*b5d0*/  LDL.LU R191, [R1+0x14] ;  /* 0x0000140001bf7983 */ /* 0x000f280000300800 */
[----:B------:R0:W-:Y:S04]  /*b5e0*/  STL [R1+0x31c], R150 ;  /* 0x00031c9601007387 */ /* 0x0001e80000100800 */
[----:B0-----:R-:W4:Y:S04]  /*b5f0*/  LDL.LU R150, [R1+0x18] ;  /* 0x0000180001967983 */ /* 0x001f280000300800 */
[----:B------:R-:W4:Y:S04]  /*b600*/  LDL.LU R0, [R1+0x1c] ;  /* 0x00001c0001007983 */ /* 0x000f280000300800 */
[----:B-----5:R0:W-:Y:S04]  /*b610*/  STL [R1+0x318], R4 ;  /* 0x0003180401007387 */ /* 0x0201e80000100800 */
[----:B0-----:R-:W4:Y:S04]  /*b620*/  LDL.LU R4, [R1+0x20] ;  /* 0x0000200001047983 */ /* 0x001f280000300800 */
[----:B------:R-:W4:Y:S04]  /*b630*/  LDL.LU R190, [R1+0x24] ;  /* 0x0000240001be7983 */ /* 0x000f280000300800 */
        /* <DEDUP_REMOVED lines=35> */
[----:B--2---:R-:W2:Y:S04]  /*b870*/  LDL.LU R19, [R1+0xb4] ;  /* 0x0000b40001137983 */ /* 0x004ea80000300800 */
[----:B------:R-:W2:Y:S04]  /*b880*/  LDL.LU R205, [R1+0xb8] ;  /* 0x0000b80001cd7983 */ /* 0x000ea80000300800 */
        /* <DEDUP_REMOVED lines=80> */
[----:B------:R-:W2:Y:S01]  /*bd90*/  LDL.LU R188, [R1+0x1fc] ;  /* 0x0001fc0001bc7983 */ /* 0x000ea20000300800 */
[----:B---3--:R-:W-:-:S02]  /*bda0*/  F2FP.SATFINITE.E5M2.F32.PACK_AB_MERGE_C R193, R193, R149, RZ ;  /* 0x00000095c1c1723e */ /* 0x008fc400048060ff */
[----:B----4-:R-:W-:Y:S01]  /*bdb0*/  F2FP.SATFINITE.E5M2.F32.PACK_AB_MERGE_C R192, R192, R148, RZ ;  /* 0x00000094c0c0723e */ /* 0x010fe200048060ff */
[----:B------:R-:W3:Y:S01]  /*bdc0*/  LDL.LU R149, [R1+0x328] ;  /* 0x0003280001957983 */ /* 0x000ee20000300800 */
[----:B------:R-:W-:Y:S02]  /*bdd0*/  F2FP.SATFINITE.E5M2.F32.PACK_AB_MERGE_C R191, R191, R151, RZ ;  /* 0x00000097bfbf723e */ /* 0x000fe400048060ff */
[----:B------:R-:W-:Y:S01]  /*bde0*/  F2FP.SATFINITE.E5M2.F32.PACK_AB_MERGE_C R0, R0, R150, RZ ;  /* 0x000000960000723e */ /* 0x000fe200048060ff */
[----:B------:R-:W3:Y:S01]  /*bdf0*/  LDL.LU R148, [R1+0x324] ;  /* 0x0003240001947983 */ /* 0x000ee20000300800 */
[----:B------:R-:W-:-:S03]  /*be00*/  F2FP.SATFINITE.E5M2.F32.PACK_AB_MERGE_C R190, R190, R4, RZ ;  /* 0x00000004bebe723e */ /* 0x000fc600048060ff */
[----:B------:R-:W4:Y:S01]  /*be10*/  LDL.LU R151, [R1+0x320] ;  /* 0x0003200001977983 */ /* 0x000f220000300800 */
[----:B------:R-:W-:-:S03]  /*be20*/  F2FP.SATFINITE.E5M2.F32.PACK_AB_MERGE_C R10, R10, R195, RZ ;  /* 0x000000c30a0a723e */ /* 0x000fc600048060ff */
[----:B------:R-:W4:Y:S04]  /*be30*/  LDL.LU R150, [R1+0x31c] ;  /* 0x00031c0001967983 */ /* 0x000f280000300800 */
[----:B------:R-:W3:Y:S01]  /*be40*/  LDL.LU R4, [R1+0x318] ;  /* 0x0003180001047983 */ /* 0x000ee20000300800 */
[----:B------:R-:W-:Y:S02]  /*be50*/  F2FP.SATFINITE.E5M2.F32.PACK_AB_MERGE_C R3, R3, R196, RZ ;  /* 0x000000c40303723e */ /* 0x000fe400048060ff */
[----:B------:R-:W-:Y:S01]  /*be60*/  F2FP.SATFINITE.E5M2.F32.PACK_AB_MERGE_C R2, R2, R194, RZ ;  /* 0x000000c20202723e */ /* 0x000fe200048060ff */
[----:B------:R-:W4:Y:S01]  /*be70*/  LDL.LU R195, [R1+0x310] ;  /* 0x0003100001c37983 */ /* 0x000f220000300800 */
[----:B------:R-:W-:Y:S02]  /*be80*/  F2FP.SATFINITE.E5M2.F32.PACK_AB_MERGE_C R28, R31, R30, RZ ;  /* 0x0000001e1f1c723e */ /* 0x000fe400048060ff */
[----:B------:R-:W-:Y:S01]  /*be90*/  F2FP.SATFINITE.E5M2.F32.PACK_AB_MERGE_C R5, R5, R198, RZ ;  /* 0x000000c60505723e */ /* 0x000fe200048060ff */
[----:B------:R-:W0:Y:S01]  /*bea0*/  S2R R196, SR_TID.X ;  /* 0x0000000000c47919 */ /* 0x000e220000002100 */
[----:B------:R-:W-:-:S02]  /*beb0*/  F2FP.SATFINITE.E5M2.F32.PACK_AB_MERGE_C R194, R25, R24, RZ ;  /* 0x0000001819c2723e */ /* 0x000fc400048060ff */
[----:B------:R-:W-:Y:S02]  /*bec0*/  F2FP.SATFINITE.E5M2.F32.PACK_AB_MERGE_C R30, R33, R32, RZ ;  /* 0x00000020211e723e */ /* 0x000fe400048060ff */
[----:B------:R-:W-:Y:S02]  /*bed0*/  PRMT R26, R194, 0x5410, R29 ;  /* 0x00005410c21a7816 */ /* 0x000fe4000000001d */
[----:B------:R-:W-:Y:S02]  /*bee0*/  PRMT R27, R27, 0x5410, R28 ;  /* 0x000054101b1b7816 */ /* 0x000fe4000000001c */
[----:B------:R-:W-:Y:S02]  /*bef0*/  F2FP.SATFINITE.E5M2.F32.PACK_AB_MERGE_C R38, R39, R38, RZ ;  /* 0x000000262726723e */ /* 0x000fe400048060ff */
[----:B------:R-:W-:Y:S02]  /*bf00*/  F2FP.SATFINITE.E5M2.F32.PACK_AB_MERGE_C R189, R189, R200, RZ ;  /* 0x000000c8bdbd723e */ /* 0x000fe400048060ff */
[----:B------:R-:W-:-:S02]  /*bf10*/  F2FP.SATFINITE.E5M2.F32.PACK_AB_MERGE_C R6, R6, R202, RZ ;  /* 0x000000ca0606723e */ /* 0x000fc400048060ff */
[----:B------:R-:W-:Y:S02]  /*bf20*/  F2FP.SATFINITE.E5M2.F32.PACK_AB_MERGE_C R7, R7, R204, RZ ;  /* 0x000000cc0707723e */ /* 0x000fe400048060ff */
[----:B------:R-:W-:Y:S02]  /*bf30*/  F2FP.SATFINITE.E5M2.F32.PACK_AB_MERGE_C R8, R8, R206, RZ ;  /* 0x000000ce0808723e */ /* 0x000fe400048060ff */
[----:B------:R-:W-:Y:S02]  /*bf40*/  F2FP.SATFINITE.E5M2.F32.PACK_AB_MERGE_C R45, R45, R44, RZ ;  /* 0x0000002c2d2d723e */ /* 0x000fe400048060ff */
[----:B------:R-:W-:Y:S02]  /*bf50*/  F2FP.SATFINITE.E5M2.F32.PACK_AB_MERGE_C R46, R47, R46, RZ ;  /* 0x0000002e2f2e723e */ /* 0x000fe400048060ff */
[----:B------:R-:W-:Y:S02]  /*bf60*/  F2FP.SATFINITE.E5M2.F32.PACK_AB_MERGE_C R9, R9, R208, RZ ;  /* 0x000000d00909723e */ /* 0x000fe400048060ff */
[----:B------:R-:W-:-:S02]  /*bf70*/  F2FP.SATFINITE.E5M2.F32.PACK_AB_MERGE_C R11, R11, R210, RZ ;  /* 0x000000d20b0b723e */ /* 0x000fc400048060ff */
[----:B------:R-:W-:Y:S02]  /*bf80*/  F2FP.SATFINITE.E5M2.F32.PACK_AB_MERGE_C R12, R12, R197, RZ ;  /* 0x000000c50c0c723e */ /* 0x000fe400048060ff */
[----:B------:R-:W-:Y:S02]  /*bf90*/  F2FP.SATFINITE.E5M2.F32.PACK_AB_MERGE_C R48, R49, R48, RZ ;  /* 0x000000303130723e */ /* 0x000fe400048060ff */
[----:B------:R-:W-:Y:S01]  /*bfa0*/  F2FP.SATFINITE.E5M2.F32.PACK_AB_MERGE_C R50, R51, R50, RZ ;  /* 0x000000323332723e */ /* 0x000fe200048060ff */
[C---:B0-----:R-:W-:Y:S01]  /*bfb0*/  IMAD.SHL.U32 R25, R196.reuse, 0x40, RZ ;  /* 0x00000040c4197824 */ /* 0x041fe200078e00ff */
[----:B------:R-:W-:Y:S01]  /*bfc0*/  F2FP.SATFINITE.E5M2.F32.PACK_AB_MERGE_C R53, R53, R52, RZ ;  /* 0x000000343535723e */ /* 0x000fe200048060ff */
[C---:B------:R-:W-:Y:S01]  /*bfd0*/  IMAD.SHL.U32 R24, R196.reuse, 0x10, RZ ;  /* 0x00000010c4187824 */ /* 0x040fe200078e00ff */
[----:B------:R-:W-:Y:S02]  /*bfe0*/  F2FP.SATFINITE.E5M2.F32.PACK_AB_MERGE_C R55, R55, R54, RZ ;  /* 0x000000363737723e */ /* 0x000fe400048060ff */
[----:B------:R-:W-:Y:S01]  /*bff0*/  LOP3.LUT R33, R25, 0x400, RZ, 0xc0, !PT ;  /* 0x0000040019217812 */ /* 0x000fe200078ec0ff */
[----:B------:R-:W-:Y:S01]  /*c000*/  IMAD.SHL.U32 R25, R196, 0x8, RZ ;  /* 0x00000008c4197824 */ /* 0x000fe200078e00ff */
[----:B------:R-:W-:-:S02]  /*c010*/  LOP3.LUT R24, R24, 0xf0, RZ, 0xc0, !PT ;  /* 0x000000f018187812 */ /* 0x000fc400078ec0ff */
[----:B------:R-:W-:Y:S02]  /*c020*/  F2FP.SATFINITE.E5M2.F32.PACK_AB_MERGE_C R13, R13, R212, RZ ;  /* 0x000000d40d0d723e */ /* 0x000fe400048060ff */
[----:B------:R-:W-:Y:S02]  /*c030*/  IADD3 R24, R33, UR12, R24 ;  /* 0x0000000c21187c10 */ /* 0x000fe4000fffe018 */
[----:B------:R-:W-:Y:S02]  /*c040*/  LOP3.LUT R25, R25, 0x300, RZ, 0xc0, !PT ;  /* 0x0000030019197812 */ /* 0x000fe400078ec0ff */
[----:B------:R-:W-:Y:S02]  /*c050*/  F2FP.SATFINITE.E5M2.F32.PACK_AB_MERGE_C R15, R15, R214, RZ ;  /* 0x000000d60f0f723e */ /* 0x000fe400048060ff */
[----:B------:R-:W-:Y:S01]  /*c060*/  F2FP.SATFINITE.E5M2.F32.PACK_AB_MERGE_C R14, R14, R199, RZ ;  /* 0x000000c70e0e723e */ /* 0x000fe200048060ff */
[----:B------:R-:W-:Y:S01]  /*c070*/  IMAD.IADD R36, R25, 0x1, R24 ;  /* 0x0000000119247824 */ /* 0x000fe200078e0218 */
[----:B------:R-:W-:-:S02]  /*c080*/  PRMT R24, R193, 0x5410, R191 ;  /* 0x00005410c1187816 */ /* 0x000fc400000000bf */
[----:B------:R-:W-:Y:S01]  /*c090*/  PRMT R25, R192, 0x5410, R0 ;  /* 0x00005410c0197816 */ /* 0x000fe20000000000 */
[----:B------:R-:W-:Y:S01]  /*c0a0*/  BAR.SYNC.DEFER_BLOCKING 0x0 ;  /* 0x0000000000007b1d */ /* 0x000fe20000010000 */
[----:B------:R-:W-:Y:S02]  /*c0b0*/  F2FP.SATFINITE.E5M2.F32.PACK_AB_MERGE_C R17, R17, R201, RZ ;  /* 0x000000c91111723e */ /* 0x000fe400048060ff */
[----:B------:R-:W-:Y:S02]  /*c0c0*/  F2FP.SATFINITE.E5M2.F32.PACK_AB_MERGE_C R56, R57, R56, RZ ;  /* 0x000000383938723e */ /* 0x000fe400048060ff */
[----:B------:R-:W-:Y:S02]  /*c0d0*/  F2FP.SATFINITE.E5M2.F32.PACK_AB_MERGE_C R58, R59, R58, RZ ;  /* 0x0000003a3b3a723e */ /* 0x000fe400048060ff */
[----:B------:R-:W-:Y:S02]  /*c0e0*/  F2FP.SATFINITE.E5M2.F32.PACK_AB_MERGE_C R61, R61, R60, RZ ;  /* 0x0000003c3d3d723e */ /* 0x000fe400048060ff */
[----:B------:R-:W-:-:S02]  /*c0f0*/  F2FP.SATFINITE.E5M2.F32.PACK_AB_MERGE_C R63, R63, R62, RZ ;  /* 0x0000003e3f3f723e */ /* 0x000fc400048060ff */
[----:B------:R-:W-:Y:S02]  /*c100*/  F2FP.SATFINITE.E5M2.F32.PACK_AB_MERGE_C R16, R16, R216, RZ ;  /* 0x000000d81010723e */ /* 0x000fe400048060ff */
[----:B------:R-:W-:Y:S02]  /*c110*/  F2FP.SATFINITE.E5M2.F32.PACK_AB_MERGE_C R18, R18, R203, RZ ;  /* 0x000000cb1212723e */ /* 0x000fe400048060ff */
[----:B--2---:R-:W-:Y:S02]  /*c120*/  F2FP.SATFINITE.E5M2.F32.PACK_AB_MERGE_C R19, R19, R218, RZ ;  /* 0x000000da1313723e */ /* 0x004fe400048060ff */
[----:B------:R-:W-:Y:S02]  /*c130*/  F2FP.SATFINITE.E5M2.F32.PACK_AB_MERGE_C R21, R21, R205, RZ ;  /* 0x000000cd1515723e */ /* 0x000fe400048060ff */
[----:B------:R-:W-:Y:S02]  /*c140*/  F2FP.SATFINITE.E5M2.F32.PACK_AB_MERGE_C R64, R65, R64, RZ ;  /* 0x000000404140723e */ /* 0x000fe400048060ff */
[----:B------:R-:W-:-:S02]  /*c150*/  F2FP.SATFINITE.E5M2.F32.PACK_AB_MERGE_C R66, R67, R66, RZ ;  /* 0x000000424342723e */ /* 0x000fc400048060ff */
[----:B------:R-:W-:Y:S01]  /*c160*/  F2FP.SATFINITE.E5M2.F32.PACK_AB_MERGE_C R69, R69, R68, RZ ;  /* 0x000000444545723e */ /* 0x000fe200048060ff */
[----:B------:R-:W-:Y:S01]  /*c170*/  STSM.16.M88.4 [R36], R24 ;  /* 0x0000001824007844 */ /* 0x000fe20000000200 */
[----:B------:R-:W-:Y:S02]  /*c180*/  F2FP.SATFINITE.E5M2.F32.PACK_AB_MERGE_C R71, R71, R70, RZ ;  /* 0x000000464747723e */ /* 0x000fe400048060ff */
[----:B------:R-:W-:Y:S02]  /*c190*/  F2FP.SATFINITE.E5M2.F32.PACK_AB_MERGE_C R20, R20, R220, RZ ;  /* 0x000000dc1414723e */ /* 0x000fe400048060ff */
[----:B------:R-:W-:Y:S02]  /*c1a0*/  F2FP.SATFINITE.E5M2.F32.PACK_AB_MERGE_C R22, R22, R207, RZ ;  /* 0x000000cf1616723e */ /* 0x000fe400048060ff */
[----:B------:R-:W-:Y:S02]  /*c1b0*/  F2FP.SATFINITE.E5M2.F32.PACK_AB_MERGE_C R23, R23, R222, RZ ;  /* 0x000000de1717723e */ /* 0x000fe400048060ff */
[----:B------:R-:W-:-:S02]  /*c1c0*/  F2FP.SATFINITE.E5M2.F32.PACK_AB_MERGE_C R153, R153, R209, RZ ;  /* 0x000000d19999723e */ /* 0x000fc400048060ff */
[----:B------:R-:W-:Y:S02]  /*c1d0*/  F2FP.SATFINITE.E5M2.F32.PACK_AB_MERGE_C R164, R164, R236, RZ ;  /* 0x000000eca4a4723e */ /* 0x000fe400048060ff */
[----:B------:R-:W-:Y:S02]  /*c1e0*/  F2FP.SATFINITE.E5M2.F32.PACK_AB_MERGE_C R31, R35, R34, RZ ;  /* 0x00000022231f723e */ /* 0x000fe400048060ff */
[----:B------:R-:W-:Y:S02]  /*c1f0*/  PRMT R29, R2, 0x5410, R5 ;  /* 0x00005410021d7816 */ /* 0x000fe40000000005 */
[----:B------:R-:W-:Y:S02]  /*c200*/  PRMT R30, R30, 0x5410, R37 ;  /* 0x000054101e1e7816 */ /* 0x000fe40000000025 */
[----:B------:R-:W-:Y:S02]  /*c210*/  PRMT R31, R31, 0x5410, R38 ;  /* 0x000054101f1f7816 */ /* 0x000fe40000000026 */
[----:B------:R-:W-:-:S02]  /*c220*/  F2FP.SATFINITE.E5M2.F32.PACK_AB_MERGE_C R34, R41, R40, RZ ;  /* 0x000000282922723e */ /* 0x000fc400048060ff */
[----:B------:R-:W-:Y:S02]  /*c230*/  F2FP.SATFINITE.E5M2.F32.PACK_AB_MERGE_C R35, R43, R42, RZ ;  /* 0x0000002a2b23723e */ /* 0x000fe400048060ff */
[----:B------:R-:W-:Y:S02]  /*c240*/  PRMT R32, R189, 0x5410, R7 ;  /* 0x00005410bd207816 */ /* 0x000fe40000000007 */
[----:B------:R-:W-:Y:S02]  /*c250*/  PRMT R33, R6, 0x5410, R8 ;  /* 0x0000541006217816 */ /* 0x000fe40000000008 */
[----:B------:R-:W-:Y:S02]  /*c260*/  PRMT R34, R34, 0x5410, R45 ;  /* 0x0000541022227816 */ /* 0x000fe4000000002d */
[----:B------:R-:W-:Y:S01]  /*c270*/  PRMT R35, R35, 0x5410, R46 ;  /* 0x0000541023237816 */ /* 0x000fe2000000002e */
[----:B------:R-:W-:Y:S01]  /*c280*/  BAR.SYNC.DEFER_BLOCKING 0x0 ;  /* 0x0000000000007b1d */ /* 0x000fe20000010000 */
        /* <DEDUP_REMOVED lines=71> */
[----:B------:R-:W0:Y:S01]  /*c700*/  S2R R247, SR_CgaCtaId ;  /* 0x0000000000f77919 */ /* 0x000e220000008800 */
[----:B------:R-:W-:Y:S02]  /*c710*/  F2FP.SATFINITE.E5M2.F32.PACK_AB_MERGE_C R186, R186, R249, RZ ;  /* 0x000000f9baba723e */ /* 0x000fe400048060ff */
[----:B------:R-:W-:-:S02]  /*c720*/  F2FP.SATFINITE.E5M2.F32.PACK_AB_MERGE_C R188, R188, R251, RZ ;  /* 0x000000fbbcbc723e */ /* 0x000fc400048060ff */
[----:B------:R-:W-:-:S04]  /*c730*/  LOP3.LUT R251, R196, 0x7f, RZ, 0xc0, !PT ;  /* 0x0000007fc4fb7812 */ /* 0x000fc800078ec0ff */
[----:B------:R-:W-:-:S05]  /*c740*/  LEA R236, R251, UR12, 0x4 ;  /* 0x0000000cfbec7c11 */ /* 0x000fca000f8e20ff */
[----:B------:R-:W1:Y:S01]  /*c750*/  LDS.128 R24, [R236] ;  /* 0x00000000ec187984 */ /* 0x000e620000000c00 */
[----:B0-----:R-:W-:-:S05]  /*c760*/  IMAD.SHL.U32 R247, R247, 0x100, RZ ;  /* 0x00000100f7f77824 */ /* 0x001fca00078e00ff */
[----:B------:R-:W-:Y:S02]  /*c770*/  LOP3.LUT R247, R247, 0x100, RZ, 0xc0, !PT ;  /* 0x00000100f7f77812 */ /* 0x000fe400078ec0ff */
[----:B----4-:R-:W-:Y:S01]  /*c780*/  ISETP.GE.AND P0, PT, R195, UR4, PT ;  /* 0x00000004c3007c0c */ /* 0x010fe2000bf06270 */
[----:B------:R-:W-:Y:S01]  /*c790*/  ULDC UR4, c[0x0][0x22c] ;  /* 0x00008b0000047ab9 */ /* 0x000fe20000000800 */
[----:B---3--:R-:W-:-:S04]  /*c7a0*/  LOP3.LUT R28, R4, 0x1, R247, 0xfe, !PT ;  /* 0x00000001041c7812 */ /* 0x008fc800078efef7 */
[----:B------:R-:W-:Y:S01]  /*c7b0*/  ISETP.LT.AND P4, PT, R28, UR4, !P0 ;  /* 0x000000041c007c0c */ /* 0x000fe2000c781270 */
[----:B------:R-:W-:Y:S01]  /*c7c0*/  ULDC UR4, c[0x0][0x22c] ;  /* 0x00008b0000047ab9 */ /* 0x000fe20000000800 */
[----:B------:R-:W-:-:S04]  /*c7d0*/  LOP3.LUT R28, R4, 0x3, R247, 0xfe, !PT ;  /* 0x00000003041c7812 */ /* 0x000fc800078efef7 */
[----:B------:R-:W-:Y:S01]  /*c7e0*/  ISETP.LT.AND P1, PT, R28, UR4, !P0 ;  /* 0x000000041c007c0c */ /* 0x000fe2000c721270 */
[----:B------:R-:W-:Y:S01]  /*c7f0*/  ULDC UR4, c[0x0][0x244] ;  /* 0x0000910000047ab9 */ /* 0x000fe20000000800 */
[----:B------:R-:W-:Y:S01]  /*c800*/  PRMT R28, R190, 0x5410, R3 ;  /* 0x00005410be1c7816 */ /* 0x000fe20000000003 */
[----:B------:R-:W-:Y:S06]  /*c810*/  BAR.SYNC.DEFER_BLOCKING 0x0 ;  /* 0x0000000000007b1d */ /* 0x000fec0000010000 */
[----:B------:R-:W-:Y:S02]  /*c820*/  STSM.16.M88.4 [R36], R28 ;  /* 0x0000001c24007844 */ /* 0x000fe40000000200 */
[----:B------:R-:W-:Y:S06]  /*c830*/  BAR.SYNC.DEFER_BLOCKING 0x0 ;  /* 0x0000000000007b1d */ /* 0x000fec0000010000 */
[----:B------:R-:W0:Y:S02]  /*c840*/  LDS.128 R28, [R236] ;  /* 0x00000000ec1c7984 */ /* 0x000e240000000c00 */
[----:B------:R-:W-:Y:S06]  /*c850*/  BAR.SYNC.DEFER_BLOCKING 0x0 ;  /* 0x0000000000007b1d */ /* 0x000fec0000010000 */
[----:B------:R2:W-:Y:S02]  /*c860*/  STSM.16.M88.4 [R36], R32 ;  /* 0x0000002024007844 */ /* 0x0005e40000000200 */
[----:B--2---:R-:W-:-:S02]  /*c870*/  PRMT R32, R9, 0x5410, R11 ;  /* 0x0000541009207816 */ /* 0x004fc4000000000b */
[----:B------:R-:W-:Y:S01]  /*c880*/  PRMT R33, R10, 0x5410, R12 ;  /* 0x000054100a217816 */ /* 0x000fe2000000000c */
[----:B------:R-:W-:Y:S01]  /*c890*/  BAR.SYNC.DEFER_BLOCKING 0x0 ;  /* 0x0000000000007b1d */ /* 0x000fe20000010000 */
[----:B------:R-:W-:Y:S02]  /*c8a0*/  PRMT R34, R48, 0x5410, R53 ;  /* 0x0000541030227816 */ /* 0x000fe40000000035 */
[----:B------:R-:W-:-:S03]  /*c8b0*/  PRMT R35, R50, 0x5410, R55 ;  /* 0x0000541032237816 */ /* 0x000fc60000000037 */
[----:B------:R-:W2:Y:S02]  /*c8c0*/  LDS.128 R8, [R236] ;  /* 0x00000000ec087984 */ /* 0x000ea40000000c00 */
[----:B------:R-:W-:Y:S06]  /*c8d0*/  BAR.SYNC.DEFER_BLOCKING 0x0 ;  /* 0x0000000000007b1d */ /* 0x000fec0000010000 */
[----:B------:R-:W-:Y:S02]  /*c8e0*/  STSM.16.M88.4 [R36], R32 ;  /* 0x0000002024007844 */ /* 0x000fe40000000200 */
[----:B------:R-:W-:Y:S01]  /*c8f0*/  BAR.SYNC.DEFER_BLOCKING 0x0 ;  /* 0x0000000000007b1d */ /* 0x000fe20000010000 */
[----:B------:R-:W-:-:S02]  /*c900*/  PRMT R12, R13, 0x5410, R15 ;  /* 0x000054100d0c7816 */ /* 0x000fc4000000000f */
[----:B------:R-:W-:-:S03]  /*c910*/  PRMT R13, R14, 0x5410, R17 ;  /* 0x000054100e0d7816 */ /* 0x000fc60000000011 */
[----:B------:R-:W3:Y:S01]  /*c920*/  LDS.128 R48, [R236] ;  /* 0x00000000ec307984 */ /* 0x000ee20000000c00 */
[----:B------:R-:W-:Y:S02]  /*c930*/  PRMT R14, R56, 0x5410, R61 ;  /* 0x00005410380e7816 */ /* 0x000fe4000000003d */
[----:B------:R-:W-:Y:S01]  /*c940*/  PRMT R15, R58, 0x5410, R63 ;  /* 0x000054103a0f7816 */ /* 0x000fe2000000003f */
[----:B------:R-:W-:Y:S06]  /*c950*/  BAR.SYNC.DEFER_BLOCKING 0x0 ;  /* 0x0000000000007b1d */ /* 0x000fec0000010000 */
[----:B------:R4:W-:Y:S02]  /*c960*/  STSM.16.M88.4 [R36], R12 ;  /* 0x0000000c24007844 */ /* 0x0009e40000000200 */
[----:B------:R-:W-:Y:S01]  /*c970*/  BAR.SYNC.DEFER_BLOCKING 0x0 ;  /* 0x0000000000007b1d */ /* 0x000fe20000010000 */
[----:B------:R-:W-:-:S02]  /*c980*/  PRMT R16, R16, 0x5410, R19 ;  /* 0x0000541010107816 */ /* 0x000fc40000000013 */
[----:B------:R-:W-:-:S03]  /*c990*/  PRMT R17, R18, 0x5410, R21 ;  /* 0x0000541012117816 */ /* 0x000fc60000000015 */
[----:B------:R-:W3:Y:S01]  /*c9a0*/  LDS.128 R56, [R236] ;  /* 0x00000000ec387984 */ /* 0x000ee20000000c00 */
[----:B------:R-:W-:Y:S02]  /*c9b0*/  PRMT R18, R64, 0x5410, R69 ;  /* 0x0000541040127816 */ /* 0x000fe40000000045 */
[----:B------:R-:W-:Y:S01]  /*c9c0*/  PRMT R19, R66, 0x5410, R71 ;  /* 0x0000541042137816 */ /* 0x000fe20000000047 */
        /* <DEDUP_REMOVED lines=16> */
[----:B------:R-:W-:Y:S01]  /*cad0*/  BAR.SYNC.DEFER_BLOCKING 0x0 ;  /* 0x0000000000007b1d */ /* 0x000fe20000010000 */
[----:B------:R-:W-:-:S05]  /*cae0*/  PRMT R156, R156, 0x5410, R159 ;  /* 0x000054109c9c7816 */ /* 0x000fca000000009f */
[----:B------:R-:W-:Y:S01]  /*caf0*/  STSM.16.M88.4 [R36], R152 ;  /* 0x0000009824007844 */ /* 0x000fe20000000200 */
[----:B------:R-:W-:Y:S02]  /*cb00*/  PRMT R157, R158, 0x5410, R161 ;  /* 0x000054109e9d7816 */ /* 0x000fe400000000a1 */
[----:B------:R-:W-:Y:S02]  /*cb10*/  PRMT R158, R88, 0x5410, R93 ;  /* 0x00005410589e7816 */ /* 0x000fe4000000005d */
[----:B------:R-:W-:Y:S01]  /*cb20*/  PRMT R159, R90, 0x5410, R95 ;  /* 0x000054105a9f7816 */ /* 0x000fe2000000005f */
[----:B------:R-:W-:Y:S06]  /*cb30*/  BAR.SYNC.DEFER_BLOCKING 0x0 ;  /* 0x0000000000007b1d */ /* 0x000fec0000010000 */
[----:B------:R-:W3:Y:S02]  /*cb40*/  LDS.128 R92, [R236] ;  /* 0x00000000ec5c7984 */ /* 0x000ee40000000c00 */
        /* <DEDUP_REMOVED lines=43> */
[----:B----4-:R-:W-:-:S02]  /*ce00*/  PRMT R12, R180, 0x5410, R184 ;  /* 0x00005410b40c7816 */ /* 0x010fc400000000b8 */
[----:B------:R-:W-:-:S03]  /*ce10*/  PRMT R13, R182, 0x5410, R187 ;  /* 0x00005410b60d7816 */ /* 0x000fc600000000bb */
[----:B------:R-:W4:Y:S01]  /*ce20*/  LDS.128 R60, [R236] ;  /* 0x00000000ec3c7984 */ /* 0x000f220000000c00 */
[----:B------:R-:W-:Y:S02]  /*ce30*/  PRMT R14, R136, 0x5410, R141 ;  /* 0x00005410880e7816 */ /* 0x000fe4000000008d */
[----:B------:R-:W-:Y:S01]  /*ce40*/  PRMT R15, R138, 0x5410, R143 ;  /* 0x000054108a0f7816 */ /* 0x000fe2000000008f */
[----:B------:R-:W-:Y:S06]  /*ce50*/  BAR.SYNC.DEFER_BLOCKING 0x0 ;  /* 0x0000000000007b1d */ /* 0x000fec0000010000 */
[----:B------:R1:W-:Y:S02]  /*ce60*/  STSM.16.M88.4 [R36], R12 ;  /* 0x0000000c24007844 */ /* 0x0003e40000000200 */
[----:B------:R-:W-:Y:S01]  /*ce70*/  BAR.SYNC.DEFER_BLOCKING 0x0 ;  /* 0x0000000000007b1d */ /* 0x000fe20000010000 */
[----:B------:R-:W-:-:S02]  /*ce80*/  F2FP.SATFINITE.E5M2.F32.PACK_AB_MERGE_C R149, R149, R148, RZ ;  /* 0x000000949595723e */ /* 0x000fc400048060ff */
[----:B------:R-:W-:Y:S02]  /*ce90*/  F2FP.SATFINITE.E5M2.F32.PACK_AB_MERGE_C R151, R151, R150, RZ ;  /* 0x000000969797723e */ /* 0x000fe400048060ff */
[----:B------:R-:W-:Y:S01]  /*cea0*/  LOP3.LUT R0, R4, 0x2, R247, 0xfe, !PT ;  /* 0x0000000204007812 */ /* 0x000fe200078efef7 */
[----:B------:R-:W4:Y:S01]  /*ceb0*/  LDS.128 R52, [R236] ;  /* 0x00000000ec347984 */ /* 0x000f220000000c00 */
[----:B------:R-:W-:Y:S02]  /*cec0*/  PRMT R184, R183, 0x5410, R186 ;  /* 0x00005410b7b87816 */ /* 0x000fe400000000ba */
[----:B------:R-:W-:Y:S02]  /*ced0*/  PRMT R185, R185, 0x5410, R188 ;  /* 0x00005410b9b97816 */ /* 0x000fe400000000bc */
[----:B------:R-:W-:Y:S02]  /*cee0*/  PRMT R186, R144, 0x5410, R149 ;  /* 0x0000541090ba7816 */ /* 0x000fe40000000095 */
[----:B------:R-:W-:Y:S01]  /*cef0*/  PRMT R187, R146, 0x5410, R151 ;  /* 0x0000541092bb7816 */ /* 0x000fe20000000097 */
[----:B------:R-:W-:Y:S01]  /*cf00*/  BAR.SYNC.DEFER_BLOCKING 0x0 ;  /* 0x0000000000007b1d */ /* 0x000fe20000010000 */
[----:B------:R-:W-:-:S02]  /*cf10*/  ISETP.LT.AND P2, PT, R0, UR6, !P0 ;  /* 0x0000000600007c0c */ /* 0x000fc4000c741270 */
[C---:B------:R-:W-:Y:S01]  /*cf20*/  LOP3.LUT R0, R4.reuse, 0x4, R247, 0xfe, !PT ;  /* 0x0000000404007812 */ /* 0x040fe200078efef7 */
[----:B------:R-:W-:Y:S01]  /*cf30*/  IMAD R3, R195, UR4, RZ ;  /* 0x00000004c3037c24 */ /* 0x000fe2000f8e02ff */
[----:B------:R-:W-:Y:S01]  /*cf40*/  LOP3.LUT R2, R4, R247, RZ, 0xfc, !PT ;  /* 0x000000f704027212 */ /* 0x000fe200078efcff */
[----:B------:R-:W-:Y:S01]  /*cf50*/  ULDC UR6, c[0x0][0x22c] ;  /* 0x00008b0000067ab9 */ /* 0x000fe20000000800 */
[----:B------:R-:W-:Y:S01]  /*cf60*/  ULDC UR4, c[0x0][0x248] ;  /* 0x0000920000047ab9 */ /* 0x000fe20000000800 */
[----:B------:R-:W-:Y:S01]  /*cf70*/  ISETP.LT.AND P3, PT, R0, UR6, !P0 ;  /* 0x0000000600007c0c */ /* 0x000fe2000c761270 */
[----:B------:R-:W-:Y:S01]  /*cf80*/  ULDC.64 UR6, c[0x0][0x220] ;  /* 0x0000880000067ab9 */ /* 0x000fe20000000a00 */
[C---:B------:R-:W-:Y:S01]  /*cf90*/  IMAD R5, R2.reuse, UR4, RZ ;  /* 0x0000000402057c24 */ /* 0x040fe2000f8e02ff */
[C---:B------:R-:W-:Y:S01]  /*cfa0*/  IADD3 R0, P6, R3.reuse, UR6, RZ ;  /* 0x0000000603007c10 */ /* 0x040fe2000ffde0ff */
[----:B------:R-:W-:Y:S01]  /*cfb0*/  ULDC UR4, c[0x0][0x248] ;  /* 0x0000920000047ab9 */ /* 0x000fe20000000800 */
[----:B------:R-:W-:Y:S01]  /*cfc0*/  ISETP.LT.AND P5, PT, R2, UR5, !P0 ;  /* 0x0000000502007c0c */ /* 0x000fe2000c7a1270 */
[----:B------:R-:W-:Y:S01]  /*cfd0*/  STSM.16.M88.4 [R36], R184 ;  /* 0x000000b824007844 */ /* 0x000fe20000000200 */
[----:B------:R-:W-:Y:S01]  /*cfe0*/  LEA.HI.X.SX32 R2, R3, UR7, 0x1, P6 ;  /* 0x0000000703027c11 */ /* 0x000fe2000b0f0eff */
[C---:B-1----:R-:W-:Y:S01]  /*cff0*/  VIADD R15, R5.reuse, UR4 ;  /* 0x00000004050f7c36 */ /* 0x042fe20008000000 */
[C---:B------:R-:W-:Y:S01]  /*d000*/  IADD3 R6, P6, R5.reuse, R0, RZ ;  /* 0x0000000005067210 */ /* 0x040fe20007fde0ff */
[----:B------:R-:W-:Y:S01]  /*d010*/  ULDC UR4, c[0x0][0x248] ;  /* 0x0000920000047ab9 */ /* 0x000fe20000000800 */
[----:B------:R-:W-:Y:S01]  /*d020*/  ULDC UR5, c[0x0][0x22c] ;  /* 0x00008b0000057ab9 */ /* 0x000fe20000000800 */
[----:B------:R-:W-:Y:S01]  /*d030*/  PRMT R17, R24, 0x7771, RZ ;  /* 0x0000777118117816 */ /* 0x000fe200000000ff */
[----:B------:R-:W-:Y:S01]  /*d040*/  ULDC UR6, c[0x0][0x22c] ;  /* 0x00008b0000067ab9 */ /* 0x000fe20000000800 */
[----:B------:R-:W-:-:S02]  /*d050*/  LEA.HI.X.SX32 R7, R5, R2, 0x1, P6 ;  /* 0x0000000205077211 */ /* 0x000fc400030f0eff */
[C---:B------:R-:W-:Y:S02]  /*d060*/  IADD3 R12, P6, R15.reuse, R0, RZ ;  /* 0x000000000f0c7210 */ /* 0x040fe40007fde0ff */
[----:B------:R-:W-:Y:S01]  /*d070*/  PRMT R5, R24, 0x7770, RZ ;  /* 0x0000777018057816 */ /* 0x000fe200000000ff */
[----:B------:R-:W-:Y:S01]  /*d080*/  BAR.SYNC.DEFER_BLOCKING 0x0 ;  /* 0x0000000000007b1d */ /* 0x000fe20000010000 */
[C---:B------:R-:W-:Y:S01]  /*d090*/  LEA.HI.X.SX32 R13, R15.reuse, R2, 0x1, P6 ;  /* 0x000000020f0d7211 */ /* 0x040fe200030f0eff */
[----:B------:R-:W-:Y:S01]  /*d0a0*/  VIADD R15, R15, UR4 ;  /* 0x000000040f0f7c36 */ /* 0x000fe20008000000 */
[----:B------:R-:W-:-:S03]  /*d0b0*/  LOP3.LUT R3, R4, 0x5, R247, 0xfe, !PT ;  /* 0x0000000504037812 */ /* 0x000fc600078efef7 */
[----:B------:R-:W-:Y:S01]  /*d0c0*/  ULDC UR4, c[0x0][0x248] ;  /* 0x0000920000047ab9 */ /* 0x000fe20000000800 */
[----:B------:R-:W-:Y:S01]  /*d0d0*/  ISETP.LT.AND P6, PT, R3, UR5, !P0 ;  /* 0x0000000503007c0c */ /* 0x000fe2000c7c1270 */
[----:B------:R-:W-:Y:S01]  /*d0e0*/  ULDC UR5, c[0x0][0x22c] ;  /* 0x00008b0000057ab9 */ /* 0x000fe20000000800 */
[C-C-:B------:R-:W-:Y:S02]  /*d0f0*/  LOP3.LUT R3, R4.reuse, 0x6, R247.reuse, 0xfe, !PT ;  /* 0x0000000604037812 */ /* 0x140fe400078efef7 */
[----:B------:R-:W-:Y:S01]  /*d100*/  PRMT R19, R25, 0x7770, RZ ;  /* 0x0000777019137816 */ /* 0x000fe200000000ff */
[----:B------:R1:W-:Y:S04]  /*d110*/  @P5 STG.E.U8 desc[UR14][R6.64], R5 ;  /* 0x0000000506005986 */ /* 0x0003e8000c10110e */
[----:B------:R0:W-:Y:S01]  /*d120*/  @P4 STG.E.U8 desc[UR14][R12.64], R17 ;  /* 0x000000110c004986 */ /* 0x0001e2000c10110e */
[----:B------:R-:W-:Y:S01]  /*d130*/  ISETP.LT.AND P4, PT, R3, UR5, !P0 ;  /* 0x0000000503007c0c */ /* 0x000fe2000c781270 */
[----:B------:R-:W-:Y:S01]  /*d140*/  ULDC UR5, c[0x0][0x22c] ;  /* 0x00008b0000057ab9 */ /* 0x000fe20000000800 */
[C---:B-1----:R-:W-:Y:S01]  /*d150*/  IADD3 R6, P5, R15.reuse, R0, RZ ;  /* 0x000000000f067210 */ /* 0x042fe20007fbe0ff */
[C---:B------:R-:W-:Y:S01]  /*d160*/  VIADD R5, R15.reuse, UR4 ;  /* 0x000000040f057c36 */ /* 0x040fe20008000000 */
[----:B------:R-:W-:Y:S01]  /*d170*/  LOP3.LUT R3, R4, 0x7, R247, 0xfe, !PT ;  /* 0x0000000704037812 */ /* 0x000fe200078efef7 */
[----:B------:R-:W-:Y:S01]  /*d180*/  ULDC UR4, c[0x0][0x22c] ;  /* 0x00008b0000047ab9 */ /* 0x000fe20000000800 */
[----:B------:R-:W-:-:S02]  /*d190*/  LEA.HI.X.SX32 R7, R15, R2, 0x1, P5 ;  /* 0x000000020f077211 */ /* 0x000fc400028f0eff */
[----:B0-----:R-:W-:-:S03]  /*d1a0*/  IADD3 R12, P5, R5, R0, RZ ;  /* 0x00000000050c7210 */ /* 0x001fc60007fbe0ff */
[----:B------:R0:W-:Y:S01]  /*d1b0*/  @P2 STG.E.U8 desc[UR14][R6.64], R19 ;  /* 0x0000001306002986 */ /* 0x0001e2000c10110e */
[----:B------:R-:W-:Y:S01]  /*d1c0*/  ISETP.LT.AND P2, PT, R3, UR4, !P0 ;  /* 0x0000000403007c0c */ /* 0x000fe2000c741270 */
[----:B------:R-:W-:Y:S01]  /*d1d0*/  ULDC UR4, c[0x0][0x248] ;  /* 0x0000920000047ab9 */ /* 0x000fe20000000800 */
[C---:B------:R-:W-:Y:S01]  /*d1e0*/  LEA.HI.X.SX32 R13, R5.reuse, R2, 0x1, P5 ;  /* 0x00000002050d7211 */ /* 0x040fe200028f0eff */
[----:B------:R-:W-:Y:S01]  /*d1f0*/  VIADD R5, R5, UR4 ;  /* 0x0000000405057c36 */ /* 0x000fe20008000000 */
[----:B------:R-:W-:Y:S01]  /*d200*/  PRMT R17, R25, 0x7771, RZ ;  /* 0x0000777119117816 */ /* 0x000fe200000000ff */
[----:B------:R-:W-:Y:S01]  /*d210*/  ULDC UR4, c[0x0][0x22c] ;  /* 0x00008b0000047ab9 */ /* 0x000fe20000000800 */
[----:B------:R-:W-:Y:S02]  /*d220*/  LOP3.LUT R3, R4, 0x8, R247, 0xfe, !PT ;  /* 0x0000000804037812 */ /* 0x000fe400078efef7 */
[----:B------:R-:W-:Y:S01]  /*d230*/  IADD3 R14, P5, R5, R0, RZ ;  /* 0x00000000050e7210 */ /* 0x000fe20007fbe0ff */
[----:B------:R1:W-:Y:S01]  /*d240*/  @P1 STG.E.U8 desc[UR14][R12.64], R17 ;  /* 0x000000110c001986 */ /* 0x0003e2000c10110e */
[----:B------:R-:W-:Y:S01]  /*d250*/  ISETP.LT.AND P1, PT, R3, UR4, !P0 ;  /* 0x0000000403007c0c */ /* 0x000fe2000c721270 */
[----:B------:R-:W-:Y:S01]  /*d260*/  ULDC UR4, c[0x0][0x248] ;  /* 0x0000920000047ab9 */ /* 0x000fe20000000800 */
[C---:B------:R-:W-:Y:S01]  /*d270*/  LEA.HI.X.SX32 R15, R5.reuse, R2, 0x1, P5 ;  /* 0x00000002050f7211 */ /* 0x040fe200028f0eff */
[----:B------:R-:W-:Y:S01]  /*d280*/  VIADD R5, R5, UR4 ;  /* 0x0000000405057c36 */ /* 0x000fe20008000000 */
[----:B------:R-:W-:Y:S01]  /*d290*/  PRMT R21, R26, 0x7770, RZ ;  /* 0x000077701a157816 */ /* 0x000fe200000000ff */
[----:B------:R-:W-:-:S04]  /*d2a0*/  ULDC UR4, c[0x0][0x248] ;  /* 0x0000920000047ab9 */ /* 0x000fc80000000800 */
[----:B------:R2:W-:Y:S01]  /*d2b0*/  @P3 STG.E.U8 desc[UR14][R14.64], R21 ;  /* 0x000000150e003986 */ /* 0x0005e2000c10110e */
[C---:B0-----:R-:W-:Y:S01]  /*d2c0*/  IADD3 R6, P3, R5.reuse, R0, RZ ;  /* 0x0000000005067210 */ /* 0x041fe20007f7e0ff */
[C---:B-1----:R-:W-:Y:S01]  /*d2d0*/  VIADD R13, R5.reuse, UR4 ;  /* 0x00000004050d7c36 */ /* 0x042fe20008000000 */
[----:B------:R-:W-:Y:S01]  /*d2e0*/  ULDC UR4, c[0x0][0x248] ;  /* 0x0000920000047ab9 */ /* 0x000fe20000000800 */
[----:B------:R-:W-:Y:S02]  /*d2f0*/  PRMT R19, R26, 0x7771, RZ ;  /* 0x000077711a137816 */ /* 0x000fe400000000ff */
[----:B------:R-:W-:Y:S01]  /*d300*/  LEA.HI.X.SX32 R7, R5, R2, 0x1, P3 ;  /* 0x0000000205077211 */ /* 0x000fe200018f0eff */
[C---:B------:R-:W-:Y:S01]  /*d310*/  VIADD R5, R13.reuse, UR4 ;  /* 0x000000040d057c36 */ /* 0x040fe20008000000 */
[----:B------:R-:W-:Y:S01]  /*d320*/  LOP3.LUT R3, R4, 0x9, R247, 0xfe, !PT ;  /* 0x0000000904037812 */ /* 0x000fe200078efef7 */
[----:B------:R-:W-:Y:S01]  /*d330*/  ULDC UR4, c[0x0][0x248] ;  /* 0x0000920000047ab9 */ /* 0x000fe20000000800 */
[-C--:B------:R-:W-:Y:S01]  /*d340*/  IADD3 R12, P3, R13, R0.reuse, RZ ;  /* 0x000000000d0c7210 */ /* 0x080fe20007f7e0ff */
[----:B------:R0:W-:Y:S01]  /*d350*/  @P6 STG.E.U8 desc[UR14][R6.64], R19 ;  /* 0x0000001306006986 */ /* 0x0001e2000c10110e */
[----:B------:R-:W-:Y:S01]  /*d360*/  ISETP.LT.AND P5, PT, R3, UR5, !P0 ;  /* 0x0000000503007c0c */ /* 0x000fe2000c7a1270 */
[----:B------:R-:W-:Y:S01]  /*d370*/  ULDC UR5, c[0x0][0x22c] ;  /* 0x00008b0000057ab9 */ /* 0x000fe20000000800 */
[----:B--2---:R-:W-:-:S02]  /*d380*/  IADD3 R14, P6, R5, R0, RZ ;  /* 0x00000000050e7210 */ /* 0x004fc40007fde0ff */
[C-C-:B------:R-:W-:Y:S02]  /*d390*/  LOP3.LUT R3, R4.reuse, 0xa, R247.reuse, 0xfe, !PT ;  /* 0x0000000a04037812 */ /* 0x140fe400078efef7 */
[----:B------:R-:W-:Y:S02]  /*d3a0*/  PRMT R17, R27, 0x7770, RZ ;  /* 0x000077701b117816 */ /* 0x000fe400000000ff */
[-C--:B------:R-:W-:Y:S02]  /*d3b0*/  LEA.HI.X.SX32 R13, R13, R2.reuse, 0x1, P3 ;  /* 0x000000020d0d7211 */ /* 0x080fe400018f0eff */
[C---:B------:R-:W-:Y:S01]  /*d3c0*/  LEA.HI.X.SX32 R15, R5.reuse, R2, 0x1, P6 ;  /* 0x00000002050f7211 */ /* 0x040fe200030f0eff */
[----:B------:R-:W-:Y:S01]  /*d3d0*/  VIADD R5, R5, UR4 ;  /* 0x0000000405057c36 */ /* 0x000fe20008000000 */
[----:B------:R-:W-:Y:S01]  /*d3e0*/  ISETP.LT.AND P3, PT, R3, UR5, !P0 ;  /* 0x0000000503007c0c */ /* 0x000fe2000c761270 */
[----:B------:R-:W-:Y:S01]  /*d3f0*/  ULDC UR5, c[0x0][0x22c] ;  /* 0x00008b0000057ab9 */ /* 0x000fe20000000800 */
[----:B------:R-:W-:Y:S01]  /*d400*/  LOP3.LUT R3, R4, 0xb, R247, 0xfe, !PT ;  /* 0x0000000b04037812 */ /* 0x000fe200078efef7 */
[----:B------:R1:W-:Y:S01]  /*d410*/  @P4 STG.E.U8 desc[UR14][R12.64], R17 ;  /* 0x000000110c004986 */ /* 0x0003e2000c10110e */
[----:B------:R-:W-:Y:S01]  /*d420*/  PRMT R21, R27, 0x7771, RZ ;  /* 0x000077711b157816 */ /* 0x000fe200000000ff */
[----:B------:R-:W-:Y:S01]  /*d430*/  ULDC UR4, c[0x0][0x248] ;  /* 0x0000920000047ab9 */ /* 0x000fe20000000800 */
[----:B------:R-:W-:Y:S01]  /*d440*/  ISETP.LT.AND P4, PT, R3, UR5, !P0 ;  /* 0x0000000503007c0c */ /* 0x000fe2000c781270 */
[----:B------:R-:W-:Y:S01]  /*d450*/  ULDC UR5, c[0x0][0x22c] ;  /* 0x00008b0000057ab9 */ /* 0x000fe20000000800 */
[----:B0-----:R-:W-:-:S02]  /*d460*/  IADD3 R6, P6, R5, R0, RZ ;  /* 0x0000000005067210 */ /* 0x001fc40007fde0ff */
[--C-:B------:R-:W-:Y:S01]  /*d470*/  LOP3.LUT R3, R4, 0xc, R247.reuse, 0xfe, !PT ;  /* 0x0000000c04037812 */ /* 0x100fe200078efef7 */
[----:B------:R0:W-:Y:S01]  /*d480*/  @P2 STG.E.U8 desc[UR14][R14.64], R21 ;  /* 0x000000150e002986 */ /* 0x0001e2000c10110e */
[C---:B------:R-:W-:Y:S02]  /*d490*/  LEA.HI.X.SX32 R7, R5.reuse, R2, 0x1, P6 ;  /* 0x0000000205077211 */ /* 0x040fe400030f0eff */
[----:B------:R-:W-:Y:S01]  /*d4a0*/  PRMT R19, R24, 0x7772, RZ ;  /* 0x0000777218137816 */ /* 0x000fe200000000ff */
[----:B-1----:R-:W-:Y:S01]  /*d4b0*/  VIADD R17, R5, UR4 ;  /* 0x0000000405117c36 */ /* 0x002fe20008000000 */
[----:B------:R-:W-:Y:S01]  /*d4c0*/  ISETP.LT.AND P2, PT, R3, UR5, !P0 ;  /* 0x0000000503007c0c */ /* 0x000fe2000c741270 */
[----:B------:R-:W-:Y:S01]  /*d4d0*/  ULDC UR4, c[0x0][0x22c] ;  /* 0x00008b0000047ab9 */ /* 0x000fe20000000800 */
[--C-:B------:R-:W-:Y:S01]  /*d4e0*/  LOP3.LUT R3, R4, 0xd, R247.reuse, 0xfe, !PT ;  /* 0x0000000d04037812 */ /* 0x100fe200078efef7 */
[----:B------:R1:W-:Y:S01]  /*d4f0*/  @P1 STG.E.U8 desc[UR14][R6.64], R19 ;  /* 0x0000001306001986 */ /* 0x0003e2000c10110e */
[----:B------:R-:W-:Y:S01]  /*d500*/  IADD3 R12, P6, R17, R0, RZ ;  /* 0x00000000110c7210 */ /* 0x000fe20007fde0ff */
[----:B------:R-:W-:Y:S01]  /*d510*/  ULDC UR5, c[0x0][0x22c] ;  /* 0x00008b0000057ab9 */ /* 0x000fe20000000800 */
[----:B------:R-:W-:Y:S01]  /*d520*/  ISETP.LT.AND P1, PT, R3, UR4, !P0 ;  /* 0x0000000403007c0c */ /* 0x000fe2000c721270 */
[----:B------:R-:W-:Y:S01]  /*d530*/  ULDC UR4, c[0x0][0x248] ;  /* 0x0000920000047ab9 */ /* 0x000fe20000000800 */
[C---:B------:R-:W-:Y:S01]  /*d540*/  LEA.HI.X.SX32 R13, R17.reuse, R2, 0x1, P6 ;  /* 0x00000002110d7211 */ /* 0x040fe200030f0eff */
[----:B------:R-:W-:Y:S01]  /*d550*/  VIADD R17, R17, UR4 ;  /* 0x0000000411117c36 */ /* 0x000fe20008000000 */
[----:B------:R-:W-:Y:S01]  /*d560*/  PRMT R5, R24, 0x7773, RZ ;  /* 0x0000777318057816 */ /* 0x000fe200000000ff */
[----:B------:R-:W-:Y:S01]  /*d570*/  ULDC UR4, c[0x0][0x22c] ;  /* 0x00008b0000047ab9 */ /* 0x000fe20000000800 */
[----:B------:R-:W-:-:S02]  /*d580*/  LOP3.LUT R3, R4, 0xe, R247, 0xfe, !PT ;  /* 0x0000000e04037812 */ /* 0x000fc400078efef7 */
[----:B0-----:R-:W-:Y:S01]  /*d590*/  IADD3 R14, P6, R17, R0, RZ ;  /* 0x00000000110e7210 */ /* 0x001fe20007fde0ff */
        /* <DEDUP_REMOVED lines=8> */
[C---:B-1----:R-:W-:Y:S01]  /*d620*/  IADD3 R6, P3, R17.reuse, R0, RZ ;  /* 0x0000000011067210 */ /* 0x042fe20007f7e0ff */
[C---:B0-----:R-:W-:Y:S01]  /*d630*/  VIADD R5, R17.reuse, UR4 ;  /* 0x0000000411057c36 */ /* 0x041fe20008000000 */
[----:B------:R-:W-:Y:S02]  /*d640*/  ULDC UR4, c[0x0][0x248] ;  /* 0x0000920000047ab9 */ /* 0x000fe40000000800 */
[----:B------:R-:W-:Y:S01]  /*d650*/  LEA.HI.X.SX32 R7, R17, R2, 0x1, P3 ;  /* 0x0000000211077211 */ /* 0x000fe200018f0eff */
[C---:B------:R-:W-:Y:S01]  /*d660*/  VIADD R17, R5.reuse, UR4 ;  /* 0x0000000405117c36 */ /* 0x040fe20008000000 */
[----:B------:R-:W-:Y:S01]  /*d670*/  IADD3 R12, P3, R5, R0, RZ ;  /* 0x00000000050c7210 */ /* 0x000fe20007f7e0ff */
[----:B------:R-:W-:Y:S01]  /*d680*/  ULDC UR4, c[0x0][0x248] ;  /* 0x0000920000047ab9 */ /* 0x000fe20000000800 */
[----:B------:R-:W-:Y:S02]  /*d690*/  LOP3.LUT R3, R4, 0xf, R247, 0xfe, !PT ;  /* 0x0000000f04037812 */ /* 0x000fe400078efef7 */
[----:B------:R-:W-:-:S02]  /*d6a0*/  PRMT R25, R25, 0x7773, RZ ;  /* 0x0000777319197816 */ /* 0x000fc400000000ff */
[----:B------:R-:W-:Y:S02]  /*d6b0*/  LEA.HI.X.SX32 R13, R5, R2, 0x1, P3 ;  /* 0x00000002050d7211 */ /* 0x000fe400018f0eff */
[----:B------:R-:W-:Y:S01]  /*d6c0*/  ISETP.LT.AND P6, PT, R3, UR5, !P0 ;  /* 0x0000000503007c0c */ /* 0x000fe2000c7c1270 */
[----:B------:R-:W-:Y:S01]  /*d6d0*/  ULDC UR5, c[0x0][0x22c] ;  /* 0x00008b0000057ab9 */ /* 0x000fe20000000800 */
[C---:B--2---:R-:W-:Y:S02]  /*d6e0*/  IADD3 R14, P3, R17.reuse, R0, RZ ;  /* 0x00000000110e7210 */ /* 0x044fe40007f7e0ff */
[----:B------:R-:W-:Y:S01]  /*d6f0*/  LOP3.LUT R3, R4, 0x10, R247, 0xfe, !PT ;  /* 0x0000001004037812 */ /* 0x000fe200078efef7 */
[----:B------:R0:W-:Y:S01]  /*d700*/  @P4 STG.E.U8 desc[UR14][R6.64], R25 ;  /* 0x0000001906004986 */ /* 0x0001e2000c10110e */
[C---:B------:R-:W-:Y:S02]  /*d710*/  PRMT R19, R26.reuse, 0x7772, RZ ;  /* 0x000077721a137816 */ /* 0x040fe400000000ff */
[C---:B------:R-:W-:Y:S01]  /*d720*/  LEA.HI.X.SX32 R15, R17.reuse, R2, 0x1, P3 ;  /* 0x00000002110f7211 */ /* 0x040fe200018f0eff */
[----:B------:R-:W-:Y:S01]  /*d730*/  VIADD R17, R17, UR4 ;  /* 0x0000000411117c36 */ /* 0x000fe20008000000 */
[----:B------:R-:W-:-:S02]  /*d740*/  PRMT R21, R26, 0x7773, RZ ;  /* 0x000077731a157816 */ /* 0x000fc400000000ff */
[----:B------:R-:W-:Y:S01]  /*d750*/  ISETP.LT.AND P4, PT, R3, UR5, !P0 ;  /* 0x0000000503007c0c */ /* 0x000fe2000c781270 */
[----:B------:R1:W-:Y:S01]  /*d760*/  @P2 STG.E.U8 desc[UR14][R12.64], R19 ;  /* 0x000000130c002986 */ /* 0x0003e2000c10110e */
[C-C-:B------:R-:W-:Y:S01]  /*d770*/  LOP3.LUT R3, R4.reuse, 0x11, R247.reuse, 0xfe, !PT ;  /* 0x0000001104037812 */ /* 0x140fe200078efef7 */
[----:B------:R-:W-:Y:S01]  /*d780*/  ULDC UR5, c[0x0][0x22c] ;  /* 0x00008b0000057ab9 */ /* 0x000fe20000000800 */
[C-C-:B------:R-:W-:Y:S01]  /*d790*/  LOP3.LUT R5, R4.reuse, 0x12, R247.reuse, 0xfe, !PT ;  /* 0x0000001204057812 */ /* 0x140fe200078efef7 */
[----:B------:R2:W-:Y:S01]  /*d7a0*/  @P1 STG.E.U8 desc[UR14][R14.64], R21 ;  /* 0x000000150e001986 */ /* 0x0005e2000c10110e */
[----:B------:R-:W-:Y:S01]  /*d7b0*/  ISETP.LT.AND P3, PT, R3, UR5, !P0 ;  /* 0x0000000503007c0c */ /* 0x000fe2000c761270 */
[----:B------:R-:W-:Y:S01]  /*d7c0*/  ULDC UR4, c[0x0][0x22c] ;  /* 0x00008b0000047ab9 */ /* 0x000fe20000000800 */
[----:B0-----:R-:W-:Y:S01]  /*d7d0*/  IADD3 R6, P1, R17, R0, RZ ;  /* 0x0000000011067210 */ /* 0x001fe20007f3e0ff */
[----:B------:R-:W-:Y:S01]  /*d7e0*/  ULDC UR5, c[0x0][0x22c] ;  /* 0x00008b0000057ab9 */ /* 0x000fe20000000800 */
[----:B------:R-:W-:-:S02]  /*d7f0*/  LOP3.LUT R3, R4, 0x13, R247, 0xfe, !PT ;  /* 0x0000001304037812 */ /* 0x000fc400078efef7 */
[----:B------:R-:W-:Y:S01]  /*d800*/  ISETP.LT.AND P2, PT, R5, UR4, !P0 ;  /* 0x0000000405007c0c */ /* 0x000fe2000c741270 */
[----:B------:R-:W-:Y:S01]  /*d810*/  ULDC UR4, c[0x0][0x22c] ;  /* 0x00008b0000047ab9 */ /* 0x000fe20000000800 */
[----:B------:R-:W-:Y:S02]  /*d820*/  LEA.HI.X.SX32 R7, R17, R2, 0x1, P1 ;  /* 0x0000000211077211 */ /* 0x000fe400008f0eff */
[----:B------:R-:W-:Y:S01]  /*d830*/  ISETP.LT.AND P1, PT, R3, UR4, !P0 ;  /* 0x0000000403007c0c */ /* 0x000fe2000c721270 */
[----:B------:R-:W-:Y:S01]  /*d840*/  ULDC UR4, c[0x0][0x248] ;  /* 0x0000920000047ab9 */ /* 0x000fe20000000800 */
[----:B-1----:R-:W-:Y:S01]  /*d850*/  PRMT R19, R27, 0x7772, RZ ;  /* 0x000077721b137816 */ /* 0x002fe200000000ff */
[----:B------:R-:W-:Y:S01]  /*d860*/  VIADD R17, R17, UR4 ;  /* 0x0000000411117c36 */ /* 0x000fe20008000000 */
[----:B------:R-:W-:-:S03]  /*d870*/  ULDC UR4, c[0x0][0x248] ;  /* 0x0000920000047ab9 */ /* 0x000fc60000000800 */
[----:B------:R0:W-:Y:S01]  /*d880*/  @P5 STG.E.U8 desc[UR14][R6.64], R19 ;  /* 0x0000001306005986 */ /* 0x0001e2000c10110e */
[C---:B------:R-:W-:Y:S01]  /*d890*/  IADD3 R12, P5, R17.reuse, R0, RZ ;  /* 0x00000000110c7210 */ /* 0x040fe20007fbe0ff */
[----:B------:R-:W-:Y:S01]  /*d8a0*/  VIADD R5, R17, UR4 ;  /* 0x0000000411057c36 */ /* 0x000fe20008000000 */
[----:B------:R-:W-:Y:S01]  /*d8b0*/  ULDC UR4, c[0x0][0x248] ;  /* 0x0000920000047ab9 */ /* 0x000fe20000000800 */
[----:B------:R-:W-:Y:S02]  /*d8c0*/  PRMT R27, R27, 0x7773, RZ ;  /* 0x000077731b1b7816 */ /* 0x000fe400000000ff */
[----:B------:R-:W-:Y:S01]  /*d8d0*/  LEA.HI.X.SX32 R13, R17, R2, 0x1, P5 ;  /* 0x00000002110d7211 */ /* 0x000fe200028f0eff */
[C---:B------:R-:W-:Y:S01]  /*d8e0*/  VIADD R17, R5.reuse, UR4 ;  /* 0x0000000405117c36 */ /* 0x040fe20008000000 */
[-C--:B--2---:R-:W-:Y:S01]  /*d8f0*/  IADD3 R14, P5, R5, R0.reuse, RZ ;  /* 0x00000000050e7210 */ /* 0x084fe20007fbe0ff */
[----:B------:R-:W-:Y:S02]  /*d900*/  ULDC UR4, c[0x0][0x248] ;  /* 0x0000920000047ab9 */ /* 0x000fe40000000800 */
[----:B------:R1:W-:Y:S01]  /*d910*/  @P6 STG.E.U8 desc[UR14][R12.64], R27 ;  /* 0x0000001b0c006986 */ /* 0x0003e2000c10110e */
[----:B0-----:R-:W-:-:S02]  /*d920*/  IADD3 R6, P6, R17, R0, RZ ;  /* 0x0000000011067210 */ /* 0x001fc40007fde0ff */
[--C-:B------:R-:W-:Y:S02]  /*d930*/  LOP3.LUT R3, R4, 0x14, R247.reuse, 0xfe, !PT ;  /* 0x0000001404037812 */ /* 0x100fe400078efef7 */
[C---:B------:R-:W-:Y:S02]  /*d940*/  PRMT R23, R28.reuse, 0x7770, RZ ;  /* 0x000077701c177816 */ /* 0x040fe400000000ff */
[-C--:B------:R-:W-:Y:S02]  /*d950*/  LEA.HI.X.SX32 R15, R5, R2.reuse, 0x1, P5 ;  /* 0x00000002050f7211 */ /* 0x080fe400028f0eff */
[C---:B------:R-:W-:Y:S01]  /*d960*/  LEA.HI.X.SX32 R7, R17.reuse, R2, 0x1, P6 ;  /* 0x0000000211077211 */ /* 0x040fe200030f0eff */
[----:B------:R-:W-:Y:S01]  /*d970*/  VIADD R17, R17, UR4 ;  /* 0x0000000411117c36 */ /* 0x000fe20008000000 */
[----:B------:R-:W-:Y:S02]  /*d980*/  PRMT R21, R28, 0x7771, RZ ;  /* 0x000077711c157816 */ /* 0x000fe400000000ff */
[----:B------:R-:W-:Y:S01]  /*d990*/  ISETP.LT.AND P5, PT, R3, UR5, !P0 ;  /* 0x0000000503007c0c */ /* 0x000fe2000c7a1270 */
[----:B------:R-:W-:Y:S01]  /*d9a0*/  @P4 STG.E.U8 desc[UR14][R14.64], R23 ;  /* 0x000000170e004986 */ /* 0x000fe2000c10110e */
[----:B------:R-:W-:Y:S01]  /*d9b0*/  LOP3.LUT R3, R4, 0x15, R247, 0xfe, !PT ;  /* 0x0000001504037812 */ /* 0x000fe200078efef7 */
[----:B------:R-:W-:Y:S01]  /*d9c0*/  ULDC UR5, c[0x0][0x22c] ;  /* 0x00008b0000057ab9 */ /* 0x000fe20000000800 */
[----:B------:R-:W-:Y:S01]  /*d9d0*/  ULDC UR4, c[0x0][0x248] ;  /* 0x0000920000047ab9 */ /* 0x000fe20000000800 */
[----:B------:R0:W-:Y:S01]  /*d9e0*/  @P3 STG.E.U8 desc[UR14][R6.64], R21 ;  /* 0x0000001506003986 */ /* 0x0001e2000c10110e */
[----:B------:R-:W-:Y:S01]  /*d9f0*/  ISETP.LT.AND P6, PT, R3, UR5, !P0 ;  /* 0x0000000503007c0c */ /* 0x000fe2000c7c1270 */
[----:B------:R-:W-:Y:S01]  /*da00*/  ULDC UR5, c[0x0][0x22c] ;  /* 0x00008b0000057ab9 */ /* 0x000fe20000000800 */
[----:B-1----:R-:W-:-:S02]  /*da10*/  IADD3 R12, P3, R17, R0, RZ ;  /* 0x00000000110c7210 */ /* 0x002fc40007f7e0ff */
[C-C-:B------:R-:W-:Y:S01]  /*da20*/  LOP3.LUT R3, R4.reuse, 0x16, R247.reuse, 0xfe, !PT ;  /* 0x0000001604037812 */ /* 0x140fe200078efef7 */
[C---:B------:R-:W-:Y:S01]  /*da30*/  VIADD R5, R17.reuse, UR4 ;  /* 0x0000000411057c36 */ /* 0x040fe20008000000 */
[----:B------:R-:W-:Y:S01]  /*da40*/  LEA.HI.X.SX32 R13, R17, R2, 0x1, P3 ;  /* 0x00000002110d7211 */ /* 0x000fe200018f0eff */
[----:B------:R-:W-:Y:S01]  /*da50*/  ULDC UR4, c[0x0][0x22c] ;  /* 0x00008b0000047ab9 */ /* 0x000fe20000000800 */
[----:B------:R-:W-:Y:S02]  /*da60*/  PRMT R19, R29, 0x7770, RZ ;  /* 0x000077701d137816 */ /* 0x000fe400000000ff */
[----:B------:R-:W-:Y:S01]  /*da70*/  ISETP.LT.AND P4, PT, R3, UR5, !P0 ;  /* 0x0000000503007c0c */ /* 0x000fe2000c781270 */
[----:B------:R-:W-:Y:S01]  /*da80*/  ULDC UR5, c[0x0][0x22c] ;  /* 0x00008b0000057ab9 */ /* 0x000fe20000000800 */
[----:B------:R-:W-:Y:S01]  /*da90*/  LOP3.LUT R3, R4, 0x17, R247, 0xfe, !PT ;  /* 0x0000001704037812 */ /* 0x000fe200078efef7 */
[----:B------:R1:W-:Y:S01]  /*daa0*/  @P2 STG.E.U8 desc[UR14][R12.64], R19 ;  /* 0x000000130c002986 */ /* 0x0003e2000c10110e */
[----:B0-----:R-:W-:-:S02]  /*dab0*/  IADD3 R6, P3, R5, R0, RZ ;  /* 0x0000000005067210 */ /* 0x001fc40007f7e0ff */
[----:B------:R-:W-:Y:S01]  /*dac0*/  ISETP.LT.AND P2, PT, R3, UR4, !P0 ;  /* 0x0000000403007c0c */ /* 0x000fe2000c741270 */
[----:B------:R-:W-:Y:S01]  /*dad0*/  ULDC UR4, c[0x0][0x248] ;  /* 0x0000920000047ab9 */ /* 0x000fe20000000800 */
[C---:B------:R-:W-:Y:S01]  /*dae0*/  LEA.HI.X.SX32 R7, R5.reuse, R2, 0x1, P3 ;  /* 0x0000000205077211 */ /* 0x040fe200018f0eff */
[----:B------:R-:W-:Y:S01]  /*daf0*/  VIADD R5, R5, UR4 ;  /* 0x0000000405057c36 */ /* 0x000fe20008000000 */
[----:B------:R-:W-:Y:S01]  /*db00*/  PRMT R17, R29, 0x7771, RZ ;  /* 0x000077711d117816 */ /* 0x000fe200000000ff */
[----:B------:R-:W-:Y:S01]  /*db10*/  ULDC UR4, c[0x0][0x22c] ;  /* 0x00008b0000047ab9 */ /* 0x000fe20000000800 */
[----:B------:R-:W-:-:S03]  /*db20*/  LOP3.LUT R3, R4, 0x18, R247, 0xfe, !PT ;  /* 0x0000001804037812 */ /* 0x000fc600078efef7 */
[----:B------:R0:W-:Y:S01]  /*db30*/  @P1 STG.E.U8 desc[UR14][R6.64], R17 ;  /* 0x0000001106001986 */ /* 0x0001e2000c10110e */
[----:B------:R-:W-:Y:S02]  /*db40*/  IADD3 R14, P1, R5, R0, RZ ;  /* 0x00000000050e7210 */ /* 0x000fe40007f3e0ff */
[----:B------:R-:W-:Y:S01]  /*db50*/  ISETP.LT.AND P3, PT, R3, UR4, !P0 ;  /* 0x0000000403007c0c */ /* 0x000fe2000c761270 */
[----:B------:R-:W-:Y:S01]  /*db60*/  ULDC UR4, c[0x0][0x248] ;  /* 0x0000920000047ab9 */ /* 0x000fe20000000800 */
[C---:B------:R-:W-:Y:S01]  /*db70*/  LEA.HI.X.SX32 R15, R5.reuse, R2, 0x1, P1 ;  /* 0x00000002050f7211 */ /* 0x040fe200008f0eff */
[----:B------:R-:W-:Y:S01]  /*db80*/  VIADD R5, R5, UR4 ;  /* 0x0000000405057c36 */ /* 0x000fe20008000000 */
[----:B------:R-:W-:Y:S01]  /*db90*/  PRMT R21, R30, 0x7770, RZ ;  /* 0x000077701e157816 */ /* 0x000fe200000000ff */
[----:B------:R-:W-:Y:S02]  /*dba0*/  ULDC UR4, c[0x0][0x248] ;  /* 0x0000920000047ab9 */ /* 0x000fe40000000800 */
[C---:B-1----:R-:W-:Y:S01]  /*dbb0*/  VIADD R13, R5.reuse, UR4 ;  /* 0x00000004050d7c36 */ /* 0x042fe20008000000 */
[----:B------:R-:W-:Y:S01]  /*dbc0*/  ULDC UR4, c[0x0][0x248] ;  /* 0x0000920000047ab9 */ /* 0x000fe20000000800 */
[----:B------:R1:W-:Y:S01]  /*dbd0*/  @P5 STG.E.U8 desc[UR14][R14.64], R21 ;  /* 0x000000150e005986 */ /* 0x0003e2000c10110e */
[----:B0-----:R-:W-:-:S02]  /*dbe0*/  IADD3 R6, P5, R5, R0, RZ ;  /* 0x0000000005067210 */ /* 0x001fc40007fbe0ff */
        /* <DEDUP_REMOVED lines=9> */
[----:B-1----:R-:W-:-:S02]  /*dc80*/  IADD3 R14, P6, R5, R0, RZ ;  /* 0x00000000050e7210 */ /* 0x002fc40007fde0ff */
[C-C-:B------:R-:W-:Y:S02]  /*dc90*/  LOP3.LUT R3, R4.reuse, 0x1a, R247.reuse, 0xfe, !PT ;  /* 0x0000001a04037812 */ /* 0x140fe400078efef7 */
[----:B------:R-:W-:Y:S02]  /*dca0*/  PRMT R17, R31, 0x7770, RZ ;  /* 0x000077701f117816 */ /* 0x000fe400000000ff */
[-C--:B------:R-:W-:Y:S02]  /*dcb0*/  LEA.HI.X.SX32 R13, R13, R2.reuse, 0x1, P5 ;  /* 0x000000020d0d7211 */ /* 0x080fe400028f0eff */
[C---:B------:R-:W-:Y:S01]  /*dcc0*/  LEA.HI.X.SX32 R15, R5.reuse, R2, 0x1, P6 ;  /* 0x00000002050f7211 */ /* 0x040fe200030f0eff */
[----:B------:R-:W-:Y:S01]  /*dcd0*/  VIADD R5, R5, UR4 ;  /* 0x0000000405057c36 */ /* 0x000fe20008000000 */
[----:B------:R-:W-:Y:S02]  /*dce0*/  PRMT R21, R31, 0x7771, RZ ;  /* 0x000077711f157816 */ /* 0x000fe400000000ff */
[----:B------:R-:W-:Y:S01]  /*dcf0*/  ISETP.LT.AND P5, PT, R3, UR5, !P0 ;  /* 0x0000000503007c0c */ /* 0x000fe2000c7a1270 */
[----:B------:R1:W-:Y:S01]  /*dd00*/  @P4 STG.E.U8 desc[UR14][R12.64], R17 ;  /* 0x000000110c004986 */ /* 0x0003e2000c10110e */
[----:B------:R-:W-:Y:S01]  /*dd10*/  LOP3.LUT R3, R4, 0x1b, R247, 0xfe, !PT ;  /* 0x0000001b04037812 */ /* 0x000fe200078efef7 */
[----:B------:R-:W-:Y:S01]  /*dd20*/  ULDC UR5, c[0x0][0x22c] ;  /* 0x00008b0000057ab9 */ /* 0x000fe20000000800 */
[----:B------:R-:W-:Y:S01]  /*dd30*/  ULDC UR4, c[0x0][0x248] ;  /* 0x0000920000047ab9 */ /* 0x000fe20000000800 */
[----:B------:R2:W-:Y:S01]  /*dd40*/  @P2 STG.E.U8 desc[UR14][R14.64], R21 ;  /* 0x000000150e002986 */ /* 0x0005e2000c10110e */
[----:B------:R-:W-:Y:S01]  /*dd50*/  ISETP.LT.AND P6, PT, R3, UR5, !P0 ;  /* 0x0000000503007c0c */ /* 0x000fe2000c7c1270 */
[----:B------:R-:W-:Y:S01]  /*dd60*/  ULDC UR5, c[0x0][0x22c] ;  /* 0x00008b0000057ab9 */ /* 0x000fe20000000800 */
[----:B0-----:R-:W-:-:S02]  /*dd70*/  IADD3 R6, P2, R5, R0, RZ ;  /* 0x0000000005067210 */ /* 0x001fc40007f5e0ff */
[--C-:B------:R-:W-:Y:S02]  /*dd80*/  LOP3.LUT R3, R4, 0x1c, R247.reuse, 0xfe, !PT ;  /* 0x0000001c04037812 */ /* 0x100fe400078efef7 */
[C---:B------:R-:W-:Y:S01]  /*dd90*/  LEA.HI.X.SX32 R7, R5.reuse, R2, 0x1, P2 ;  /* 0x0000000205077211 */ /* 0x040fe200010f0eff */
[----:B-1----:R-:W-:Y:S01]  /*dda0*/  VIADD R17, R5, UR4 ;  /* 0x0000000405117c36 */ /* 0x002fe20008000000 */
[----:B------:R-:W-:Y:S01]  /*ddb0*/  PRMT R19, R28, 0x7772, RZ ;  /* 0x000077721c137816 */ /* 0x000fe200000000ff */
[----:B------:R-:W-:Y:S01]  /*ddc0*/  ULDC UR4, c[0x0][0x22c] ;  /* 0x00008b0000047ab9 */ /* 0x000fe20000000800 */
[----:B------:R-:W-:Y:S01]  /*ddd0*/  ISETP.LT.AND P4, PT, R3, UR5, !P0 ;  /* 0x0000000503007c0c */ /* 0x000fe2000c781270 */
[----:B------:R-:W-:Y:S01]  /*dde0*/  ULDC UR5, c[0x0][0x22c] ;  /* 0x00008b0000057ab9 */ /* 0x000fe20000000800 */
[----:B------:R-:W-:Y:S01]  /*ddf0*/  LOP3.LUT R3, R4, 0x1d, R247, 0xfe, !PT ;  /* 0x0000001d04037812 */ /* 0x000fe200078efef7 */
[----:B------:R0:W-:Y:S01]  /*de00*/  @P3 STG.E.U8 desc[UR14][R6.64], R19 ;  /* 0x0000001306003986 */ /* 0x0001e2000c10110e */
[----:B------:R-:W-:-:S02]  /*de10*/  IADD3 R12, P2, R17, R0, RZ ;  /* 0x00000000110c7210 */ /* 0x000fc40007f5e0ff */
[----:B------:R-:W-:Y:S01]  /*de20*/  ISETP.LT.AND P3, PT, R3, UR4, !P0 ;  /* 0x0000000403007c0c */ /* 0x000fe2000c761270 */
[----:B------:R-:W-:Y:S01]  /*de30*/  ULDC UR4, c[0x0][0x248] ;  /* 0x0000920000047ab9 */ /* 0x000fe20000000800 */
[C---:B------:R-:W-:Y:S01]  /*de40*/  LEA.HI.X.SX32 R13, R17.reuse, R2, 0x1, P2 ;  /* 0x00000002110d7211 */ /* 0x040fe200010f0eff */
[----:B------:R-:W-:Y:S01]  /*de50*/  VIADD R17, R17, UR4 ;  /* 0x0000000411117c36 */ /* 0x000fe20008000000 */
[----:B------:R-:W-:Y:S01]  /*de60*/  PRMT R5, R28, 0x7773, RZ ;  /* 0x000077731c057816 */ /* 0x000fe200000000ff */
[----:B------:R-:W-:Y:S01]  /*de70*/  ULDC UR4, c[0x0][0x22c] ;  /* 0x00008b0000047ab9 */ /* 0x000fe20000000800 */
[----:B------:R-:W-:Y:S02]  /*de80*/  LOP3.LUT R3, R4, 0x1e, R247, 0xfe, !PT ;  /* 0x0000001e04037812 */ /* 0x000fe400078efef7 */
[----:B--2---:R-:W-:Y:S01]  /*de90*/  IADD3 R14, P2, R17, R0, RZ ;  /* 0x00000000110e7210 */ /* 0x004fe20007f5e0ff */
        /* <DEDUP_REMOVED lines=9> */
[----:B-1----:R-:W-:Y:S01]  /*df30*/  VIADD R5, R17, UR4 ;  /* 0x0000000411057c36 */ /* 0x002fe20008000000 */
        /* <DEDUP_REMOVED lines=11> */
[--C-:B------:R-:W-:Y:S02]  /*dff0*/  LOP3.LUT R3, R4, 0x20, R247.reuse, 0xfe, !PT ;  /* 0x0000002004037812 */ /* 0x100fe400078efef7 */
[C---:B------:R-:W-:Y:S02]  /*e000*/  PRMT R19, R30.reuse, 0x7772, RZ ;  /* 0x000077721e137816 */ /* 0x040fe400000000ff */
[-C--:B------:R-:W-:Y:S02]  /*e010*/  LEA.HI.X.SX32 R13, R5, R2.reuse, 0x1, P5 ;  /* 0x00000002050d7211 */ /* 0x080fe400028f0eff */
[C---:B------:R-:W-:Y:S01]  /*e020*/  LEA.HI.X.SX32 R15, R17.reuse, R2, 0x1, P6 ;  /* 0x00000002110f7211 */ /* 0x040fe200030f0eff */
[----:B------:R-:W-:Y:S01]  /*e030*/  VIADD R17, R17, UR4 ;  /* 0x0000000411117c36 */ /* 0x000fe20008000000 */
[----:B------:R-:W-:Y:S02]  /*e040*/  PRMT R21, R30, 0x7773, RZ ;  /* 0x000077731e157816 */ /* 0x000fe400000000ff */
        /* <DEDUP_REMOVED lines=31> */
[----:B------:R-:W-:Y:S02]  /*e240*/  PRMT R23, R8, 0x7770, RZ ;  /* 0x0000777008177816 */ /* 0x000fe400000000ff */
[-C--:B------:R-:W-:Y:S02]  /*e250*/  LEA.HI.X.SX32 R15, R5, R2.reuse, 0x1, P1 ;  /* 0x00000002050f7211 */ /* 0x080fe400008f0eff */
[C---:B------:R-:W-:Y:S01]  /*e260*/  LEA.HI.X.SX32 R7, R17.reuse, R2, 0x1, P2 ;  /* 0x0000000211077211 */ /* 0x040fe200010f0eff */
[----:B------:R-:W-:Y:S01]  /*e270*/  VIADD R17, R17, UR4 ;  /* 0x0000000411117c36 */ /* 0x000fe20008000000 */
[----:B------:R-:W-:Y:S01]  /*e280*/  ISETP.LT.AND P1, PT, R3, UR5, !P0 ;  /* 0x0000000503007c0c */ /* 0x000fe2000c721270 */
[----:B------:R-:W-:Y:S01]  /*e290*/  ULDC UR5, c[0x0][0x22c] ;  /* 0x00008b0000057ab9 */ /* 0x000fe20000000800 */
[----:B------:R-:W-:Y:S01]  /*e2a0*/  LOP3.LUT R3, R4, 0x25, R247, 0xfe, !PT ;  /* 0x0000002504037812 */ /* 0x000fe200078efef7 */
[----:B------:R-:W-:Y:S01]  /*e2b0*/  @P5 STG.E.U8 desc[UR14][R14.64], R23 ;  /* 0x000000170e005986 */ /* 0x000fe2000c10110e */
[----:B------:R-:W-:Y:S01]  /*e2c0*/  PRMT R21, R8, 0x7771, RZ ;  /* 0x0000777108157816 */ /* 0x000fe200000000ff */
[----:B------:R-:W-:Y:S01]  /*e2d0*/  ULDC UR4, c[0x0][0x248] ;  /* 0x0000920000047ab9 */ /* 0x000fe20000000800 */
[----:B------:R-:W-:Y:S01]  /*e2e0*/  ISETP.LT.AND P2, PT, R3, UR5, !P0 ;  /* 0x0000000503007c0c */ /* 0x000fe2000c741270 */
[----:B------:R-:W-:Y:S01]  /*e2f0*/  ULDC UR5, c[0x0][0x22c] ;  /* 0x00008b0000057ab9 */ /* 0x000fe20000000800 */
[----:B-1----:R-:W-:-:S02]  /*e300*/  IADD3 R12, P5, R17, R0, RZ ;  /* 0x00000000110c7210 */ /* 0x002fc40007fbe0ff */
[C-C-:B------:R-:W-:Y:S01]  /*e310*/  LOP3.LUT R3, R4.reuse, 0x26, R247.reuse, 0xfe, !PT ;  /* 0x0000002604037812 */ /* 0x140fe200078efef7 */
[C---:B------:R-:W-:Y:S01]  /*e320*/  VIADD R5, R17.reuse, UR4 ;  /* 0x0000000411057c36 */ /* 0x040fe20008000000 */
[----:B------:R0:W-:Y:S01]  /*e330*/  @P4 STG.E.U8 desc[UR14][R6.64], R21 ;  /* 0x0000001506004986 */ /* 0x0001e2000c10110e */
        /* <DEDUP_REMOVED lines=22> */
[----:B------:R-:W-:-:S02]  /*e4a0*/  ULDC UR4, c[0x0][0x248] ;  /* 0x0000920000047ab9 */ /* 0x000fc40000000800 */
[C---:B-1----:R-:W-:Y:S01]  /*e4b0*/  VIADD R13, R5.reuse, UR4 ;  /* 0x00000004050d7c36 */ /* 0x042fe20008000000 */
[----:B------:R-:W-:Y:S01]  /*e4c0*/  ULDC UR4, c[0x0][0x248] ;  /* 0x0000920000047ab9 */ /* 0x000fe20000000800 */
[----:B------:R1:W-:Y:S01]  /*e4d0*/  @P1 STG.E.U8 desc[UR14][R14.64], R21 ;  /* 0x000000150e001986 */ /* 0x0003e2000c10110e */
[C---:B0-----:R-:W-:Y:S02]  /*e4e0*/  IADD3 R6, P1, R5.reuse, R0, RZ ;  /* 0x0000000005067210 */ /* 0x041fe40007f3e0ff */
        /* <DEDUP_REMOVED lines=43> */
[----:B--2---:R-:W-:Y:S02]  /*e7a0*/  IADD3 R14, P5, R17, R0, RZ ;  /* 0x00000000110e7210 */ /* 0x004fe40007fbe0ff */
        /* <DEDUP_REMOVED lines=11> */
[----:B------:R-:W-:Y:S02]  /*e860*/  LEA.HI.X.SX32 R7, R17, R2, 0x1, P1 ;  /* 0x0000000211077211 */ /* 0x000fe400008f0eff */
[----:B------:R-:W-:Y:S01]  /*e870*/  LOP3.LUT R3, R4, 0x2f, R247, 0xfe, !PT ;  /* 0x0000002f04037812 */ /* 0x000fe200078efef7 */
[C---:B--2---:R-:W-:Y:S02]  /*e880*/  VIADD R15, R5.reuse, UR4 ;  /* 0x00000004050f7c36 */ /* 0x044fe40008000000 */
[----:B------:R0:W-:Y:S01]  /*e890*/  @P2 STG.E.U8 desc[UR14][R6.64], R21 ;  /* 0x0000001506002986 */ /* 0x0001e2000c10110e */
[-C--:B------:R-:W-:Y:S01]  /*e8a0*/  IADD3 R8, P1, R5, R0.reuse, RZ ;  /* 0x0000000005087210 */ /* 0x080fe20007f3e0ff */
[----:B------:R-:W-:Y:S01]  /*e8b0*/  ULDC UR4, c[0x0][0x248] ;  /* 0x0000920000047ab9 */ /* 0x000fe20000000800 */
[----:B------:R-:W-:Y:S01]  /*e8c0*/  ISETP.LT.AND P5, PT, R3, UR5, !P0 ;  /* 0x0000000503007c0c */ /* 0x000fe2000c7a1270 */
[----:B------:R-:W-:Y:S01]  /*e8d0*/  ULDC UR5, c[0x0][0x22c] ;  /* 0x00008b0000057ab9 */ /* 0x000fe20000000800 */
[----:B------:R-:W-:-:S02]  /*e8e0*/  IADD3 R12, P2, R15, R0, RZ ;  /* 0x000000000f0c7210 */ /* 0x000fc40007f5e0ff */
[--C-:B------:R-:W-:Y:S02]  /*e8f0*/  LOP3.LUT R3, R4, 0x30, R247.reuse, 0xfe, !PT ;  /* 0x0000003004037812 */ /* 0x100fe400078efef7 */
[----:B------:R-:W-:Y:S02]  /*e900*/  PRMT R19, R10, 0x7772, RZ ;  /* 0x000077720a137816 */ /* 0x000fe400000000ff */
[-C--:B------:R-:W-:Y:S02]  /*e910*/  LEA.HI.X.SX32 R9, R5, R2.reuse, 0x1, P1 ;  /* 0x0000000205097211 */ /* 0x080fe400008f0eff */
[C---:B------:R-:W-:Y:S01]  /*e920*/  LEA.HI.X.SX32 R13, R15.reuse, R2, 0x1, P2 ;  /* 0x000000020f0d7211 */ /* 0x040fe200010f0eff */
[----:B------:R-:W-:Y:S01]  /*e930*/  VIADD R15, R15, UR4 ;  /* 0x000000040f0f7c36 */ /* 0x000fe20008000000 */
[----:B------:R-:W-:Y:S01]  /*e940*/  ISETP.LT.AND P1, PT, R3, UR5, !P0 ;  /* 0x0000000503007c0c */ /* 0x000fe2000c721270 */
[----:B------:R1:W-:Y:S01]  /*e950*/  @P4 STG.E.U8 desc[UR14][R8.64], R19 ;  /* 0x0000001308004986 */ /* 0x0003e2000c10110e */
[----:B------:R-:W-:Y:S01]  /*e960*/  LOP3.LUT R3, R4, 0x31, R247, 0xfe, !PT ;  /* 0x0000003104037812 */ /* 0x000fe200078efef7 */
[----:B------:R-:W-:Y:S01]  /*e970*/  ULDC UR5, c[0x0][0x22c] ;  /* 0x00008b0000057ab9 */ /* 0x000fe20000000800 */
[----:B------:R-:W-:Y:S01]  /*e980*/  PRMT R17, R10, 0x7773, RZ ;  /* 0x000077730a117816 */ /* 0x000fe200000000ff */
[----:B------:R-:W-:Y:S01]  /*e990*/  ULDC UR4, c[0x0][0x248] ;  /* 0x0000920000047ab9 */ /* 0x000fe20000000800 */
[----:B0-----:R-:W-:-:S02]  /*e9a0*/  IADD3 R6, P4, R15, R0, RZ ;  /* 0x000000000f067210 */ /* 0x001fc40007f9e0ff */
[----:B------:R-:W-:Y:S01]  /*e9b0*/  ISETP.LT.AND P2, PT, R3, UR5, !P0 ;  /* 0x0000000503007c0c */ /* 0x000fe2000c741270 */
[----:B------:R-:W-:Y:S01]  /*e9c0*/  ULDC UR5, c[0x0][0x22c] ;  /* 0x00008b0000057ab9 */ /* 0x000fe20000000800 */
[C-C-:B------:R-:W-:Y:S01]  /*e9d0*/  LOP3.LUT R3, R4.reuse, 0x32, R247.reuse, 0xfe, !PT ;  /* 0x0000003204037812 */ /* 0x140fe200078efef7 */
[C---:B------:R-:W-:Y:S01]  /*e9e0*/  VIADD R5, R15.reuse, UR4 ;  /* 0x000000040f057c36 */ /* 0x040fe20008000000 */
[----:B------:R-:W-:Y:S01]  /*e9f0*/  LEA.HI.X.SX32 R7, R15, R2, 0x1, P4 ;  /* 0x000000020f077211 */ /* 0x000fe200020f0eff */
[----:B------:R0:W-:Y:S01]  /*ea00*/  @P3 STG.E.U8 desc[UR14][R12.64], R17 ;  /* 0x000000110c003986 */ /* 0x0001e2000c10110e */
[----:B------:R-:W-:Y:S01]  /*ea10*/  PRMT R15, R11, 0x7772, RZ ;  /* 0x000077720b0f7816 */ /* 0x000fe200000000ff */
[----:B------:R-:W-:Y:S01]  /*ea20*/  ULDC UR4, c[0x0][0x22c] ;  /* 0x00008b0000047ab9 */ /* 0x000fe20000000800 */
[----:B------:R-:W-:Y:S01]  /*ea30*/  ISETP.LT.AND P3, PT, R3, UR5, !P0 ;  /* 0x0000000503007c0c */ /* 0x000fe2000c761270 */
[----:B------:R-:W-:Y:S01]  /*ea40*/  ULDC UR5, c[0x0][0x22c] ;  /* 0x00008b0000057ab9 */ /* 0x000fe20000000800 */
[----:B------:R-:W-:Y:S01]  /*ea50*/  LOP3.LUT R3, R4, 0x33, R247, 0xfe, !PT ;  /* 0x0000003304037812 */ /* 0x000fe200078efef7 */
[----:B------:R2:W-:Y:S01]  /*ea60*/  @P6 STG.E.U8 desc[UR14][R6.64], R15 ;  /* 0x0000000f06006986 */ /* 0x0005e2000c10110e */
[----:B-1----:R-:W-:-:S02]  /*ea70*/  IADD3 R8, P4, R5, R0, RZ ;  /* 0x0000000005087210 */ /* 0x002fc40007f9e0ff */
[----:B------:R-:W-:Y:S01]  /*ea80*/  ISETP.LT.AND P6, PT, R3, UR4, !P0 ;  /* 0x0000000403007c0c */ /* 0x000fe2000c7c1270 */
[----:B------:R-:W-:Y:S01]  /*ea90*/  ULDC UR4, c[0x0][0x248] ;  /* 0x0000920000047ab9 */ /* 0x000fe20000000800 */
[C---:B------:R-:W-:Y:S01]  /*eaa0*/  LEA.HI.X.SX32 R9, R5.reuse, R2, 0x1, P4 ;  /* 0x0000000205097211 */ /* 0x040fe200020f0eff */
[----:B------:R-:W-:Y:S01]  /*eab0*/  VIADD R5, R5, UR4 ;  /* 0x0000000405057c36 */ /* 0x000fe20008000000 */
[----:B0-----:R-:W-:Y:S01]  /*eac0*/  PRMT R13, R11, 0x7773, RZ ;  /* 0x000077730b0d7816 */ /* 0x001fe200000000ff */
        /* <DEDUP_REMOVED lines=8> */
[----:B---3--:R-:W-:Y:S01]  /*eb50*/  PRMT R17, R48, 0x7770, RZ ;  /* 0x0000777030117816 */ /* 0x008fe200000000ff */
[----:B------:R-:W-:-:S04]  /*eb60*/  ULDC UR4, c[0x0][0x248] ;  /* 0x0000920000047ab9 */ /* 0x000fc80000000800 */
[----:B------:R1:W-:Y:S01]  /*eb70*/  @P1 STG.E.U8 desc[UR14][R10.64], R17 ;  /* 0x000000110a001986 */ /* 0x0003e2000c10110e */
[C---:B--2---:R-:W-:Y:S01]  /*eb80*/  IADD3 R6, P1, R5.reuse, R0, RZ ;  /* 0x0000000005067210 */ /* 0x044fe20007f3e0ff */
[C---:B0-----:R-:W-:Y:S01]  /*eb90*/  VIADD R9, R5.reuse, UR4 ;  /* 0x0000000405097c36 */ /* 0x041fe20008000000 */
        /* <DEDUP_REMOVED lines=42> */
[C-C-:B------:R-:W-:Y:S02]  /*ee40*/  LOP3.LUT R3, R4.reuse, 0x3a, R247.reuse, 0xfe, !PT ;  /* 0x0000003a04037812 */ /* 0x140fe400078efef7 */
[----:B--2---:R-:W-:Y:S01]  /*ee50*/  IADD3 R10, P6, R13, R0, RZ ;  /* 0x000000000d0a7210 */ /* 0x004fe20007fde0ff */
[----:B------:R1:W-:Y:S01]  /*ee60*/  @P5 STG.E.U8 desc[UR14][R8.64], R5 ;  /* 0x0000000508005986 */ /* 0x0003e2000c10110e */
        /* <DEDUP_REMOVED lines=8> */
[----:B------:R-:W-:Y:S01]  /*eef0*/  ISETP.LT.AND P6, PT, R3, UR5, !P0 ;  /* 0x0000000503007c0c */ /* 0x000fe2000c7c1270 */
[C---:B------:R-:W-:Y:S01]  /*ef00*/  VIADD R3, R13.reuse, UR4 ;  /* 0x000000040d037c36 */ /* 0x040fe20008000000 */
[----:B------:R-:W-:Y:S01]  /*ef10*/  IADD3 R6, P1, R13, R0, RZ ;  /* 0x000000000d067210 */ /* 0x000fe20007f3e0ff */
[----:B------:R-:W-:Y:S01]  /*ef20*/  ULDC UR4, c[0x0][0x248] ;  /* 0x0000920000047ab9 */ /* 0x000fe20000000800 */
[----:B------:R-:W-:Y:S01]  /*ef30*/  ULDC UR5, c[0x0][0x248] ;  /* 0x0000920000057ab9 */ /* 0x000fe20000000800 */
[----:B-1----:R-:W-:Y:S01]  /*ef40*/  VIADD R5, R3, UR4 ;  /* 0x0000000403057c36 */ /* 0x002fe20008000000 */
[----:B------:R-:W-:Y:S01]  /*ef50*/  LEA.HI.X.SX32 R7, R13, R2, 0x1, P1 ;  /* 0x000000020d077211 */ /* 0x000fe200008f0eff */
[----:B------:R-:W-:Y:S01]  /*ef60*/  ULDC UR4, c[0x0][0x248] ;  /* 0x0000920000047ab9 */ /* 0x000fe20000000800 */
[----:B------:R-:W-:-:S04]  /*ef70*/  IADD3 R8, P1, R3, R0, RZ ;  /* 0x0000000003087210 */ /* 0x000fc80007f3e0ff */
[----:B------:R-:W-:Y:S01]  /*ef80*/  LEA.HI.X.SX32 R9, R3, R2, 0x1, P1 ;  /* 0x0000000203097211 */ /* 0x000fe200008f0eff */
[C---:B------:R-:W-:Y:S01]  /*ef90*/  VIADD R3, R5.reuse, UR5 ;  /* 0x0000000505037c36 */ /* 0x040fe20008000000 */
[----:B0-----:R-:W-:Y:S01]  /*efa0*/  IADD3 R10, P1, R5, R0, RZ ;  /* 0x00000000050a7210 */ /* 0x001fe20007f3e0ff */
[----:B------:R-:W-:Y:S01]  /*efb0*/  ULDC UR5, c[0x0][0x22c] ;  /* 0x00008b0000057ab9 */ /* 0x000fe20000000800 */
[----:B------:R-:W-:Y:S01]  /*efc0*/  PRMT R19, R51, 0x7771, RZ ;  /* 0x0000777133137816 */ /* 0x000fe200000000ff */
[----:B------:R-:W-:Y:S01]  /*efd0*/  VIADD R149, R3, UR4 ;  /* 0x0000000403957c36 */ /* 0x000fe20008000000 */
[----:B------:R-:W-:Y:S01]  /*efe0*/  LEA.HI.X.SX32 R11, R5, R2, 0x1, P1 ;  /* 0x00000002050b7211 */ /* 0x000fe200008f0eff */
[----:B------:R-:W-:Y:S01]  /*eff0*/  ULDC UR4, c[0x0][0x22c] ;  /* 0x00008b0000047ab9 */ /* 0x000fe20000000800 */
[----:B------:R-:W-:Y:S01]  /*f000*/  IADD3 R12, P1, R3, R0, RZ ;  /* 0x00000000030c7210 */ /* 0x000fe20007f3e0ff */
[----:B------:R0:W-:Y:S01]  /*f010*/  @P2 STG.E.U8 desc[UR14][R6.64], R19 ;  /* 0x0000001306002986 */ /* 0x0001e2000c10110e */
[----:B------:R-:W-:-:S02]  /*f020*/  PRMT R17, R48, 0x7772, RZ ;  /* 0x0000777230117816 */ /* 0x000fc400000000ff */
[----:B------:R-:W-:Y:S02]  /*f030*/  LEA.HI.X.SX32 R13, R3, R2, 0x1, P1 ;  /* 0x00000002030d7211 */ /* 0x000fe400008f0eff */
[----:B------:R-:W-:Y:S02]  /*f040*/  PRMT R15, R48, 0x7773, RZ ;  /* 0x00007773300f7816 */ /* 0x000fe400000000ff */
[----:B------:R-:W-:Y:S02]  /*f050*/  LOP3.LUT R148, R4, 0xff, R247, 0xfe, !PT ;  /* 0x000000ff04947812 */ /* 0x000fe400078efef7 */
[----:B------:R-:W-:Y:S02]  /*f060*/  PRMT R5, R49, 0x7772, RZ ;  /* 0x0000777231057816 */ /* 0x000fe400000000ff */
[----:B0-----:R-:W-:Y:S02]  /*f070*/  IADD3 R6, P1, R149, R0, RZ ;  /* 0x0000000095067210 */ /* 0x001fe40007f3e0ff */
[----:B------:R-:W-:-:S02]  /*f080*/  PRMT R49, R49, 0x7773, RZ ;  /* 0x0000777331317816 */ /* 0x000fc400000000ff */
[----:B------:R-:W-:Y:S01]  /*f090*/  LEA.HI.X.SX32 R7, R149, R2, 0x1, P1 ;  /* 0x0000000295077211 */ /* 0x000fe200008f0eff */
[----:B------:R-:W-:Y:S01]  /*f0a0*/  @P3 STG.E.U8 desc[UR14][R8.64], R17 ;  /* 0x0000001108003986 */ /* 0x000fe2000c10110e */
[--C-:B------:R-:W-:Y:S02]  /*f0b0*/  LOP3.LUT R246, R4, 0x3c, R247.reuse, 0xfe, !PT ;  /* 0x0000003c04f67812 */ /* 0x100fe400078efef7 */
[----:B------:R-:W-:Y:S01]  /*f0c0*/  ISETP.LT.AND P1, PT, R148, UR4, !P0 ;  /* 0x0000000494007c0c */ /* 0x000fe2000c721270 */
[----:B------:R-:W-:Y:S01]  /*f0d0*/  @P4 STG.E.U8 desc[UR14][R10.64], R15 ;  /* 0x0000000f0a004986 */ /* 0x000fe2000c10110e */
[----:B------:R-:W-:Y:S01]  /*f0e0*/  ULDC UR4, c[0x0][0x22c] ;  /* 0x00008b0000047ab9 */ /* 0x000fe20000000800 */
[--C-:B------:R-:W-:Y:S02]  /*f0f0*/  LOP3.LUT R245, R4, 0x3d, R247.reuse, 0xfe, !PT ;  /* 0x0000003d04f57812 */ /* 0x100fe400078efef7 */
[----:B------:R-:W-:Y:S01]  /*f100*/  @P5 STG.E.U8 desc[UR14][R12.64], R5 ;  /* 0x000000050c005986 */ /* 0x000fe2000c10110e */
[----:B------:R-:W-:Y:S01]  /*f110*/  ISETP.LT.AND P5, PT, R246, UR4, !P0 ;  /* 0x00000004f6007c0c */ /* 0x000fe2000c7a1270 */
[----:B------:R-:W-:Y:S01]  /*f120*/  ULDC UR4, c[0x0][0x248] ;  /* 0x0000920000047ab9 */ /* 0x000fe20000000800 */
[C-C-:B------:R-:W-:Y:S01]  /*f130*/  LOP3.LUT R244, R4.reuse, 0x3e, R247.reuse, 0xfe, !PT ;  /* 0x0000003e04f47812 */ /* 0x140fe200078efef7 */
[----:B------:R0:W-:Y:S01]  /*f140*/  @P6 STG.E.U8 desc[UR14][R6.64], R49 ;  /* 0x0000003106006986 */ /* 0x0001e2000c10110e */
[----:B------:R-:W-:-:S02]  /*f150*/  LOP3.LUT R243, R4, 0x3f, R247, 0xfe, !PT ;  /* 0x0000003f04f37812 */ /* 0x000fc400078efef7 */
[C-C-:B------:R-:W-:Y:S02]  /*f160*/  LOP3.LUT R150, R4.reuse, 0x40, R247.reuse, 0xfe, !PT ;  /* 0x0000004004967812 */ /* 0x140fe400078efef7 */
[C-C-:B------:R-:W-:Y:S02]  /*f170*/  LOP3.LUT R151, R4.reuse, 0x41, R247.reuse, 0xfe, !PT ;  /* 0x0000004104977812 */ /* 0x140fe400078efef7 */
[C-C-:B------:R-:W-:Y:S02]  /*f180*/  LOP3.LUT R242, R4.reuse, 0x42, R247.reuse, 0xfe, !PT ;  /* 0x0000004204f27812 */ /* 0x140fe400078efef7 */
[C-C-:B------:R-:W-:Y:S02]  /*f190*/  LOP3.LUT R241, R4.reuse, 0x43, R247.reuse, 0xfe, !PT ;  /* 0x0000004304f17812 */ /* 0x140fe400078efef7 */
[C-C-:B------:R-:W-:Y:S02]  /*f1a0*/  LOP3.LUT R240, R4.reuse, 0x44, R247.reuse, 0xfe, !PT ;  /* 0x0000004404f07812 */ /* 0x140fe400078efef7 */
        /* <DEDUP_REMOVED lines=102> */
[----:B0-----:R-:W-:-:S02]  /*f810*/  LOP3.LUT R49, R4, 0xab, R247, 0xfe, !PT ;  /* 0x000000ab04317812 */ /* 0x001fc400078efef7 */
        /* <DEDUP_REMOVED lines=82> */
[----:B------:R-:W-:Y:S01]  /*fd40*/  LOP3.LUT R4, R4, 0xfe, R247, 0xfe, !PT ;  /* 0x000000fe04047812 */ /* 0x000fe200078efef7 */
[----:B------:R-:W-:Y:S01]  /*fd50*/  VIADD R247, R149, UR4 ;  /* 0x0000000495f77c36 */ /* 0x000fe20008000000 */
[----:B------:R-:W-:-:S02]  /*fd60*/  ULDC UR4, c[0x0][0x22c] ;  /* 0x00008b0000047ab9 */ /* 0x000fc40000000800 */
[----:B------:R-:W-:Y:S01]  /*fd70*/  ISETP.LT.AND P2, PT, R244, UR4, !P0 ;  /* 0x00000004f4007c0c */ /* 0x000fe2000c741270 */
[----:B------:R-:W-:Y:S01]  /*fd80*/  ULDC UR4, c[0x0][0x248] ;  /* 0x0000920000047ab9 */ /* 0x000fe20000000800 */
[C---:B------:R-:W-:Y:S02]  /*fd90*/  IADD3 R148, P3, R247.reuse, R0, RZ ;  /* 0x00000000f7947210 */ /* 0x040fe40007f7e0ff */
[C---:B------:R-:W-:Y:S02]  /*fda0*/  PRMT R249, R50.reuse, 0x7772, RZ ;  /* 0x0000777232f97816 */ /* 0x040fe400000000ff */
[C---:B------:R-:W-:Y:S01]  /*fdb0*/  LEA.HI.X.SX32 R149, R247.reuse, R2, 0x1, P3 ;  /* 0x00000002f7957211 */ /* 0x040fe200018f0eff */
[----:B------:R-:W-:Y:S01]  /*fdc0*/  VIADD R247, R247, UR4 ;  /* 0x00000004f7f77c36 */ /* 0x000fe20008000000 */
[----:B------:R-:W-:Y:S01]  /*fdd0*/  ISETP.LT.AND P4, PT, R245, UR5, !P0 ;  /* 0x00000005f5007c0c */ /* 0x000fe2000c781270 */
[----:B------:R-:W-:Y:S01]  /*fde0*/  ULDC UR5, c[0x0][0x22c] ;  /* 0x00008b0000057ab9 */ /* 0x000fe20000000800 */
[----:B------:R-:W-:Y:S01]  /*fdf0*/  ULDC UR4, c[0x0][0x248] ;  /* 0x0000920000047ab9 */ /* 0x000fe20000000800 */
[----:B------:R0:W-:Y:S01]  /*fe00*/  @P5 STG.E.U8 desc[UR14][R148.64], R249 ;  /* 0x000000f994005986 */ /* 0x0001e2000c10110e */
[----:B------:R-:W-:Y:S01]  /*fe10*/  ISETP.LT.AND P6, PT, R243, UR5, !P0 ;  /* 0x00000005f3007c0c */ /* 0x000fe2000c7c1270 */
[C---:B------:R-:W-:Y:S01]  /*fe20*/  VIADD R243, R247.reuse, UR4 ;  /* 0x00000004f7f37c36 */ /* 0x040fe20008000000 */
[----:B------:R-:W-:Y:S01]  /*fe30*/  PRMT R245, R50, 0x7773, RZ ;  /* 0x0000777332f57816 */ /* 0x000fe200000000ff */
[----:B------:R-:W-:Y:S01]  /*fe40*/  ULDC UR5, c[0x0][0x22c] ;  /* 0x00008b0000057ab9 */ /* 0x000fe20000000800 */
[----:B------:R-:W-:Y:S01]  /*fe50*/  ULDC UR4, c[0x0][0x22c] ;  /* 0x00008b0000047ab9 */ /* 0x000fe20000000800 */
[----:B0-----:R-:W-:-:S04]  /*fe60*/  IADD3 R148, P3, R247, R0, RZ ;  /* 0x00000000f7947210 */ /* 0x001fc80007f7e0ff */
[----:B------:R-:W-:Y:S02]  /*fe70*/  LEA.HI.X.SX32 R149, R247, R2, 0x1, P3 ;  /* 0x00000002f7957211 */ /* 0x000fe400018f0eff */
[----:B------:R-:W-:Y:S01]  /*fe80*/  ISETP.LT.AND P5, PT, R150, UR5, !P0 ;  /* 0x0000000596007c0c */ /* 0x000fe2000c7a1270 */
[----:B------:R-:W-:Y:S01]  /*fe90*/  ULDC UR5, c[0x0][0x22c] ;  /* 0x00008b0000057ab9 */ /* 0x000fe20000000800 */
        /* <DEDUP_REMOVED lines=9> */
[C---:B------:R-:W-:Y:S01]  /*ff30*/  IADD3 R50, P2, R243.reuse, R0, RZ ;  /* 0x00000000f3327210 */ /* 0x040fe20007f5e0ff */
[----:B0-----:R-:W-:Y:S01]  /*ff40*/  VIADD R149, R243, UR4 ;  /* 0x00000004f3957c36 */ /* 0x001fe20008000000 */
[----:B------:R-:W-:Y:S01]  /*ff50*/  PRMT R245, R51, 0x7773, RZ ;  /* 0x0000777333f57816 */ /* 0x000fe200000000ff */
[----:B------:R-:W-:Y:S01]  /*ff60*/  ULDC UR4, c[0x0][0x248] ;  /* 0x0000920000047ab9 */ /* 0x000fe20000000800 */
[----:B------:R-:W-:Y:S01]  /*ff70*/  LEA.HI.X.SX32 R51, R243, R2, 0x1, P2 ;  /* 0x00000002f3337211 */ /* 0x000fe200010f0eff */
[C---:B------:R-:W-:Y:S01]  /*ff80*/  VIADD R243, R149.reuse, UR4 ;  /* 0x0000000495f37c36 */ /* 0x040fe20008000000 */
[----:B------:R-:W-:Y:S01]  /*ff90*/  IADD3 R148, P2, R149, R0, RZ ;  /* 0x0000000095947210 */ /* 0x000fe20007f5e0ff */
[----:B------:R-:W-:Y:S02]  /*ffa0*/  ULDC UR4, c[0x0][0x248] ;  /* 0x0000920000047ab9 */ /* 0x000fe40000000800 */
[----:B------:R0:W-:Y:S01]  /*ffb0*/  @P6 STG.E.U8 desc[UR14][R50.64], R245 ;  /* 0x000000f532006986 */ /* 0x0001e2000c10110e */
[----:B------:R-:W-:-:S02]  /*ffc0*/  PRMT R249, R56, 0x7770, RZ ;  /* 0x0000777038f97816 */ /* 0x000fc400000000ff */
[----:B------:R-:W-:Y:S02]  /*ffd0*/  LEA.HI.X.SX32 R149, R149, R2, 0x1, P2 ;  /* 0x0000000295957211 */ /* 0x000fe400010f0eff */
[----:B-1----:R-:W-:Y:S02]  /*ffe0*/  PRMT R247, R56, 0x7771, RZ ;  /* 0x0000777138f77816 */ /* 0x002fe400000000ff */
[C---:B0-----:R-:W-:Y:S02]  /*fff0*/  IADD3 R50, P6, R243.reuse, R0, RZ ;  /* 0x00000000f3327210 */ /* 0x041fe40007fde0ff */
[----:B------:R-:W-:Y:S01]  /*10000*/  ISETP.LT.AND P3, PT, R242, UR5, !P0 ;  /* 0x00000005f2007c0c */ /* 0x000fe2000c761270 */
[----:B------:R-:W-:Y:S01]  /*10010*/  @P5 STG.E.U8 desc[UR14][R148.64], R249 ;  /* 0x000000f994005986 */ /* 0x000fe2000c10110e */
[C---:B------:R-:W-:Y:S01]  /*10020*/  LEA.HI.X.SX32 R51, R243.reuse, R2, 0x1, P6 ;  /* 0x00000002f3337211 */ /* 0x040fe200030f0eff */
[----:B------:R-:W-:Y:S01]  /*10030*/  VIADD R243, R243, UR4 ;  /* 0x00000004f3f37c36 */ /* 0x000fe20008000000 */
[----:B------:R-:W-:Y:S01]  /*10040*/  ULDC UR5, c[0x0][0x22c] ;  /* 0x00008b0000057ab9 */ /* 0x000fe20000000800 */
[----:B------:R-:W-:-:S02]  /*10050*/  ULDC UR4, c[0x0][0x248] ;  /* 0x0000920000047ab9 */ /* 0x000fc40000000800 */
[----:B------:R0:W-:Y:S01]  /*10060*/  @P4 STG.E.U8 desc[UR14][R50.64], R247 ;  /* 0x000000f732004986 */ /* 0x0001e2000c10110e */
[----:B------:R-:W-:Y:S01]  /*10070*/  ISETP.LT.AND P2, PT, R241, UR5, !P0 ;  /* 0x00000005f1007c0c */ /* 0x000fe2000c741270 */
[----:B------:R-:W-:Y:S01]  /*10080*/  VIADD R151, R243, UR4 ;  /* 0x00000004f3977c36 */ /* 0x000fe20008000000 */
        /* <DEDUP_REMOVED lines=11> */
[----:B------:R-:W-:Y:S01]  /*10140*/  ISETP.LT.AND P5, PT, R239, UR5, !P0 ;  /* 0x00000005ef007c0c */ /* 0x000fe2000c7a1270 */
[----:B------:R-:W-:Y:S01]  /*10150*/  ULDC UR5, c[0x0][0x22c] ;  /* 0x00008b0000057ab9 */ /* 0x000fe20000000800 */
[C---:B------:R-:W-:Y:S01]  /*10160*/  LEA.HI.X.SX32 R149, R151.reuse, R2, 0x1, P4 ;  /* 0x0000000297957211 */ /* 0x040fe200020f0eff */
[----:B------:R-:W-:Y:S01]  /*10170*/  VIADD R151, R151, UR4 ;  /* 0x0000000497977c36 */ /* 0x000fe20008000000 */
[----:B------:R-:W-:Y:S01]  /*10180*/  PRMT R239, R57, 0x7771, RZ ;  /* 0x0000777139ef7816 */ /* 0x000fe200000000ff */
[----:B------:R-:W-:-:S04]  /*10190*/  ULDC UR4, c[0x0][0x248] ;  /* 0x0000920000047ab9 */ /* 0x000fc80000000800 */
[----:B------:R1:W-:Y:S01]  /*101a0*/  @P2 STG.E.U8 desc[UR14][R148.64], R239 ;  /* 0x000000ef94002986 */ /* 0x0003e2000c10110e */
[C---:B0-----:R-:W-:Y:S01]  /*101b0*/  VIADD R51, R151.reuse, UR4 ;  /* 0x0000000497337c36 */ /* 0x041fe20008000000 */
[----:B------:R-:W-:Y:S01]  /*101c0*/  ULDC UR4, c[0x0][0x248] ;  /* 0x0000920000047ab9 */ /* 0x000fe20000000800 */
[----:B------:R-:W-:Y:S02]  /*101d0*/  PRMT R241, R58, 0x7770, RZ ;  /* 0x000077703af17816 */ /* 0x000fe400000000ff */
[----:B-1----:R-:W-:-:S04]  /*101e0*/  IADD3 R148, P2, R151, R0, RZ ;  /* 0x0000000097947210 */ /* 0x002fc80007f5e0ff */
[----:B------:R-:W-:Y:S01]  /*101f0*/  LEA.HI.X.SX32 R149, R151, R2, 0x1, P2 ;  /* 0x0000000297957211 */ /* 0x000fe200010f0eff */
[C---:B------:R-:W-:Y:S01]  /*10200*/  VIADD R151, R51.reuse, UR4 ;  /* 0x0000000433977c36 */ /* 0x040fe20008000000 */
[C---:B------:R-:W-:Y:S01]  /*10210*/  IADD3 R50, P2, R51.reuse, R0, RZ ;  /* 0x0000000033327210 */ /* 0x040fe20007f5e0ff */
[----:B------:R-:W-:Y:S02]  /*10220*/  ULDC UR4, c[0x0][0x248] ;  /* 0x0000920000047ab9 */ /* 0x000fe40000000800 */
[----:B------:R0:W-:Y:S01]  /*10230*/  @P6 STG.E.U8 desc[UR14][R148.64], R241 ;  /* 0x000000f194006986 */ /* 0x0001e2000c10110e */
[----:B------:R-:W-:Y:S02]  /*10240*/  PRMT R237, R58, 0x7771, RZ ;  /* 0x000077713aed7816 */ /* 0x000fe400000000ff */
[----:B------:R-:W-:Y:S02]  /*10250*/  LEA.HI.X.SX32 R51, R51, R2, 0x1, P2 ;  /* 0x0000000233337211 */ /* 0x000fe400010f0eff */
[----:B------:R-:W-:-:S02]  /*10260*/  PRMT R239, R59, 0x7770, RZ ;  /* 0x000077703bef7816 */ /* 0x000fc400000000ff */
[----:B0-----:R-:W-:-:S04]  /*10270*/  IADD3 R148, P6, R151, R0, RZ ;  /* 0x0000000097947210 */ /* 0x001fc80007fde0ff */
[C---:B------:R-:W-:Y:S01]  /*10280*/  LEA.HI.X.SX32 R149, R151.reuse, R2, 0x1, P6 ;  /* 0x0000000297957211 */ /* 0x040fe200030f0eff */
[----:B------:R-:W-:Y:S01]  /*10290*/  VIADD R151, R151, UR4 ;  /* 0x0000000497977c36 */ /* 0x000fe20008000000 */
[----:B------:R-:W-:Y:S01]  /*102a0*/  ISETP.LT.AND P4, PT, R238, UR5, !P0 ;  /* 0x00000005ee007c0c */ /* 0x000fe2000c781270 */
[----:B------:R0:W-:Y:S01]  /*102b0*/  @P5 STG.E.U8 desc[UR14][R50.64], R237 ;  /* 0x000000ed32005986 */ /* 0x0001e2000c10110e */
[----:B------:R-:W-:Y:S01]  /*102c0*/  ULDC UR4, c[0x0][0x248] ;  /* 0x0000920000047ab9 */ /* 0x000fe20000000800 */
[----:B------:R-:W-:Y:S02]  /*102d0*/  ULDC UR5, c[0x0][0x22c] ;  /* 0x00008b0000057ab9 */ /* 0x000fe40000000800 */
[----:B------:R1:W-:Y:S01]  /*102e0*/  @P3 STG.E.U8 desc[UR14][R148.64], R239 ;  /* 0x000000ef94003986 */ /* 0x0003e2000c10110e */
[----:B------:R-:W-:Y:S01]  /*102f0*/  ISETP.LT.AND P2, PT, R234, UR5, !P0 ;  /* 0x00000005ea007c0c */ /* 0x000fe2000c741270 */
[----:B------:R-:W-:Y:S01]  /*10300*/  ULDC UR5, c[0x0][0x22c] ;  /* 0x00008b0000057ab9 */ /* 0x000fe20000000800 */
[C---:B0-----:R-:W-:Y:S01]  /*10310*/  IADD3 R50, P3, R151.reuse, R0, RZ ;  /* 0x0000000097327210 */ /* 0x041fe20007f7e0ff */
[----:B------:R-:W-:Y:S01]  /*10320*/  VIADD R237, R151, UR4 ;  /* 0x0000000497ed7c36 */ /* 0x000fe20008000000 */
[----:B------:R-:W-:-:S02]  /*10330*/  ULDC UR4, c[0x0][0x22c] ;  /* 0x00008b0000047ab9 */ /* 0x000fc40000000800 */
[----:B------:R-:W-:Y:S02]  /*10340*/  LEA.HI.X.SX32 R51, R151, R2, 0x1, P3 ;  /* 0x0000000297337211 */ /* 0x000fe400018f0eff */
[----:B------:R-:W-:Y:S02]  /*10350*/  PRMT R151, R59, 0x7771, RZ ;  /* 0x000077713b977816 */ /* 0x000fe400000000ff */
[----:B-1----:R-:W-:-:S03]  /*10360*/  IADD3 R148, P3, R237, R0, RZ ;  /* 0x00000000ed947210 */ /* 0x002fc60007f7e0ff */
[----:B------:R0:W-:Y:S01]  /*10370*/  @P4 STG.E.U8 desc[UR14][R50.64], R151 ;  /* 0x0000009732004986 */ /* 0x0001e2000c10110e */
[----:B------:R-:W-:Y:S01]  /*10380*/  ISETP.LT.AND P4, PT, R228, UR4, !P0 ;  /* 0x00000004e4007c0c */ /* 0x000fe2000c781270 */
[----:B------:R-:W-:Y:S01]  /*10390*/  ULDC UR4, c[0x0][0x248] ;  /* 0x0000920000047ab9 */ /* 0x000fe20000000800 */
[C---:B------:R-:W-:Y:S01]  /*103a0*/  LEA.HI.X.SX32 R149, R237.reuse, R2, 0x1, P3 ;  /* 0x00000002ed957211 */ /* 0x040fe200018f0eff */
[----:B------:R-:W-:Y:S01]  /*103b0*/  VIADD R237, R237, UR4 ;  /* 0x00000004eded7c36 */ /* 0x000fe20008000000 */
[----:B------:R-:W-:Y:S01]  /*103c0*/  PRMT R241, R56, 0x7772, RZ ;  /* 0x0000777238f17816 */ /* 0x000fe200000000ff */
[----:B------:R-:W-:Y:S01]  /*103d0*/  ULDC UR4, c[0x0][0x248] ;  /* 0x0000920000047ab9 */ /* 0x000fe20000000800 */
[----:B------:R-:W-:Y:S01]  /*103e0*/  ISETP.LT.AND P6, PT, R232, UR5, !P0 ;  /* 0x00000005e8007c0c */ /* 0x000fe2000c7c1270 */
[----:B------:R-:W-:Y:S02]  /*103f0*/  ULDC UR5, c[0x0][0x22c] ;  /* 0x00008b0000057ab9 */ /* 0x000fe40000000800 */
[----:B------:R1:W-:Y:S01]  /*10400*/  @P2 STG.E.U8 desc[UR14][R148.64], R241 ;  /* 0x000000f194002986 */ /* 0x0003e2000c10110e */
[----:B0-----:R-:W-:Y:S01]  /*10410*/  VIADD R51, R237, UR4 ;  /* 0x00000004ed337c36 */ /* 0x001fe20008000000 */
[----:B------:R-:W-:Y:S01]  /*10420*/  ULDC UR4, c[0x0][0x248] ;  /* 0x0000920000047ab9 */ /* 0x000fe20000000800 */
[----:B------:R-:W-:-:S02]  /*10430*/  PRMT R239, R56, 0x7773, RZ ;  /* 0x0000777338ef7816 */ /* 0x000fc400000000ff */
[----:B------:R-:W-:Y:S01]  /*10440*/  ISETP.LT.AND P5, PT, R230, UR5, !P0 ;  /* 0x00000005e6007c0c */ /* 0x000fe2000c7a1270 */
[----:B------:R-:W-:Y:S01]  /*10450*/  VIADD R151, R51, UR4 ;  /* 0x0000000433977c36 */ /* 0x000fe20008000000 */
[----:B------:R-:W-:Y:S01]  /*10460*/  ULDC UR5, c[0x0][0x22c] ;  /* 0x00008b0000057ab9 */ /* 0x000fe20000000800 */
[----:B------:R-:W-:Y:S01]  /*10470*/  ULDC UR4, c[0x0][0x248] ;  /* 0x0000920000047ab9 */ /* 0x000fe20000000800 */
[----:B-1----:R-:W-:-:S04]  /*10480*/  IADD3 R148, P2, R237, R0, RZ ;  /* 0x00000000ed947210 */ /* 0x002fc80007f5e0ff */
[----:B------:R-:W-:Y:S02]  /*10490*/  LEA.HI.X.SX32 R149, R237, R2, 0x1, P2 ;  /* 0x00000002ed957211 */ /* 0x000fe400010f0eff */
[----:B------:R-:W-:-:S03]  /*104a0*/  IADD3 R50, P2, R51, R0, RZ ;  /* 0x0000000033327210 */ /* 0x000fc60007f5e0ff */
[----:B------:R0:W-:Y:S01]  /*104b0*/  @P6 STG.E.U8 desc[UR14][R148.64], R239 ;  /* 0x000000ef94006986 */ /* 0x0001e2000c10110e */
[----:B------:R-:W-:Y:S01]  /*104c0*/  ISETP.LT.AND P3, PT, R227, UR5, !P0 ;  /* 0x00000005e3007c0c */ /* 0x000fe2000c761270 */
[----:B------:R-:W-:Y:S01]  /*104d0*/  ULDC UR5, c[0x0][0x22c] ;  /* 0x00008b0000057ab9 */ /* 0x000fe20000000800 */
[----:B------:R-:W-:Y:S02]  /*104e0*/  PRMT R227, R57, 0x7772, RZ ;  /* 0x0000777239e37816 */ /* 0x000fe400000000ff */
[----:B------:R-:W-:Y:S02]  /*104f0*/  LEA.HI.X.SX32 R51, R51, R2, 0x1, P2 ;  /* 0x0000000233337211 */ /* 0x000fe400010f0eff */
[----:B------:R-:W-:Y:S02]  /*10500*/  PRMT R237, R57, 0x7773, RZ ;  /* 0x0000777339ed7816 */ /* 0x000fe400000000ff */
[----:B0-----:R-:W-:-:S04]  /*10510*/  IADD3 R148, P6, R151, R0, RZ ;  /* 0x0000000097947210 */ /* 0x001fc80007fde0ff */
[C---:B------:R-:W-:Y:S01]  /*10520*/  LEA.HI.X.SX32 R149, R151.reuse, R2, 0x1, P6 ;  /* 0x0000000297957211 */ /* 0x040fe200030f0eff */
[----:B------:R-:W-:Y:S01]  /*10530*/  VIADD R151, R151, UR4 ;  /* 0x0000000497977c36 */ /* 0x000fe20008000000 */
[----:B------:R0:W-:Y:S01]  /*10540*/  @P5 STG.E.U8 desc[UR14][R50.64], R227 ;  /* 0x000000e332005986 */ /* 0x0001e2000c10110e */
[----:B------:R-:W-:-:S03]  /*10550*/  ULDC UR4, c[0x0][0x248] ;  /* 0x0000920000047ab9 */ /* 0x000fc60000000800 */
[----:B------:R1:W-:Y:S01]  /*10560*/  @P4 STG.E.U8 desc[UR14][R148.64], R237 ;  /* 0x000000ed94004986 */ /* 0x0003e2000c10110e */
[----:B------:R-:W-:Y:S01]  /*10570*/  ISETP.LT.AND P2, PT, R224, UR5, !P0 ;  /* 0x00000005e0007c0c */ /* 0x000fe2000c741270 */
[----:B------:R-:W-:Y:S01]  /*10580*/  ULDC UR5, c[0x0][0x22c] ;  /* 0x00008b0000057ab9 */ /* 0x000fe20000000800 */
[C---:B0-----:R-:W-:Y:S01]  /*10590*/  IADD3 R50, P4, R151.reuse, R0, RZ ;  /* 0x0000000097327210 */ /* 0x041fe20007f9e0ff */
[C---:B------:R-:W-:Y:S01]  /*105a0*/  VIADD R227, R151.reuse, UR4 ;  /* 0x0000000497e37c36 */ /* 0x040fe20008000000 */
[----:B------:R-:W-:Y:S02]  /*105b0*/  ULDC UR4, c[0x0][0x22c] ;  /* 0x00008b0000047ab9 */ /* 0x000fe40000000800 */
[----:B------:R-:W-:Y:S02]  /*105c0*/  LEA.HI.X.SX32 R51, R151, R2, 0x1, P4 ;  /* 0x0000000297337211 */ /* 0x000fe400020f0eff */
[----:B------:R-:W-:Y:S02]  /*105d0*/  PRMT R151, R58, 0x7772, RZ ;  /* 0x000077723a977816 */ /* 0x000fe400000000ff */
[----:B------:R-:W-:-:S03]  /*105e0*/  IADD3 R56, P6, R227, R0, RZ ;  /* 0x00000000e3387210 */ /* 0x000fc60007fde0ff */
[----:B------:R0:W-:Y:S01]  /*105f0*/  @P3 STG.E.U8 desc[UR14][R50.64], R151 ;  /* 0x0000009732003986 */ /* 0x0001e2000c10110e */
[----:B------:R-:W-:Y:S01]  /*10600*/  ISETP.LT.AND P3, PT, R218, UR4, !P0 ;  /* 0x00000004da007c0c */ /* 0x000fe2000c761270 */
[----:B------:R-:W-:Y:S01]  /*10610*/  ULDC UR4, c[0x0][0x248] ;  /* 0x0000920000047ab9 */ /* 0x000fe20000000800 */
[C---:B------:R-:W-:Y:S01]  /*10620*/  LEA.HI.X.SX32 R57, R227.reuse, R2, 0x1, P6 ;  /* 0x00000002e3397211 */ /* 0x040fe200030f0eff */
[----:B------:R-:W-:Y:S01]  /*10630*/  VIADD R227, R227, UR4 ;  /* 0x00000004e3e37c36 */ /* 0x000fe20008000000 */
[----:B-1----:R-:W-:Y:S01]  /*10640*/  PRMT R237, R58, 0x7773, RZ ;  /* 0x000077733aed7816 */ /* 0x002fe200000000ff */
[----:B------:R-:W-:Y:S01]  /*10650*/  ULDC UR4, c[0x0][0x248] ;  /* 0x0000920000047ab9 */ /* 0x000fe20000000800 */
[----:B------:R-:W-:Y:S01]  /*10660*/  ISETP.LT.AND P5, PT, R222, UR5, !P0 ;  /* 0x00000005de007c0c */ /* 0x000fe2000c7a1270 */
[----:B------:R-:W-:Y:S01]  /*10670*/  ULDC UR5, c[0x0][0x22c] ;  /* 0x00008b0000057ab9 */ /* 0x000fe20000000800 */
[C---:B------:R-:W-:Y:S01]  /*10680*/  VIADD R149, R227.reuse, UR4 ;  /* 0x00000004e3957c36 */ /* 0x040fe20008000000 */
[----:B------:R1:W-:Y:S01]  /*10690*/  @P2 STG.E.U8 desc[UR14][R56.64], R237 ;  /* 0x000000ed38002986 */ /* 0x0003e2000c10110e */
[----:B------:R-:W-:Y:S01]  /*106a0*/  ISETP.LT.AND P4, PT, R220, UR5, !P0 ;  /* 0x00000005dc007c0c */ /* 0x000fe2000c781270 */
[----:B------:R-:W-:Y:S01]  /*106b0*/  ULDC UR5, c[0x0][0x22c] ;  /* 0x00008b0000057ab9 */ /* 0x000fe20000000800 */
[----:B0-----:R-:W-:Y:S01]  /*106c0*/  IADD3 R50, P2, R227, R0, RZ ;  /* 0x00000000e3327210 */ /* 0x001fe20007f5e0ff */
[----:B------:R-:W-:Y:S01]  /*106d0*/  ULDC UR4, c[0x0][0x248] ;  /* 0x0000920000047ab9 */ /* 0x000fe20000000800 */
[----:B------:R-:W-:Y:S01]  /*106e0*/  ISETP.LT.AND P6, PT, R217, UR5, !P0 ;  /* 0x00000005d9007c0c */ /* 0x000fe2000c7c1270 */
[----:B------:R-:W-:Y:S01]  /*106f0*/  ULDC UR5, c[0x0][0x22c] ;  /* 0x00008b0000057ab9 */ /* 0x000fe20000000800 */
[----:B------:R-:W-:Y:S01]  /*10700*/  LEA.HI.X.SX32 R51, R227, R2, 0x1, P2 ;  /* 0x00000002e3337211 */ /* 0x000fe200010f0eff */
[----:B------:R-:W0:Y:S01]  /*10710*/  LDS.128 R236, [R236] ;  /* 0x00000000ecec7984 */ /* 0x000e220000000c00 */
[----:B------:R-:W-:-:S02]  /*10720*/  PRMT R151, R59, 0x7773, RZ ;  /* 0x000077733b977816 */ /* 0x000fc400000000ff */
[----:B-1----:R-:W-:Y:S02]  /*10730*/  IADD3 R56, P2, R149, R0, RZ ;  /* 0x0000000095387210 */ /* 0x002fe40007f5e0ff */
[----:B------:R-:W-:Y:S01]  /*10740*/  PRMT R217, R59, 0x7772, RZ ;  /* 0x000077723bd97816 */ /* 0x000fe200000000ff */
[C---:B------:R-:W-:Y:S01]  /*10750*/  VIADD R59, R149.reuse, UR4 ;  /* 0x00000004953b7c36 */ /* 0x040fe20008000000 */
[----:B------:R-:W-:Y:S01]  /*10760*/  LEA.HI.X.SX32 R57, R149, R2, 0x1, P2 ;  /* 0x0000000295397211 */ /* 0x000fe200010f0eff */
[----:B------:R-:W-:Y:S02]  /*10770*/  ULDC UR4, c[0x0][0x22c] ;  /* 0x00008b0000047ab9 */ /* 0x000fe40000000800 */
[----:B------:R1:W-:Y:S01]  /*10780*/  @P5 STG.E.U8 desc[UR14][R50.64], R217 ;  /* 0x000000d932005986 */ /* 0x0003e2000c10110e */
[----:B------:R-:W-:-:S03]  /*10790*/  PRMT R227, R68, 0x7770, RZ ;  /* 0x0000777044e37816 */ /* 0x000fc600000000ff */
[----:B------:R2:W-:Y:S01]  /*107a0*/  @P4 STG.E.U8 desc[UR14][R56.64], R151 ;  /* 0x0000009738004986 */ /* 0x0005e2000c10110e */
[----:B------:R-:W-:Y:S01]  /*107b0*/  ISETP.LT.AND P4, PT, R212, UR4, !P0 ;  /* 0x00000004d4007c0c */ /* 0x000fe2000c781270 */
[----:B------:R-:W-:Y:S01]  /*107c0*/  ULDC UR4, c[0x0][0x248] ;  /* 0x0000920000047ab9 */ /* 0x000fe20000000800 */
[----:B-1----:R-:W-:-:S04]  /*107d0*/  IADD3 R50, P2, R59, R0, RZ ;  /* 0x000000003b327210 */ /* 0x002fc80007f5e0ff */
[C---:B------:R-:W-:Y:S01]  /*107e0*/  LEA.HI.X.SX32 R51, R59.reuse, R2, 0x1, P2 ;  /* 0x000000023b337211 */ /* 0x040fe200010f0eff */
[----:B------:R-:W-:Y:S01]  /*107f0*/  VIADD R59, R59, UR4 ;  /* 0x000000043b3b7c36 */ /* 0x000fe20008000000 */
[----:B------:R-:W-:-:S03]  /*10800*/  ULDC UR4, c[0x0][0x248] ;  /* 0x0000920000047ab9 */ /* 0x000fc60000000800 */
[----:B------:R1:W-:Y:S01]  /*10810*/  @P3 STG.E.U8 desc[UR14][R50.64], R227 ;  /* 0x000000e332003986 */ /* 0x0003e2000c10110e */
[C---:B--2---:R-:W-:Y:S01]  /*10820*/  IADD3 R56, P3, R59.reuse, R0, RZ ;  /* 0x000000003b387210 */ /* 0x044fe20007f7e0ff */
[C---:B------:R-:W-:Y:S01]  /*10830*/  VIADD R149, R59.reuse, UR4 ;  /* 0x000000043b957c36 */ /* 0x040fe20008000000 */
[----:B------:R-:W-:Y:S01]  /*10840*/  ULDC UR4, c[0x0][0x248] ;  /* 0x0000920000047ab9 */ /* 0x000fe20000000800 */
[----:B------:R-:W-:Y:S02]  /*10850*/  PRMT R217, R68, 0x7771, RZ ;  /* 0x0000777144d97816 */ /* 0x000fe400000000ff */
[----:B------:R-:W-:Y:S01]  /*10860*/  LEA.HI.X.SX32 R57, R59, R2, 0x1, P3 ;  /* 0x000000023b397211 */ /* 0x000fe200018f0eff */
[C---:B------:R-:W-:Y:S01]  /*10870*/  VIADD R59, R149.reuse, UR4 ;  /* 0x00000004953b7c36 */ /* 0x040fe20008000000 */
[----:B------:R-:W-:Y:S01]  /*10880*/  ISETP.LT.AND P5, PT, R214, UR5, !P0 ;  /* 0x00000005d6007c0c */ /* 0x000fe2000c7a1270 */
[----:B------:R-:W-:Y:S01]  /*10890*/  ULDC UR5, c[0x0][0x22c] ;  /* 0x00008b0000057ab9 */ /* 0x000fe20000000800 */
[----:B------:R-:W-:Y:S01]  /*108a0*/  ULDC UR4, c[0x0][0x248] ;  /* 0x0000920000047ab9 */ /* 0x000fe20000000800 */
[----:B------:R2:W-:Y:S01]  /*108b0*/  @P6 STG.E.U8 desc[UR14][R56.64], R217 ;  /* 0x000000d938006986 */ /* 0x0005e2000c10110e */
[----:B-1----:R-:W-:-:S02]  /*108c0*/  IADD3 R50, P3, R149, R0, RZ ;  /* 0x0000000095327210 */ /* 0x002fc40007f7e0ff */
[----:B------:R-:W-:Y:S01]  /*108d0*/  ISETP.LT.AND P2, PT, R211, UR5, !P0 ;  /* 0x00000005d3007c0c */ /* 0x000fe2000c741270 */
[----:B------:R-:W-:Y:S01]  /*108e0*/  ULDC UR5, c[0x0][0x22c] ;  /* 0x00008b0000057ab9 */ /* 0x000fe20000000800 */
[----:B------:R-:W-:Y:S02]  /*108f0*/  PRMT R211, R69, 0x7770, RZ ;  /* 0x0000777045d37816 */ /* 0x000fe400000000ff */
[----:B------:R-:W-:Y:S02]  /*10900*/  LEA.HI.X.SX32 R51, R149, R2, 0x1, P3 ;  /* 0x0000000295337211 */ /* 0x000fe400018f0eff */
[----:B--2---:R-:W-:Y:S02]  /*10910*/  IADD3 R56, P6, R59, R0, RZ ;  /* 0x000000003b387210 */ /* 0x004fe40007fde0ff */
[----:B------:R-:W-:Y:S02]  /*10920*/  PRMT R151, R69, 0x7771, RZ ;  /* 0x0000777145977816 */ /* 0x000fe400000000ff */
[C---:B------:R-:W-:Y:S01]  /*10930*/  LEA.HI.X.SX32 R57, R59.reuse, R2, 0x1, P6 ;  /* 0x000000023b397211 */ /* 0x040fe200030f0eff */
[----:B------:R-:W-:Y:S01]  /*10940*/  VIADD R59, R59, UR4 ;  /* 0x000000043b3b7c36 */ /* 0x000fe20008000000 */
[----:B------:R1:W-:Y:S01]  /*10950*/  @P5 STG.E.U8 desc[UR14][R50.64], R211 ;  /* 0x000000d332005986 */ /* 0x0003e2000c10110e */
[----:B------:R-:W-:-:S03]  /*10960*/  ULDC UR4, c[0x0][0x248] ;  /* 0x0000920000047ab9 */ /* 0x000fc60000000800 */
[----:B------:R2:W-:Y:S01]  /*10970*/  @P4 STG.E.U8 desc[UR14][R56.64], R151 ;  /* 0x0000009738004986 */ /* 0x0005e2000c10110e */
[C---:B------:R-:W-:Y:S01]  /*10980*/  VIADD R149, R59.reuse, UR4 ;  /* 0x000000043b957c36 */ /* 0x040fe20008000000 */
[----:B------:R-:W-:Y:S01]  /*10990*/  ISETP.LT.AND P3, PT, R208, UR5, !P0 ;  /* 0x00000005d0007c0c */ /* 0x000fe2000c761270 */
[----:B------:R-:W-:Y:S01]  /*109a0*/  ULDC UR4, c[0x0][0x22c] ;  /* 0x00008b0000047ab9 */ /* 0x000fe20000000800 */
[----:B------:R-:W-:Y:S01]  /*109b0*/  ULDC UR5, c[0x0][0x22c] ;  /* 0x00008b0000057ab9 */ /* 0x000fe20000000800 */
[----:B-1----:R-:W-:-:S04]  /*109c0*/  IADD3 R50, P4, R59, R0, RZ ;  /* 0x000000003b327210 */ /* 0x002fc80007f9e0ff */
[----:B------:R-:W-:Y:S02]  /*109d0*/  LEA.HI.X.SX32 R51, R59, R2, 0x1, P4 ;  /* 0x000000023b337211 */ /* 0x000fe400020f0eff */
[----:B------:R-:W-:Y:S02]  /*109e0*/  PRMT R59, R70, 0x7770, RZ ;  /* 0x00007770463b7816 */ /* 0x000fe400000000ff */
[----:B--2---:R-:W-:-:S03]  /*109f0*/  IADD3 R56, P4, R149, R0, RZ ;  /* 0x0000000095387210 */ /* 0x004fc60007f9e0ff */
        /* <DEDUP_REMOVED lines=10> */
[----:B------:R-:W-:Y:S01]  /*10aa0*/  ISETP.LT.AND P5, PT, R204, UR5, !P0 ;  /* 0x00000005cc007c0c */ /* 0x000fe2000c7a1270 */
[----:B------:R-:W-:Y:S01]  /*10ab0*/  ULDC UR5, c[0x0][0x22c] ;  /* 0x00008b0000057ab9 */ /* 0x000fe20000000800 */
[----:B-1----:R-:W-:Y:S01]  /*10ac0*/  VIADD R51, R149, UR4 ;  /* 0x0000000495337c36 */ /* 0x002fe20008000000 */
[----:B------:R-:W-:Y:S01]  /*10ad0*/  ISETP.LT.AND P4, PT, R201, UR5, !P0 ;  /* 0x00000005c9007c0c */ /* 0x000fe2000c781270 */
[----:B------:R-:W-:Y:S01]  /*10ae0*/  ULDC UR4, c[0x0][0x248] ;  /* 0x0000920000047ab9 */ /* 0x000fe20000000800 */
[----:B------:R-:W-:Y:S01]  /*10af0*/  PRMT R201, R71, 0x7770, RZ ;  /* 0x0000777047c97816 */ /* 0x000fe200000000ff */
[----:B------:R-:W-:Y:S01]  /*10b00*/  VIADD R59, R51, UR4 ;  /* 0x00000004333b7c36 */ /* 0x000fe20008000000 */
[----:B------:R-:W-:Y:S01]  /*10b10*/  ULDC UR4, c[0x0][0x248] ;  /* 0x0000920000047ab9 */ /* 0x000fe20000000800 */
[----:B------:R-:W-:Y:S01]  /*10b20*/  ULDC UR5, c[0x0][0x22c] ;  /* 0x00008b0000057ab9 */ /* 0x000fe20000000800 */
[----:B--2---:R-:W-:-:S04]  /*10b30*/  IADD3 R56, P3, R149, R0, RZ ;  /* 0x0000000095387210 */ /* 0x004fc80007f7e0ff */
[----:B------:R-:W-:Y:S02]  /*10b40*/  LEA.HI.X.SX32 R57, R149, R2, 0x1, P3 ;  /* 0x0000000295397211 */ /* 0x000fe400018f0eff */
[----:B------:R-:W-:-:S03]  /*10b50*/  IADD3 R50, P3, R51, R0, RZ ;  /* 0x0000000033327210 */ /* 0x000fc60007f7e0ff */
[----:B------:R1:W-:Y:S01]  /*10b60*/  @P6 STG.E.U8 desc[UR14][R56.64], R201 ;  /* 0x000000c938006986 */ /* 0x0003e2000c10110e */
[----:B------:R-:W-:Y:S02]  /*10b70*/  PRMT R149, R71, 0x7771, RZ ;  /* 0x0000777147957816 */ /* 0x000fe400000000ff */
[----:B------:R-:W-:Y:S02]  /*10b80*/  LEA.HI.X.SX32 R51, R51, R2, 0x1, P3 ;  /* 0x0000000233337211 */ /* 0x000fe400018f0eff */
[----:B------:R-:W-:Y:S02]  /*10b90*/  PRMT R151, R68, 0x7772, RZ ;  /* 0x0000777244977816 */ /* 0x000fe400000000ff */
[----:B-1----:R-:W-:-:S04]  /*10ba0*/  IADD3 R56, P6, R59, R0, RZ ;  /* 0x000000003b387210 */ /* 0x002fc80007fde0ff */
[C---:B------:R-:W-:Y:S01]  /*10bb0*/  LEA.HI.X.SX32 R57, R59.reuse, R2, 0x1, P6 ;  /* 0x000000023b397211 */ /* 0x040fe200030f0eff */
[----:B------:R-:W-:Y:S01]  /*10bc0*/  VIADD R59, R59, UR4 ;  /* 0x000000043b3b7c36 */ /* 0x000fe20008000000 */
[----:B------:R1:W-:Y:S01]  /*10bd0*/  @P5 STG.E.U8 desc[UR14][R50.64], R149 ;  /* 0x0000009532005986 */ /* 0x0003e2000c10110e */
[----:B------:R-:W-:-:S03]  /*10be0*/  ULDC UR4, c[0x0][0x248] ;  /* 0x0000920000047ab9 */ /* 0x000fc60000000800 */
[----:B------:R2:W-:Y:S01]  /*10bf0*/  @P2 STG.E.U8 desc[UR14][R56.64], R151 ;  /* 0x0000009738002986 */ /* 0x0005e2000c10110e */
[----:B------:R-:W-:Y:S01]  /*10c00*/  ISETP.LT.AND P3, PT, R198, UR5, !P0 ;  /* 0x00000005c6007c0c */ /* 0x000fe2000c761270 */
[----:B------:R-:W-:Y:S01]  /*10c10*/  ULDC UR5, c[0x0][0x22c] ;  /* 0x00008b0000057ab9 */ /* 0x000fe20000000800 */
[C---:B-1----:R-:W-:Y:S01]  /*10c20*/  IADD3 R50, P2, R59.reuse, R0, RZ ;  /* 0x000000003b327210 */ /* 0x042fe20007f5e0ff */
[C---:B------:R-:W-:Y:S01]  /*10c30*/  VIADD R149, R59.reuse, UR4 ;  /* 0x000000043b957c36 */ /* 0x040fe20008000000 */
[----:B------:R-:W-:Y:S02]  /*10c40*/  ULDC UR4, c[0x0][0x22c] ;  /* 0x00008b0000047ab9 */ /* 0x000fe40000000800 */
        /* <DEDUP_REMOVED lines=15> */
[C---:B-1----:R-:W-:Y:S01]  /*10d40*/  IADD3 R50, P3, R149.reuse, R0, RZ ;  /* 0x0000000095327210 */ /* 0x042fe20007f7e0ff */
[----:B------:R-:W-:Y:S01]  /*10d50*/  VIADD R59, R149, UR4 ;  /* 0x00000004953b7c36 */ /* 0x000fe20008000000 */
[----:B------:R-:W-:Y:S01]  /*10d60*/  ISETP.LT.AND P2, PT, R191, UR5, !P0 ;  /* 0x00000005bf007c0c */ /* 0x000fe2000c741270 */
[----:B------:R-:W-:Y:S01]  /*10d70*/  ULDC UR4, c[0x0][0x248] ;  /* 0x0000920000047ab9 */ /* 0x000fe20000000800 */
[----:B------:R-:W-:Y:S01]  /*10d80*/  LEA.HI.X.SX32 R51, R149, R2, 0x1, P3 ;  /* 0x0000000295337211 */ /* 0x000fe200018f0eff */
[----:B------:R-:W-:Y:S01]  /*10d90*/  ULDC UR5, c[0x0][0x22c] ;  /* 0x00008b0000057ab9 */ /* 0x000fe20000000800 */
[----:B------:R-:W-:Y:S01]  /*10da0*/  PRMT R191, R69, 0x7773, RZ ;  /* 0x0000777345bf7816 */ /* 0x000fe200000000ff */
[C---:B------:R-:W-:Y:S01]  /*10db0*/  VIADD R69, R59.reuse, UR4 ;  /* 0x000000043b457c36 */ /* 0x040fe20008000000 */
[C---:B------:R-:W-:Y:S01]  /*10dc0*/  PRMT R151, R70.reuse, 0x7772, RZ ;  /* 0x0000777246977816 */ /* 0x040fe200000000ff */
[----:B------:R-:W-:Y:S01]  /*10dd0*/  ULDC UR4, c[0x0][0x248] ;  /* 0x0000920000047ab9 */ /* 0x000fe20000000800 */
[----:B--2---:R-:W-:Y:S01]  /*10de0*/  IADD3 R56, P3, R59, R0, RZ ;  /* 0x000000003b387210 */ /* 0x004fe20007f7e0ff */
[----:B------:R1:W-:Y:S01]  /*10df0*/  @P6 STG.E.U8 desc[UR14][R50.64], R191 ;  /* 0x000000bf32006986 */ /* 0x0003e2000c10110e */
[----:B------:R-:W-:-:S02]  /*10e00*/  PRMT R149, R70, 0x7773, RZ ;  /* 0x0000777346957816 */ /* 0x000fc400000000ff */
[----:B------:R-:W-:Y:S02]  /*10e10*/  LEA.HI.X.SX32 R57, R59, R2, 0x1, P3 ;  /* 0x000000023b397211 */ /* 0x000fe400018f0eff */
[----:B-1----:R-:W-:-:S04]  /*10e20*/  IADD3 R50, P6, R69, R0, RZ ;  /* 0x0000000045327210 */ /* 0x002fc80007fde0ff */
[C---:B------:R-:W-:Y:S01]  /*10e30*/  LEA.HI.X.SX32 R51, R69.reuse, R2, 0x1, P6 ;  /* 0x0000000245337211 */ /* 0x040fe200030f0eff */
[----:B------:R-:W-:Y:S01]  /*10e40*/  VIADD R69, R69, UR4 ;  /* 0x0000000445457c36 */ /* 0x000fe20008000000 */
[----:B------:R-:W-:Y:S01]  /*10e50*/  @P5 STG.E.U8 desc[UR14][R56.64], R151 ;  /* 0x0000009738005986 */ /* 0x000fe2000c10110e */
        /* <DEDUP_REMOVED lines=9> */
[----:B------:R-:W-:-:S03]  /*10ef0*/  IADD3 R56, P4, R59, R0, RZ ;  /* 0x000000003b387210 */ /* 0x000fc60007f9e0ff */
[----:B------:R1:W-:Y:S01]  /*10f00*/  @P2 STG.E.U8 desc[UR14][R50.64], R69 ;  /* 0x0000004532002986 */ /* 0x0003e2000c10110e */
[----:B------:R-:W-:Y:S01]  /*10f10*/  ISETP.LT.AND P2, PT, R182, UR4, !P0 ;  /* 0x00000004b6007c0c */ /* 0x000fe2000c741270 */
[----:B------:R-:W-:Y:S01]  /*10f20*/  ULDC UR4, c[0x0][0x248] ;  /* 0x0000920000047ab9 */ /* 0x000fe20000000800 */
[----:B------:R-:W-:Y:S02]  /*10f30*/  PRMT R71, R71, 0x7773, RZ ;  /* 0x0000777347477816 */ /* 0x000fe400000000ff */
[C---:B------:R-:W-:Y:S01]  /*10f40*/  LEA.HI.X.SX32 R57, R59.reuse, R2, 0x1, P4 ;  /* 0x000000023b397211 */ /* 0x040fe200020f0eff */
[----:B------:R-:W-:Y:S01]  /*10f50*/  VIADD R59, R59, UR4 ;  /* 0x000000043b3b7c36 */ /* 0x000fe20008000000 */
[----:B------:R-:W-:Y:S01]  /*10f60*/  ISETP.LT.AND P6, PT, R186, UR5, !P0 ;  /* 0x00000005ba007c0c */ /* 0x000fe2000c7c1270 */
[----:B------:R-:W-:Y:S01]  /*10f70*/  ULDC UR4, c[0x0][0x248] ;  /* 0x0000920000047ab9 */ /* 0x000fe20000000800 */
[----:B------:R-:W-:Y:S01]  /*10f80*/  ULDC UR5, c[0x0][0x22c] ;  /* 0x00008b0000057ab9 */ /* 0x000fe20000000800 */
[----:B------:R2:W-:Y:S01]  /*10f90*/  @P3 STG.E.U8 desc[UR14][R56.64], R71 ;  /* 0x0000004738003986 */ /* 0x0005e2000c10110e */
[----:B-1----:R-:W-:Y:S01]  /*10fa0*/  VIADD R51, R59, UR4 ;  /* 0x000000043b337c36 */ /* 0x002fe20008000000 */
[----:B------:R-:W-:Y:S01]  /*10fb0*/  ULDC UR4, c[0x0][0x248] ;  /* 0x0000920000047ab9 */ /* 0x000fe20000000800 */
[----:B------:R-:W-:-:S02]  /*10fc0*/  PRMT R149, R76, 0x7770, RZ ;  /* 0x000077704c957816 */ /* 0x000fc400000000ff */
[----:B------:R-:W-:Y:S01]  /*10fd0*/  ISETP.LT.AND P5, PT, R184, UR5, !P0 ;  /* 0x00000005b8007c0c */ /* 0x000fe2000c7a1270 */
[----:B------:R-:W-:Y:S01]  /*10fe0*/  ULDC UR5, c[0x0][0x22c] ;  /* 0x00008b0000057ab9 */ /* 0x000fe20000000800 */
[----:B--2---:R-:W-:-:S04]  /*10ff0*/  IADD3 R56, P3, R59, R0, RZ ;  /* 0x000000003b387210 */ /* 0x004fc80007f7e0ff */
        /* <DEDUP_REMOVED lines=8> */
[----:B-1----:R-:W-:-:S04]  /*11080*/  IADD3 R56, P6, R59, R0, RZ ;  /* 0x000000003b387210 */ /* 0x002fc80007fde0ff */
        /* <DEDUP_REMOVED lines=9> */
[C---:B-1----:R-:W-:Y:S01]  /*11120*/  IADD3 R50, P2, R59.reuse, R0, RZ ;  /* 0x000000003b327210 */ /* 0x042fe20007f5e0ff */
[----:B------:R-:W-:Y:S01]  /*11130*/  VIADD R69, R59, UR4 ;  /* 0x000000043b457c36 */ /* 0x000fe20008000000 */
[----:B------:R-:W-:-:S02]  /*11140*/  ULDC UR4, c[0x0][0x22c] ;  /* 0x00008b0000047ab9 */ /* 0x000fc40000000800 */
        /* <DEDUP_REMOVED lines=13> */
[----:B-1----:R-:W-:Y:S01]  /*11220*/  VIADD R51, R69, UR4 ;  /* 0x0000000445337c36 */ /* 0x002fe20008000000 */
[----:B------:R-:W-:Y:S01]  /*11230*/  ULDC UR4, c[0x0][0x248] ;  /* 0x0000920000047ab9 */ /* 0x000fe20000000800 */
[----:B------:R-:W-:-:S02]  /*11240*/  PRMT R149, R78, 0x7771, RZ ;  /* 0x000077714e957816 */ /* 0x000fc400000000ff */
[----:B------:R-:W-:Y:S01]  /*11250*/  ISETP.LT.AND P5, PT, R174, UR5, !P0 ;  /* 0x00000005ae007c0c */ /* 0x000fe2000c7a1270 */
        /* <DEDUP_REMOVED lines=36> */
[C---:B-1----:R-:W-:Y:S01]  /*114a0*/  IADD3 R50, P3, R69.reuse, R0, RZ ;  /* 0x0000000045327210 */ /* 0x042fe20007f7e0ff */
[----:B------:R-:W-:Y:S01]  /*114b0*/  VIADD R59, R69, UR4 ;  /* 0x00000004453b7c36 */ /* 0x000fe20008000000 */
[----:B------:R-:W-:Y:S01]  /*114c0*/  ULDC UR4, c[0x0][0x248] ;  /* 0x0000920000047ab9 */ /* 0x000fe20000000800 */
[----:B------:R-:W-:-:S02]  /*114d0*/  PRMT R149, R77, 0x7772, RZ ;  /* 0x000077724d957816 */ /* 0x000fc400000000ff */
[----:B------:R-:W-:Y:S01]  /*114e0*/  LEA.HI.X.SX32 R51, R69, R2, 0x1, P3 ;  /* 0x0000000245337211 */ /* 0x000fe200018f0eff */
[----:B------:R-:W-:Y:S01]  /*114f0*/  VIADD R69, R59, UR4 ;  /* 0x000000043b457c36 */ /* 0x000fe20008000000 */
[----:B------:R-:W-:Y:S01]  /*11500*/  ISETP.LT.AND P5, PT, R164, UR5, !P0 ;  /* 0x00000005a4007c0c */ /* 0x000fe2000c7a1270 */
[----:B------:R-:W-:Y:S01]  /*11510*/  ULDC UR4, c[0x0][0x248] ;  /* 0x0000920000047ab9 */ /* 0x000fe20000000800 */
[----:B------:R-:W-:Y:S01]  /*11520*/  PRMT R77, R77, 0x7773, RZ ;  /* 0x000077734d4d7816 */ /* 0x000fe200000000ff */
[----:B------:R1:W-:Y:S01]  /*11530*/  @P6 STG.E.U8 desc[UR14][R50.64], R149 ;  /* 0x0000009532006986 */ /* 0x0003e2000c10110e */
[C---:B--2---:R-:W-:Y:S01]  /*11540*/  IADD3 R56, P3, R59.reuse, R0, RZ ;  /* 0x000000003b387210 */ /* 0x044fe20007f7e0ff */
[----:B------:R-:W-:Y:S01]  /*11550*/  ULDC UR5, c[0x0][0x22c] ;  /* 0x00008b0000057ab9 */ /* 0x000fe20000000800 */
[----:B------:R-:W-:Y:S02]  /*11560*/  PRMT R71, R78, 0x7772, RZ ;  /* 0x000077724e477816 */ /* 0x000fe400000000ff */
[----:B------:R-:W-:-:S02]  /*11570*/  LEA.HI.X.SX32 R57, R59, R2, 0x1, P3 ;  /* 0x000000023b397211 */ /* 0x000fc400018f0eff */
[----:B-1----:R-:W-:-:S04]  /*11580*/  IADD3 R50, P6, R69, R0, RZ ;  /* 0x0000000045327210 */ /* 0x002fc80007fde0ff */
[C---:B------:R-:W-:Y:S01]  /*11590*/  LEA.HI.X.SX32 R51, R69.reuse, R2, 0x1, P6 ;  /* 0x0000000245337211 */ /* 0x040fe200030f0eff */
[----:B------:R-:W-:Y:S01]  /*115a0*/  VIADD R69, R69, UR4 ;  /* 0x0000000445457c36 */ /* 0x000fe20008000000 */
[----:B------:R-:W-:Y:S01]  /*115b0*/  ISETP.LT.AND P4, PT, R161, UR5, !P0 ;  /* 0x00000005a1007c0c */ /* 0x000fe2000c781270 */
[----:B------:R-:W-:Y:S01]  /*115c0*/  @P5 STG.E.U8 desc[UR14][R56.64], R77 ;  /* 0x0000004d38005986 */ /* 0x000fe2000c10110e */
[----:B------:R-:W-:Y:S01]  /*115d0*/  ULDC UR4, c[0x0][0x248] ;  /* 0x0000920000047ab9 */ /* 0x000fe20000000800 */
[----:B------:R-:W-:Y:S02]  /*115e0*/  ULDC UR5, c[0x0][0x22c] ;  /* 0x00008b0000057ab9 */ /* 0x000fe40000000800 */
        /* <DEDUP_REMOVED lines=27> */
[C---:B------:R-:W-:Y:S01]  /*117a0*/  PRMT R77, R92.reuse, 0x7770, RZ ;  /* 0x000077705c4d7816 */ /* 0x040fe200000000ff */
        /* <DEDUP_REMOVED lines=13> */
[----:B------:R-:W-:Y:S01]  /*11880*/  VIADD R69, R59, UR4 ;  /* 0x000000043b457c36 */ /* 0x000fe20008000000 */
        /* <DEDUP_REMOVED lines=22> */
[C---:B------:R-:W-:Y:S01]  /*119f0*/  VIADD R69, R59.reuse, UR4 ;  /* 0x000000043b457c36 */ /* 0x040fe20008000000 */
[----:B------:R-:W-:Y:S01]  /*11a00*/  ISETP.LT.AND P5, PT, R144, UR5, !P0 ;  /* 0x0000000590007c0c */ /* 0x000fe2000c7a1270 */
[----:B------:R-:W-:Y:S01]  /*11a10*/  ULDC UR4, c[0x0][0x248] ;  /* 0x0000920000047ab9 */ /* 0x000fe20000000800 */
[----:B------:R-:W-:Y:S01]  /*11a20*/  PRMT R77, R94, 0x7771, RZ ;  /* 0x000077715e4d7816 */ /* 0x000fe200000000ff */
[----:B------:R1:W-:Y:S01]  /*11a30*/  @P6 STG.E.U8 desc[UR14][R50.64], R79 ;  /* 0x0000004f32006986 */ /* 0x0003e2000c10110e */
[----:B--2---:R-:W-:Y:S01]  /*11a40*/  IADD3 R56, P3, R59, R0, RZ ;  /* 0x000000003b387210 */ /* 0x004fe20007f7e0ff */
        /* <DEDUP_REMOVED lines=54> */
[----:B------:R-:W-:Y:S01]  /*11db0*/  PRMT R77, R94, 0x7773, RZ ;  /* 0x000077735e4d7816 */ /* 0x000fe200000000ff */
        /* <DEDUP_REMOVED lines=10> */
[----:B------:R-:W-:Y:S01]  /*11e60*/  ISETP.LT.AND P5, PT, R137, UR5, !P0 ;  /* 0x0000000589007c0c */ /* 0x000fe2000c7a1270 */
[----:B------:R-:W-:Y:S01]  /*11e70*/  ULDC UR4, c[0x0][0x248] ;  /* 0x0000920000047ab9 */ /* 0x000fe20000000800 */
[----:B------:R-:W-:Y:S01]  /*11e80*/  ULDC UR5, c[0x0][0x22c] ;  /* 0x00008b0000057ab9 */ /* 0x000fe20000000800 */
[----:B------:R2:W-:Y:S01]  /*11e90*/  @P3 STG.E.U8 desc[UR14][R56.64], R77 ;  /* 0x0000004d38003986 */ /* 0x0005e2000c10110e */
[----:B------:R-:W-:Y:S01]  /*11ea0*/  ISETP.LT.AND P4, PT, R135, UR5, !P0 ;  /* 0x0000000587007c0c */ /* 0x000fe2000c781270 */
[----:B------:R-:W-:Y:S01]  /*11eb0*/  ULDC UR5, c[0x0][0x22c] ;  /* 0x00008b0000057ab9 */ /* 0x000fe20000000800 */
[C---:B-1----:R-:W-:Y:S01]  /*11ec0*/  IADD3 R50, P3, R69.reuse, R0, RZ ;  /* 0x0000000045327210 */ /* 0x042fe20007f7e0ff */
[----:B------:R-:W-:Y:S01]  /*11ed0*/  VIADD R59, R69, UR4 ;  /* 0x00000004453b7c36 */ /* 0x000fe20008000000 */
[----:B------:R-:W-:Y:S01]  /*11ee0*/  PRMT R71, R95, 0x7773, RZ ;  /* 0x000077735f477816 */ /* 0x000fe200000000ff */
[----:B------:R-:W-:Y:S01]  /*11ef0*/  ULDC UR4, c[0x0][0x248] ;  /* 0x0000920000047ab9 */ /* 0x000fe20000000800 */
[----:B------:R-:W-:Y:S01]  /*11f00*/  LEA.HI.X.SX32 R51, R69, R2, 0x1, P3 ;  /* 0x0000000245337211 */ /* 0x000fe200018f0eff */
[----:B------:R-:W-:Y:S01]  /*11f10*/  VIADD R69, R59, UR4 ;  /* 0x000000043b457c36 */ /* 0x000fe20008000000 */
[----:B------:R-:W-:Y:S01]  /*11f20*/  PRMT R95, R95, 0x7772, RZ ;  /* 0x000077725f5f7816 */ /* 0x000fe200000000ff */
[----:B------:R-:W-:Y:S01]  /*11f30*/  ULDC UR4, c[0x0][0x22c] ;  /* 0x00008b0000047ab9 */ /* 0x000fe20000000800 */
[----:B--2---:R-:W-:-:S04]  /*11f40*/  IADD3 R56, P3, R59, R0, RZ ;  /* 0x000000003b387210 */ /* 0x004fc80007f7e0ff */
[----:B------:R-:W-:Y:S01]  /*11f50*/  LEA.HI.X.SX32 R57, R59, R2, 0x1, P3 ;  /* 0x000000023b397211 */ /* 0x000fe200018f0eff */
[----:B------:R1:W-:Y:S01]  /*11f60*/  @P5 STG.E.U8 desc[UR14][R50.64], R95 ;  /* 0x0000005f32005986 */ /* 0x0003e2000c10110e */
[----:B------:R-:W-:-:S03]  /*11f70*/  PRMT R79, R88, 0x7770, RZ ;  /* 0x00007770584f7816 */ /* 0x000fc600000000ff */
[----:B------:R2:W-:Y:S01]  /*11f80*/  @P4 STG.E.U8 desc[UR14][R56.64], R71 ;  /* 0x0000004738004986 */ /* 0x0005e2000c10110e */
[----:B------:R-:W-:Y:S01]  /*11f90*/  ISETP.LT.AND P4, PT, R134, UR4, !P0 ;  /* 0x0000000486007c0c */ /* 0x000fe2000c781270 */
[----:B------:R-:W-:Y:S01]  /*11fa0*/  ULDC UR4, c[0x0][0x248] ;  /* 0x0000920000047ab9 */ /* 0x000fe20000000800 */
[C---:B-1----:R-:W-:Y:S02]  /*11fb0*/  IADD3 R50, P3, R69.reuse, R0, RZ ;  /* 0x0000000045327210 */ /* 0x042fe40007f7e0ff */
[----:B------:R-:W-:Y:S01]  /*11fc0*/  ISETP.LT.AND P6, PT, R136, UR5, !P0 ;  /* 0x0000000588007c0c */ /* 0x000fe2000c7c1270 */
[----:B------:R-:W-:Y:S01]  /*11fd0*/  ULDC UR5, c[0x0][0x22c] ;  /* 0x00008b0000057ab9 */ /* 0x000fe20000000800 */
[C---:B------:R-:W-:Y:S01]  /*11fe0*/  LEA.HI.X.SX32 R51, R69.reuse, R2, 0x1, P3 ;  /* 0x0000000245337211 */ /* 0x040fe200018f0eff */
[----:B------:R-:W-:Y:S01]  /*11ff0*/  VIADD R69, R69, UR4 ;  /* 0x0000000445457c36 */ /* 0x000fe20008000000 */
[----:B------:R-:W-:-:S03]  /*12000*/  ULDC UR4, c[0x0][0x248] ;  /* 0x0000920000047ab9 */ /* 0x000fc60000000800 */
[----:B------:R1:W-:Y:S01]  /*12010*/  @P2 STG.E.U8 desc[UR14][R50.64], R79 ;  /* 0x0000004f32002986 */ /* 0x0003e2000c10110e */
[----:B--2---:R-:W-:Y:S01]  /*12020*/  VIADD R57, R69, UR4 ;  /* 0x0000000445397c36 */ /* 0x004fe20008000000 */
[----:B------:R-:W-:Y:S01]  /*12030*/  ULDC UR4, c[0x0][0x248] ;  /* 0x0000920000047ab9 */ /* 0x000fe20000000800 */
[----:B------:R-:W-:Y:S02]  /*12040*/  PRMT R77, R88, 0x7771, RZ ;  /* 0x00007771584d7816 */ /* 0x000fe400000000ff */
[----:B------:R-:W-:Y:S01]  /*12050*/  ISETP.LT.AND P5, PT, R131, UR5, !P0 ;  /* 0x0000000583007c0c */ /* 0x000fe2000c7a1270 */
[----:B------:R-:W-:Y:S01]  /*12060*/  VIADD R59, R57, UR4 ;  /* 0x00000004393b7c36 */ /* 0x000fe20008000000 */
[----:B------:R-:W-:Y:S01]  /*12070*/  ULDC UR4, c[0x0][0x248] ;  /* 0x0000920000047ab9 */ /* 0x000fe20000000800 */
[----:B------:R-:W-:Y:S01]  /*12080*/  PRMT R71, R89, 0x7771, RZ ;  /* 0x0000777159477816 */ /* 0x000fe200000000ff */
[----:B------:R-:W-:Y:S01]  /*12090*/  ULDC UR5, c[0x0][0x22c] ;  /* 0x00008b0000057ab9 */ /* 0x000fe20000000800 */
[----:B-1----:R-:W-:-:S04]  /*120a0*/  IADD3 R50, P2, R69, R0, RZ ;  /* 0x0000000045327210 */ /* 0x002fc80007f5e0ff */
[----:B------:R-:W-:Y:S02]  /*120b0*/  LEA.HI.X.SX32 R51, R69, R2, 0x1, P2 ;  /* 0x0000000245337211 */ /* 0x000fe400010f0eff */
[----:B------:R-:W-:-:S03]  /*120c0*/  IADD3 R56, P2, R57, R0, RZ ;  /* 0x0000000039387210 */ /* 0x000fc60007f5e0ff */
[----:B------:R1:W-:Y:S01]  /*120d0*/  @P6 STG.E.U8 desc[UR14][R50.64], R77 ;  /* 0x0000004d32006986 */ /* 0x0003e2000c10110e */
[----:B------:R-:W-:Y:S02]  /*120e0*/  PRMT R69, R89, 0x7770, RZ ;  /* 0x0000777059457816 */ /* 0x000fe400000000ff */
[----:B------:R-:W-:Y:S02]  /*120f0*/  LEA.HI.X.SX32 R57, R57, R2, 0x1, P2 ;  /* 0x0000000239397211 */ /* 0x000fe400010f0eff */
[----:B------:R-:W-:Y:S01]  /*12100*/  ISETP.LT.AND P3, PT, R133, UR5, !P0 ;  /* 0x0000000585007c0c */ /* 0x000fe2000c761270 */
[----:B------:R-:W-:Y:S01]  /*12110*/  ULDC UR5, c[0x0][0x22c] ;  /* 0x00008b0000057ab9 */ /* 0x000fe20000000800 */
        /* <DEDUP_REMOVED lines=8> */
[C---:B-1----:R-:W-:Y:S01]  /*121a0*/  VIADD R69, R59.reuse, UR4 ;  /* 0x000000043b457c36 */ /* 0x042fe20008000000 */
[----:B------:R-:W-:Y:S01]  /*121b0*/  ULDC UR4, c[0x0][0x22c] ;  /* 0x00008b0000047ab9 */ /* 0x000fe20000000800 */
[----:B--2---:R-:W-:-:S04]  /*121c0*/  IADD3 R50, P4, R59, R0, RZ ;  /* 0x000000003b327210 */ /* 0x004fc80007f9e0ff */
        /* <DEDUP_REMOVED lines=67> */
[C---:B-1----:R-:W-:Y:S02]  /*12600*/  IADD3 R50, P6, R59.reuse, R0, RZ ;  /* 0x000000003b327210 */ /* 0x042fe40007fde0ff */
[----:B------:R-:W-:Y:S01]  /*12610*/  ISETP.LT.AND P3, PT, R122, UR5, !P0 ;  /* 0x000000057a007c0c */ /* 0x000fe2000c761270 */
[----:B------:R1:W-:Y:S01]  /*12620*/  @P5 STG.E.U8 desc[UR14][R56.64], R71 ;  /* 0x0000004738005986 */ /* 0x0003e2000c10110e */
[C---:B------:R-:W-:Y:S01]  /*12630*/  LEA.HI.X.SX32 R51, R59.reuse, R2, 0x1, P6 ;  /* 0x000000023b337211 */ /* 0x040fe200030f0eff */
[----:B------:R-:W-:Y:S01]  /*12640*/  VIADD R59, R59, UR4 ;  /* 0x000000043b3b7c36 */ /* 0x000fe20008000000 */
[----:B------:R-:W-:Y:S01]  /*12650*/  ULDC UR4, c[0x0][0x248] ;  /* 0x0000920000047ab9 */ /* 0x000fe20000000800 */
[----:B------:R-:W-:Y:S02]  /*12660*/  ULDC UR5, c[0x0][0x22c] ;  /* 0x00008b0000057ab9 */ /* 0x000fe40000000800 */
[----:B------:R2:W-:Y:S01]  /*12670*/  @P4 STG.E.U8 desc[UR14][R50.64], R77 ;  /* 0x0000004d32004986 */ /* 0x0005e2000c10110e */
[----:B------:R-:W-:Y:S01]  /*12680*/  VIADD R69, R59, UR4 ;  /* 0x000000043b457c36 */ /* 0x000fe20008000000 */
[----:B------:R-:W-:Y:S01]  /*12690*/  ISETP.LT.AND P2, PT, R121, UR5, !P0 ;  /* 0x0000000579007c0c */ /* 0x000fe2000c741270 */
[----:B------:R-:W-:Y:S01]  /*126a0*/  ULDC UR4, c[0x0][0x22c] ;  /* 0x00008b0000047ab9 */ /* 0x000fe20000000800 */
[----:B------:R-:W-:Y:S01]  /*126b0*/  ULDC UR5, c[0x0][0x22c] ;  /* 0x00008b0000057ab9 */ /* 0x000fe20000000800 */
[----:B-1----:R-:W-:-:S02]  /*126c0*/  PRMT R71, R91, 0x7772, RZ ;  /* 0x000077725b477816 */ /* 0x002fc400000000ff */
[----:B--2---:R-:W-:-:S04]  /*126d0*/  IADD3 R50, P4, R59, R0, RZ ;  /* 0x000000003b327210 */ /* 0x004fc80007f9e0ff */
[----:B------:R-:W-:Y:S02]  /*126e0*/  LEA.HI.X.SX32 R51, R59, R2, 0x1, P4 ;  /* 0x000000023b337211 */ /* 0x000fe400020f0eff */
        /* <DEDUP_REMOVED lines=11> */
[C---:B------:R-:W-:Y:S01]  /*127a0*/  IADD3 R58, P2, R69.reuse, R0, RZ ;  /* 0x00000000453a7210 */ /* 0x040fe20007f5e0ff */
[----:B-1----:R-:W-:Y:S01]  /*127b0*/  VIADD R51, R69, UR4 ;  /* 0x0000000445337c36 */ /* 0x002fe20008000000 */
[----:B------:R-:W-:Y:S01]  /*127c0*/  ULDC UR4, c[0x0][0x248] ;  /* 0x0000920000047ab9 */ /* 0x000fe20000000800 */
[----:B------:R-:W-:-:S02]  /*127d0*/  PRMT R79, R84, 0x7770, RZ ;  /* 0x00007770544f7816 */ /* 0x000fc400000000ff */
[----:B------:R-:W-:Y:S01]  /*127e0*/  LEA.HI.X.SX32 R59, R69, R2, 0x1, P2 ;  /* 0x00000002453b7211 */ /* 0x000fe200010f0eff */
[C---:B------:R-:W-:Y:S01]  /*127f0*/  VIADD R69, R51.reuse, UR4 ;  /* 0x0000000433457c36 */ /* 0x040fe20008000000 */
[----:B------:R-:W-:Y:S01]  /*12800*/  ISETP.LT.AND P5, PT, R116, UR5, !P0 ;  /* 0x0000000574007c0c */ /* 0x000fe2000c7a1270 */
[----:B------:R-:W-:Y:S01]  /*12810*/  ULDC UR4, c[0x0][0x248] ;  /* 0x0000920000047ab9 */ /* 0x000fe20000000800 */
[-C--:B------:R-:W-:Y:S01]  /*12820*/  IADD3 R50, P2, R51, R0.reuse, RZ ;  /* 0x0000000033327210 */ /* 0x080fe20007f5e0ff */
[----:B------:R1:W-:Y:S01]  /*12830*/  @P6 STG.E.U8 desc[UR14][R58.64], R79 ;  /* 0x0000004f3a006986 */ /* 0x0003e2000c10110e */
[----:B--2---:R-:W-:Y:S01]  /*12840*/  IADD3 R56, P6, R69, R0, RZ ;  /* 0x0000000045387210 */ /* 0x004fe20007fde0ff */
[----:B------:R-:W-:Y:S01]  /*12850*/  ULDC UR5, c[0x0][0x22c] ;  /* 0x00008b0000057ab9 */ /* 0x000fe20000000800 */
[----:B------:R-:W-:Y:S02]  /*12860*/  PRMT R71, R84, 0x7771, RZ ;  /* 0x0000777154477816 */ /* 0x000fe400000000ff */
[----:B------:R-:W-:-:S02]  /*12870*/  LEA.HI.X.SX32 R51, R51, R2, 0x1, P2 ;  /* 0x0000000233337211 */ /* 0x000fc400010f0eff */
[C---:B------:R-:W-:Y:S01]  /*12880*/  LEA.HI.X.SX32 R57, R69.reuse, R2, 0x1, P6 ;  /* 0x0000000245397211 */ /* 0x040fe200030f0eff */
[----:B------:R-:W-:Y:S01]  /*12890*/  VIADD R69, R69, UR4 ;  /* 0x0000000445457c36 */ /* 0x000fe20008000000 */
[----:B------:R-:W-:Y:S01]  /*128a0*/  PRMT R77, R85, 0x7770, RZ ;  /* 0x00007770554d7816 */ /* 0x000fe200000000ff */
[----:B------:R2:W-:Y:S01]  /*128b0*/  @P5 STG.E.U8 desc[UR14][R50.64], R71 ;  /* 0x0000004732005986 */ /* 0x0005e2000c10110e */
[----:B------:R-:W-:Y:S01]  /*128c0*/  ISETP.LT.AND P4, PT, R118, UR5, !P0 ;  /* 0x0000000576007c0c */ /* 0x000fe2000c781270 */
[----:B------:R-:W-:Y:S01]  /*128d0*/  ULDC UR4, c[0x0][0x248] ;  /* 0x0000920000047ab9 */ /* 0x000fe20000000800 */
[----:B------:R-:W-:Y:S01]  /*128e0*/  ULDC UR5, c[0x0][0x22c] ;  /* 0x00008b0000057ab9 */ /* 0x000fe20000000800 */
[----:B------:R3:W-:Y:S01]  /*128f0*/  @P3 STG.E.U8 desc[UR14][R56.64], R77 ;  /* 0x0000004d38003986 */ /* 0x0007e2000c10110e */
[----:B-1----:R-:W-:Y:S02]  /*12900*/  IADD3 R58, P3, R69, R0, RZ ;  /* 0x00000000453a7210 */ /* 0x002fe40007f7e0ff */
[----:B------:R-:W-:Y:S01]  /*12910*/  ISETP.LT.AND P2, PT, R117, UR5, !P0 ;  /* 0x0000000575007c0c */ /* 0x000fe2000c741270 */
[----:B------:R-:W-:Y:S01]  /*12920*/  ULDC UR5, c[0x0][0x22c] ;  /* 0x00008b0000057ab9 */ /* 0x000fe20000000800 */
[C---:B------:R-:W-:Y:S01]  /*12930*/  LEA.HI.X.SX32 R59, R69.reuse, R2, 0x1, P3 ;  /* 0x00000002453b7211 */ /* 0x040fe200018f0eff */
[----:B--2---:R-:W-:Y:S01]  /*12940*/  VIADD R71, R69, UR4 ;  /* 0x0000000445477c36 */ /* 0x004fe20008000000 */
[----:B------:R-:W-:Y:S01]  /*12950*/  PRMT R69, R85, 0x7771, RZ ;  /* 0x0000777155457816 */ /* 0x000fe200000000ff */
[----:B------:R-:W-:-:S03]  /*12960*/  ULDC UR4, c[0x0][0x22c] ;  /* 0x00008b0000047ab9 */ /* 0x000fc60000000800 */
[----:B------:R-:W-:Y:S01]  /*12970*/  IADD3 R50, P3, R71, R0, RZ ;  /* 0x0000000047327210 */ /* 0x000fe20007f7e0ff */
[----:B------:R1:W-:Y:S01]  /*12980*/  @P4 STG.E.U8 desc[UR14][R58.64], R69 ;  /* 0x000000453a004986 */ /* 0x0003e2000c10110e */
[----:B------:R-:W-:Y:S01]  /*12990*/  ISETP.LT.AND P4, PT, R115, UR4, !P0 ;  /* 0x0000000473007c0c */ /* 0x000fe2000c781270 */
[----:B------:R-:W-:Y:S01]  /*129a0*/  ULDC UR4, c[0x0][0x248] ;  /* 0x0000920000047ab9 */ /* 0x000fe20000000800 */
[C---:B------:R-:W-:Y:S01]  /*129b0*/  LEA.HI.X.SX32 R51, R71.reuse, R2, 0x1, P3 ;  /* 0x0000000247337211 */ /* 0x040fe200018f0eff */
[----:B------:R-:W-:Y:S01]  /*129c0*/  VIADD R71, R71, UR4 ;  /* 0x0000000447477c36 */ /* 0x000fe20008000000 */
[----:B---3--:R-:W-:Y:S01]  /*129d0*/  PRMT R77, R86, 0x7770, RZ ;  /* 0x00007770564d7816 */ /* 0x008fe200000000ff */
[----:B------:R-:W-:Y:S01]  /*129e0*/  ULDC UR4, c[0x0][0x248] ;  /* 0x0000920000047ab9 */ /* 0x000fe20000000800 */
[----:B------:R-:W-:Y:S01]  /*129f0*/  ISETP.LT.AND P6, PT, R114, UR5, !P0 ;  /* 0x0000000572007c0c */ /* 0x000fe2000c7c1270 */
[----:B------:R-:W-:Y:S02]  /*12a00*/  ULDC UR5, c[0x0][0x22c] ;  /* 0x00008b0000057ab9 */ /* 0x000fe40000000800 */
[----:B------:R2:W-:Y:S01]  /*12a10*/  @P2 STG.E.U8 desc[UR14][R50.64], R77 ;  /* 0x0000004d32002986 */ /* 0x0005e2000c10110e */
[C---:B------:R-:W-:Y:S01]  /*12a20*/  IADD3 R56, P2, R71.reuse, R0, RZ ;  /* 0x0000000047387210 */ /* 0x040fe20007f5e0ff */
[----:B-1----:R-:W-:Y:S01]  /*12a30*/  VIADD R59, R71, UR4 ;  /* 0x00000004473b7c36 */ /* 0x002fe20008000000 */
[----:B------:R-:W-:Y:S01]  /*12a40*/  ULDC UR4, c[0x0][0x248] ;  /* 0x0000920000047ab9 */ /* 0x000fe20000000800 */
[----:B------:R-:W-:-:S02]  /*12a50*/  PRMT R79, R86, 0x7771, RZ ;  /* 0x00007771564f7816 */ /* 0x000fc400000000ff */
[----:B------:R-:W-:Y:S01]  /*12a60*/  LEA.HI.X.SX32 R57, R71, R2, 0x1, P2 ;  /* 0x0000000247397211 */ /* 0x000fe200010f0eff */
[----:B------:R-:W-:Y:S01]  /*12a70*/  VIADD R69, R59, UR4 ;  /* 0x000000043b457c36 */ /* 0x000fe20008000000 */
        /* <DEDUP_REMOVED lines=16> */
[C---:B-1----:R-:W-:Y:S02]  /*12b80*/  IADD3 R56, P4, R69.reuse, R0, RZ ;  /* 0x0000000045387210 */ /* 0x042fe40007f9e0ff */
[----:B------:R-:W-:Y:S01]  /*12b90*/  ISETP.LT.AND P2, PT, R112, UR5, !P0 ;  /* 0x0000000570007c0c */ /* 0x000fe2000c741270 */
[----:B------:R-:W-:Y:S01]  /*12ba0*/  ULDC UR5, c[0x0][0x22c] ;  /* 0x00008b0000057ab9 */ /* 0x000fe20000000800 */
[C---:B------:R-:W-:Y:S01]  /*12bb0*/  LEA.HI.X.SX32 R57, R69.reuse, R2, 0x1, P4 ;  /* 0x0000000245397211 */ /* 0x040fe200020f0eff */
[----:B--2---:R-:W-:Y:S01]  /*12bc0*/  VIADD R71, R69, UR4 ;  /* 0x0000000445477c36 */ /* 0x004fe20008000000 */
[----:B------:R-:W-:Y:S01]  /*12bd0*/  PRMT R69, R84, 0x7772, RZ ;  /* 0x0000777254457816 */ /* 0x000fe200000000ff */
[----:B------:R-:W-:-:S03]  /*12be0*/  ULDC UR4, c[0x0][0x22c] ;  /* 0x00008b0000047ab9 */ /* 0x000fc60000000800 */
[C---:B------:R-:W-:Y:S01]  /*12bf0*/  IADD3 R58, P4, R71.reuse, R0, RZ ;  /* 0x00000000473a7210 */ /* 0x040fe20007f9e0ff */
        /* <DEDUP_REMOVED lines=12> */
[----:B------:R-:W-:-:S02]  /*12cc0*/  ULDC UR4, c[0x0][0x248] ;  /* 0x0000920000047ab9 */ /* 0x000fc40000000800 */
[----:B------:R-:W-:Y:S01]  /*12cd0*/  LEA.HI.X.SX32 R51, R71, R2, 0x1, P2 ;  /* 0x0000000247337211 */ /* 0x000fe200010f0eff */
[----:B------:R-:W-:Y:S01]  /*12ce0*/  VIADD R69, R57, UR4 ;  /* 0x0000000439457c36 */ /* 0x000fe20008000000 */
[----:B------:R-:W-:Y:S01]  /*12cf0*/  PRMT R71, R85, 0x7772, RZ ;  /* 0x0000777255477816 */ /* 0x000fe200000000ff */
[----:B------:R-:W-:Y:S01]  /*12d00*/  ULDC UR4, c[0x0][0x248] ;  /* 0x0000920000047ab9 */ /* 0x000fe20000000800 */
[----:B------:R-:W-:Y:S01]  /*12d10*/  ISETP.LT.AND P5, PT, R106, UR5, !P0 ;  /* 0x000000056a007c0c */ /* 0x000fe2000c7a1270 */
[----:B------:R-:W-:Y:S01]  /*12d20*/  ULDC UR5, c[0x0][0x22c] ;  /* 0x00008b0000057ab9 */ /* 0x000fe20000000800 */
[-C--:B------:R-:W-:Y:S01]  /*12d30*/  IADD3 R56, P2, R57, R0.reuse, RZ ;  /* 0x0000000039387210 */ /* 0x080fe20007f5e0ff */
[----:B------:R1:W-:Y:S01]  /*12d40*/  @P6 STG.E.U8 desc[UR14][R50.64], R71 ;  /* 0x0000004732006986 */ /* 0x0003e2000c10110e */
[----:B--2---:R-:W-:Y:S02]  /*12d50*/  IADD3 R58, P6, R69, R0, RZ ;  /* 0x00000000453a7210 */ /* 0x004fe40007fde0ff */
[----:B------:R-:W-:-:S02]  /*12d60*/  PRMT R85, R85, 0x7773, RZ ;  /* 0x0000777355557816 */ /* 0x000fc400000000ff */
[-C--:B------:R-:W-:Y:S02]  /*12d70*/  LEA.HI.X.SX32 R57, R57, R2.reuse, 0x1, P2 ;  /* 0x0000000239397211 */ /* 0x080fe400010f0eff */
        /* <DEDUP_REMOVED lines=8> */
[C---:B-1----:R-:W-:Y:S01]  /*12e00*/  IADD3 R50, P3, R69.reuse, R0, RZ ;  /* 0x0000000045327210 */ /* 0x042fe20007f7e0ff */
[----:B------:R-:W-:Y:S01]  /*12e10*/  VIADD R71, R69, UR4 ;  /* 0x0000000445477c36 */ /* 0x000fe20008000000 */
[----:B------:R-:W-:Y:S01]  /*12e20*/  ISETP.LT.AND P2, PT, R107, UR5, !P0 ;  /* 0x000000056b007c0c */ /* 0x000fe2000c741270 */
[----:B------:R-:W-:Y:S01]  /*12e30*/  ULDC UR4, c[0x0][0x22c] ;  /* 0x00008b0000047ab9 */ /* 0x000fe20000000800 */
[----:B------:R-:W-:Y:S01]  /*12e40*/  LEA.HI.X.SX32 R51, R69, R2, 0x1, P3 ;  /* 0x0000000245337211 */ /* 0x000fe200018f0eff */
[----:B------:R-:W-:Y:S01]  /*12e50*/  ULDC UR5, c[0x0][0x22c] ;  /* 0x00008b0000057ab9 */ /* 0x000fe20000000800 */
[----:B------:R-:W-:-:S02]  /*12e60*/  PRMT R69, R86, 0x7773, RZ ;  /* 0x0000777356457816 */ /* 0x000fc400000000ff */
[----:B--2---:R-:W-:-:S03]  /*12e70*/  IADD3 R56, P3, R71, R0, RZ ;  /* 0x0000000047387210 */ /* 0x004fc60007f7e0ff */
        /* <DEDUP_REMOVED lines=50> */
[C---:B---3--:R-:W-:Y:S01]  /*131a0*/  IADD3 R56, P2, R71.reuse, R0, RZ ;  /* 0x0000000047387210 */ /* 0x048fe20007f5e0ff */
        /* <DEDUP_REMOVED lines=27> */
[----:B------:R-:W-:Y:S01]  /*13360*/  ULDC UR4, c[0x0][0x22c] ;  /* 0x00008b0000047ab9 */ /* 0x000fe20000000800 */
        /* <DEDUP_REMOVED lines=8> */
[C---:B------:R-:W-:Y:S01]  /*133f0*/  PRMT R77, R80.reuse, 0x7772, RZ ;  /* 0x00007772504d7816 */ /* 0x040fe200000000ff */
[----:B------:R-:W-:Y:S01]  /*13400*/  ULDC UR4, c[0x0][0x248] ;  /* 0x0000920000047ab9 */ /* 0x000fe20000000800 */
[----:B------:R-:W-:Y:S01]  /*13410*/  ISETP.LT.AND P5, PT, R45, UR5, !P0 ;  /* 0x000000052d007c0c */ /* 0x000fe2000c7a1270 */
[C---:B------:R-:W-:Y:S01]  /*13420*/  VIADD R45, R59.reuse, UR4 ;  /* 0x000000043b2d7c36 */ /* 0x040fe20008000000 */
[----:B------:R-:W-:Y:S01]  /*13430*/  ULDC UR4, c[0x0][0x248] ;  /* 0x0000920000047ab9 */ /* 0x000fe20000000800 */
[----:B------:R2:W-:Y:S01]  /*13440*/  @P2 STG.E.U8 desc[UR14][R48.64], R77 ;  /* 0x0000004d30002986 */ /* 0x0005e2000c10110e */
[----:B---3--:R-:W-:Y:S01]  /*13450*/  IADD3 R50, P2, R59, R0, RZ ;  /* 0x000000003b327210 */ /* 0x008fe20007f5e0ff */
[----:B------:R-:W-:Y:S01]  /*13460*/  ULDC UR5, c[0x0][0x22c] ;  /* 0x00008b0000057ab9 */ /* 0x000fe20000000800 */
[----:B------:R-:W-:-:S02]  /*13470*/  PRMT R71, R80, 0x7773, RZ ;  /* 0x0000777350477816 */ /* 0x000fc400000000ff */
[----:B------:R-:W-:Y:S01]  /*13480*/  LEA.HI.X.SX32 R51, R59, R2, 0x1, P2 ;  /* 0x000000023b337211 */ /* 0x000fe200010f0eff */
[C---:B------:R-:W-:Y:S01]  /*13490*/  VIADD R59, R45.reuse, UR4 ;  /* 0x000000042d3b7c36 */ /* 0x040fe20008000000 */
[----:B-1----:R-:W-:Y:S01]  /*134a0*/  IADD3 R56, P2, R45, R0, RZ ;  /* 0x000000002d387210 */ /* 0x002fe20007f5e0ff */
[----:B------:R-:W-:Y:S01]  /*134b0*/  ULDC UR4, c[0x0][0x248] ;  /* 0x0000920000047ab9 */ /* 0x000fe20000000800 */
[----:B------:R-:W-:Y:S01]  /*134c0*/  ISETP.LT.AND P3, PT, R47, UR5, !P0 ;  /* 0x000000052f007c0c */ /* 0x000fe2000c761270 */
[----:B------:R-:W-:Y:S01]  /*134d0*/  ULDC UR5, c[0x0][0x22c] ;  /* 0x00008b0000057ab9 */ /* 0x000fe20000000800 */
[----:B------:R-:W-:Y:S01]  /*134e0*/  LEA.HI.X.SX32 R57, R45, R2, 0x1, P2 ;  /* 0x000000022d397211 */ /* 0x000fe200010f0eff */
[----:B------:R1:W-:Y:S01]  /*134f0*/  @P6 STG.E.U8 desc[UR14][R50.64], R71 ;  /* 0x0000004732006986 */ /* 0x0003e2000c10110e */
[----:B------:R-:W-:Y:S01]  /*13500*/  ISETP.LT.AND P2, PT, R46, UR5, !P0 ;  /* 0x000000052e007c0c */ /* 0x000fe2000c741270 */
[----:B------:R-:W-:Y:S01]  /*13510*/  ULDC UR5, c[0x0][0x22c] ;  /* 0x00008b0000057ab9 */ /* 0x000fe20000000800 */
[----:B------:R-:W-:-:S02]  /*13520*/  IADD3 R46, P6, R59, R0, RZ ;  /* 0x000000003b2e7210 */ /* 0x000fc40007fde0ff */
[----:B------:R-:W-:Y:S02]  /*13530*/  PRMT R69, R81, 0x7772, RZ ;  /* 0x0000777251457816 */ /* 0x000fe400000000ff */
[C---:B------:R-:W-:Y:S01]  /*13540*/  LEA.HI.X.SX32 R47, R59.reuse, R2, 0x1, P6 ;  /* 0x000000023b2f7211 */ /* 0x040fe200030f0eff */
[----:B------:R-:W-:Y:S01]  /*13550*/  VIADD R59, R59, UR4 ;  /* 0x000000043b3b7c36 */ /* 0x000fe20008000000 */
[----:B------:R-:W-:Y:S01]  /*13560*/  PRMT R81, R81, 0x7773, RZ ;  /* 0x0000777351517816 */ /* 0x000fe200000000ff */
[----:B------:R-:W-:Y:S01]  /*13570*/  @P5 STG.E.U8 desc[UR14][R56.64], R69 ;  /* 0x0000004538005986 */ /* 0x000fe2000c10110e */
[----:B------:R-:W-:-:S03]  /*13580*/  ULDC UR4, c[0x0][0x248] ;  /* 0x0000920000047ab9 */ /* 0x000fc60000000800 */
[----:B------:R3:W-:Y:S01]  /*13590*/  @P4 STG.E.U8 desc[UR14][R46.64], R81 ;  /* 0x000000512e004986 */ /* 0x0007e2000c10110e */
[----:B--2---:R-:W-:Y:S02]  /*135a0*/  IADD3 R48, P4, R59, R0, RZ ;  /* 0x000000003b307210 */ /* 0x004fe40007f9e0ff */
[----:B------:R-:W-:Y:S01]  /*135b0*/  ISETP.LT.AND P5, PT, R43, UR5, !P0 ;  /* 0x000000052b007c0c */ /* 0x000fe2000c7a1270 */
[C---:B------:R-:W-:Y:S01]  /*135c0*/  VIADD R43, R59.reuse, UR4 ;  /* 0x000000043b2b7c36 */ /* 0x040fe20008000000 */
[----:B------:R-:W-:Y:S01]  /*135d0*/  LEA.HI.X.SX32 R49, R59, R2, 0x1, P4 ;  /* 0x000000023b317211 */ /* 0x000fe200020f0eff */
[----:B------:R-:W-:Y:S01]  /*135e0*/  ULDC UR4, c[0x0][0x22c] ;  /* 0x00008b0000047ab9 */ /* 0x000fe20000000800 */
[----:B------:R-:W-:Y:S01]  /*135f0*/  PRMT R45, R82, 0x7772, RZ ;  /* 0x00007772522d7816 */ /* 0x000fe200000000ff */
[----:B------:R-:W-:Y:S01]  /*13600*/  ULDC UR5, c[0x0][0x22c] ;  /* 0x00008b0000057ab9 */ /* 0x000fe20000000800 */
[----:B-1----:R-:W-:-:S03]  /*13610*/  IADD3 R50, P6, R43, R0, RZ ;  /* 0x000000002b327210 */ /* 0x002fc60007fde0ff */
        /* <DEDUP_REMOVED lines=8> */
[----:B------:R-:W-:Y:S01]  /*136a0*/  ULDC UR5, c[0x0][0x22c] ;  /* 0x00008b0000057ab9 */ /* 0x000fe20000000800 */
[C---:B------:R-:W-:Y:S01]  /*136b0*/  VIADD R41, R43.reuse, UR4 ;  /* 0x000000042b297c36 */ /* 0x040fe20008000000 */
[----:B------:R-:W-:Y:S01]  /*136c0*/  ISETP.LT.AND P6, PT, R42, UR5, !P0 ;  /* 0x000000052a007c0c */ /* 0x000fe2000c7c1270 */
[----:B------:R2:W-:Y:S01]  /*136d0*/  @P2 STG.E.U8 desc[UR14][R50.64], R47 ;  /* 0x0000002f32002986 */ /* 0x0005e2000c10110e */
[----:B------:R-:W-:Y:S01]  /*136e0*/  IADD3 R42, P2, R43, R0, RZ ;  /* 0x000000002b2a7210 */ /* 0x000fe20007f5e0ff */
[----:B------:R-:W-:Y:S01]  /*136f0*/  ULDC UR4, c[0x0][0x248] ;  /* 0x0000920000047ab9 */ /* 0x000fe20000000800 */
[----:B------:R-:W-:Y:S01]  /*13700*/  PRMT R57, R83, 0x7773, RZ ;  /* 0x0000777353397816 */ /* 0x000fe200000000ff */
[----:B------:R-:W-:Y:S01]  /*13710*/  ULDC UR5, c[0x0][0x22c] ;  /* 0x00008b0000057ab9 */ /* 0x000fe20000000800 */
[----:B------:R-:W-:-:S02]  /*13720*/  LEA.HI.X.SX32 R43, R43, R2, 0x1, P2 ;  /* 0x000000022b2b7211 */ /* 0x000fc400010f0eff */
[C---:B------:R-:W-:Y:S01]  /*13730*/  IADD3 R44, P2, R41.reuse, R0, RZ ;  /* 0x00000000292c7210 */ /* 0x040fe20007f5e0ff */
[----:B-1----:R-:W-:Y:S01]  /*13740*/  VIADD R49, R41, UR4 ;  /* 0x0000000429317c36 */ /* 0x002fe20008000000 */
[----:B------:R-:W-:Y:S01]  /*13750*/  PRMT R83, R83, 0x7772, RZ ;  /* 0x0000777253537816 */ /* 0x000fe200000000ff */
[----:B------:R-:W-:Y:S01]  /*13760*/  ULDC UR4, c[0x0][0x22c] ;  /* 0x00008b0000047ab9 */ /* 0x000fe20000000800 */
[----:B------:R-:W-:Y:S02]  /*13770*/  LEA.HI.X.SX32 R45, R41, R2, 0x1, P2 ;  /* 0x00000002292d7211 */ /* 0x000fe400010f0eff */
[----:B------:R-:W-:Y:S01]  /*13780*/  IADD3 R46, P2, R49, R0, RZ ;  /* 0x00000000312e7210 */ /* 0x000fe20007f5e0ff */
[----:B------:R-:W-:Y:S01]  /*13790*/  @P5 STG.E.U8 desc[UR14][R42.64], R83 ;  /* 0x000000532a005986 */ /* 0x000fe2000c10110e */
[----:B------:R-:W-:-:S03]  /*137a0*/  PRMT R59, R72, 0x7770, RZ ;  /* 0x00007770483b7816 */ /* 0x000fc600000000ff */
[----:B------:R1:W-:Y:S01]  /*137b0*/  @P4 STG.E.U8 desc[UR14][R44.64], R57 ;  /* 0x000000392c004986 */ /* 0x0003e2000c10110e */
[----:B------:R-:W-:Y:S01]  /*137c0*/  ISETP.LT.AND P4, PT, R40, UR4, !P0 ;  /* 0x0000000428007c0c */ /* 0x000fe2000c781270 */
[----:B------:R-:W-:Y:S01]  /*137d0*/  ULDC UR4, c[0x0][0x248] ;  /* 0x0000920000047ab9 */ /* 0x000fe20000000800 */
[C---:B--2---:R-:W-:Y:S01]  /*137e0*/  LEA.HI.X.SX32 R47, R49.reuse, R2, 0x1, P2 ;  /* 0x00000002312f7211 */ /* 0x044fe200010f0eff */
[----:B------:R-:W-:Y:S01]  /*137f0*/  VIADD R49, R49, UR4 ;  /* 0x0000000431317c36 */ /* 0x000fe20008000000 */
[----:B------:R-:W-:Y:S01]  /*13800*/  ULDC UR4, c[0x0][0x248] ;  /* 0x0000920000047ab9 */ /* 0x000fe20000000800 */
[----:B------:R-:W-:Y:S01]  /*13810*/  ISETP.LT.AND P5, PT, R37, UR5, !P0 ;  /* 0x0000000525007c0c */ /* 0x000fe2000c7a1270 */
[----:B------:R-:W-:Y:S01]  /*13820*/  ULDC UR5, c[0x0][0x22c] ;  /* 0x00008b0000057ab9 */ /* 0x000fe20000000800 */
[----:B------:R2:W-:Y:S01]  /*13830*/  @P3 STG.E.U8 desc[UR14][R46.64], R59 ;  /* 0x0000003b2e003986 */ /* 0x0005e2000c10110e */
[C---:B------:R-:W-:Y:S01]  /*13840*/  IADD3 R40, P3, R49.reuse, R0, RZ ;  /* 0x0000000031287210 */ /* 0x040fe20007f7e0ff */
[----:B------:R-:W-:Y:S01]  /*13850*/  VIADD R37, R49, UR4 ;  /* 0x0000000431257c36 */ /* 0x000fe20008000000 */
[----:B------:R-:W-:Y:S01]  /*13860*/  ULDC UR4, c[0x0][0x248] ;  /* 0x0000920000047ab9 */ /* 0x000fe20000000800 */
[----:B------:R-:W-:-:S02]  /*13870*/  PRMT R51, R72, 0x7771, RZ ;  /* 0x0000777148337816 */ /* 0x000fc400000000ff */
[----:B------:R-:W-:Y:S01]  /*13880*/  LEA.HI.X.SX32 R41, R49, R2, 0x1, P3 ;  /* 0x0000000231297211 */ /* 0x000fe200018f0eff */
[C---:B-1----:R-:W-:Y:S01]  /*13890*/  VIADD R45, R37.reuse, UR4 ;  /* 0x00000004252d7c36 */ /* 0x042fe20008000000 */
[----:B------:R-:W-:Y:S01]  /*138a0*/  IADD3 R42, P3, R37, R0, RZ ;  /* 0x00000000252a7210 */ /* 0x000fe20007f7e0ff */
        /* <DEDUP_REMOVED lines=11> */
[----:B--2---:R-:W-:Y:S01]  /*13960*/  PRMT R47, R73, 0x7771, RZ ;  /* 0x00007771492f7816 */ /* 0x004fe200000000ff */
[----:B------:R2:W-:Y:S01]  /*13970*/  @P5 STG.E.U8 desc[UR14][R42.64], R49 ;  /* 0x000000312a005986 */ /* 0x0005e2000c10110e */
[----:B------:R-:W-:-:S03]  /*13980*/  ULDC UR4, c[0x0][0x248] ;  /* 0x0000920000047ab9 */ /* 0x000fc60000000800 */
[----:B------:R-:W-:Y:S01]  /*13990*/  @P4 STG.E.U8 desc[UR14][R38.64], R47 ;  /* 0x0000002f26004986 */ /* 0x000fe2000c10110e */
[----:B-1----:R-:W-:Y:S02]  /*139a0*/  IADD3 R40, P4, R45, R0, RZ ;  /* 0x000000002d287210 */ /* 0x002fe40007f9e0ff */
[----:B------:R-:W-:Y:S01]  /*139b0*/  ISETP.LT.AND P6, PT, R35, UR5, !P0 ;  /* 0x0000000523007c0c */ /* 0x000fe2000c7c1270 */
[C---:B------:R-:W-:Y:S01]  /*139c0*/  VIADD R35, R45.reuse, UR4 ;  /* 0x000000042d237c36 */ /* 0x040fe20008000000 */
[----:B------:R-:W-:Y:S01]  /*139d0*/  LEA.HI.X.SX32 R41, R45, R2, 0x1, P4 ;  /* 0x000000022d297211 */ /* 0x000fe200020f0eff */
[----:B------:R-:W-:Y:S01]  /*139e0*/  ULDC UR4, c[0x0][0x22c] ;  /* 0x00008b0000047ab9 */ /* 0x000fe20000000800 */
[----:B------:R-:W-:Y:S01]  /*139f0*/  PRMT R37, R74, 0x7770, RZ ;  /* 0x000077704a257816 */ /* 0x000fe200000000ff */
[----:B------:R-:W-:Y:S01]  /*13a00*/  ULDC UR5, c[0x0][0x22c] ;  /* 0x00008b0000057ab9 */ /* 0x000fe20000000800 */
        /* <DEDUP_REMOVED lines=10> */
[----:B------:R-:W-:Y:S01]  /*13ab0*/  ISETP.LT.AND P4, PT, R34, UR5, !P0 ;  /* 0x0000000522007c0c */ /* 0x000fe2000c781270 */
[----:B------:R-:W-:Y:S01]  /*13ac0*/  @P3 STG.E.U8 desc[UR14][R42.64], R49 ;  /* 0x000000312a003986 */ /* 0x000fe2000c10110e */
[C---:B------:R-:W-:Y:S01]  /*13ad0*/  IADD3 R34, P3, R35.reuse, R0, RZ ;  /* 0x0000000023227210 */ /* 0x040fe20007f7e0ff */
[----:B-1----:R-:W-:Y:S01]  /*13ae0*/  VIADD R37, R35, UR4 ;  /* 0x0000000423257c36 */ /* 0x002fe20008000000 */
[----:B------:R-:W-:Y:S01]  /*13af0*/  ULDC UR4, c[0x0][0x248] ;  /* 0x0000920000047ab9 */ /* 0x000fe20000000800 */
[----:B------:R-:W-:Y:S01]  /*13b00*/  PRMT R47, R75, 0x7770, RZ ;  /* 0x000077704b2f7816 */ /* 0x000fe200000000ff */
[----:B------:R-:W-:Y:S01]  /*13b10*/  ULDC UR5, c[0x0][0x22c] ;  /* 0x00008b0000057ab9 */ /* 0x000fe20000000800 */
[----:B------:R-:W-:Y:S01]  /*13b20*/  LEA.HI.X.SX32 R35, R35, R2, 0x1, P3 ;  /* 0x0000000223237211 */ /* 0x000fe200018f0eff */
[C---:B------:R-:W-:Y:S01]  /*13b30*/  VIADD R39, R37.reuse, UR4 ;  /* 0x0000000425277c36 */ /* 0x040fe20008000000 */
[----:B------:R-:W-:Y:S01]  /*13b40*/  IADD3 R36, P3, R37, R0, RZ ;  /* 0x0000000025247210 */ /* 0x000fe20007f7e0ff */
[----:B------:R-:W-:-:S02]  /*13b50*/  ULDC UR4, c[0x0][0x248] ;  /* 0x0000920000047ab9 */ /* 0x000fc40000000800 */
[----:B------:R1:W-:Y:S01]  /*13b60*/  @P6 STG.E.U8 desc[UR14][R34.64], R47 ;  /* 0x0000002f22006986 */ /* 0x0003e2000c10110e */
[----:B------:R-:W-:Y:S02]  /*13b70*/  IADD3 R32, P6, R39, R0, RZ ;  /* 0x0000000027207210 */ /* 0x000fe40007fde0ff */
[-C--:B------:R-:W-:Y:S02]  /*13b80*/  LEA.HI.X.SX32 R37, R37, R2.reuse, 0x1, P3 ;  /* 0x0000000225257211 */ /* 0x080fe400018f0eff */
[----:B------:R-:W-:Y:S02]  /*13b90*/  PRMT R45, R75, 0x7771, RZ ;  /* 0x000077714b2d7816 */ /* 0x000fe400000000ff */
[----:B------:R-:W-:Y:S01]  /*13ba0*/  ISETP.LT.AND P3, PT, R33, UR5, !P0 ;  /* 0x0000000521007c0c */ /* 0x000fe2000c761270 */
[----:B------:R-:W-:Y:S01]  /*13bb0*/  ULDC UR5, c[0x0][0x22c] ;  /* 0x00008b0000057ab9 */ /* 0x000fe20000000800 */
[C---:B------:R-:W-:Y:S01]  /*13bc0*/  LEA.HI.X.SX32 R33, R39.reuse, R2, 0x1, P6 ;  /* 0x0000000227217211 */ /* 0x040fe200030f0eff */
[----:B------:R-:W-:Y:S01]  /*13bd0*/  VIADD R39, R39, UR4 ;  /* 0x0000000427277c36 */ /* 0x000fe20008000000 */
[----:B------:R-:W-:Y:S01]  /*13be0*/  PRMT R41, R72, 0x7772, RZ ;  /* 0x0000777248297816 */ /* 0x000fe200000000ff */
[----:B------:R2:W-:Y:S01]  /*13bf0*/  @P5 STG.E.U8 desc[UR14][R36.64], R45 ;  /* 0x0000002d24005986 */ /* 0x0005e2000c10110e */
[----:B------:R-:W-:-:S03]  /*13c00*/  ULDC UR4, c[0x0][0x248] ;  /* 0x0000920000047ab9 */ /* 0x000fc60000000800 */
[----:B------:R3:W-:Y:S01]  /*13c10*/  @P2 STG.E.U8 desc[UR14][R32.64], R41 ;  /* 0x0000002920002986 */ /* 0x0007e2000c10110e */
        /* <DEDUP_REMOVED lines=17> */
[----:B------:R-:W-:Y:S01]  /*13d30*/  ISETP.LT.AND P2, PT, R28, UR5, !P0 ;  /* 0x000000051c007c0c */ /* 0x000fe2000c741270 */
[----:B------:R2:W-:Y:S01]  /*13d40*/  @P3 STG.E.U8 desc[UR14][R36.64], R33 ;  /* 0x0000002124003986 */ /* 0x0005e2000c10110e */
[C---:B------:R-:W-:Y:S01]  /*13d50*/  IADD3 R28, P3, R29.reuse, R0, RZ ;  /* 0x000000001d1c7210 */ /* 0x040fe20007f7e0ff */
[----:B------:R-:W-:Y:S01]  /*13d60*/  VIADD R31, R29, UR4 ;  /* 0x000000041d1f7c36 */ /* 0x000fe20008000000 */
[----:B------:R-:W-:Y:S01]  /*13d70*/  ULDC UR4, c[0x0][0x248] ;  /* 0x0000920000047ab9 */ /* 0x000fe20000000800 */
[----:B------:R-:W-:Y:S01]  /*13d80*/  PRMT R73, R73, 0x7773, RZ ;  /* 0x0000777349497816 */ /* 0x000fe200000000ff */
[----:B------:R-:W-:Y:S01]  /*13d90*/  ULDC UR5, c[0x0][0x22c] ;  /* 0x00008b0000057ab9 */ /* 0x000fe20000000800 */
[----:B------:R-:W-:Y:S01]  /*13da0*/  LEA.HI.X.SX32 R29, R29, R2, 0x1, P3 ;  /* 0x000000021d1d7211 */ /* 0x000fe200018f0eff */
[C---:B-1----:R-:W-:Y:S01]  /*13db0*/  VIADD R35, R31.reuse, UR4 ;  /* 0x000000041f237c36 */ /* 0x042fe20008000000 */
[----:B------:R-:W-:Y:S01]  /*13dc0*/  IADD3 R30, P3, R31, R0, RZ ;  /* 0x000000001f1e7210 */ /* 0x000fe20007f7e0ff */
[----:B------:R-:W-:-:S02]  /*13dd0*/  ULDC UR4, c[0x0][0x248] ;  /* 0x0000920000047ab9 */ /* 0x000fc40000000800 */
[----:B------:R1:W-:Y:S01]  /*13de0*/  @P6 STG.E.U8 desc[UR14][R28.64], R73 ;  /* 0x000000491c006986 */ /* 0x0003e2000c10110e */
[----:B------:R-:W-:Y:S02]  /*13df0*/  IADD3 R32, P6, R35, R0, RZ ;  /* 0x0000000023207210 */ /* 0x000fe40007fde0ff */
[C---:B------:R-:W-:Y:S02]  /*13e00*/  PRMT R39, R74.reuse, 0x7772, RZ ;  /* 0x000077724a277816 */ /* 0x040fe400000000ff */
[-C--:B------:R-:W-:Y:S02]  /*13e10*/  LEA.HI.X.SX32 R31, R31, R2.reuse, 0x1, P3 ;  /* 0x000000021f1f7211 */ /* 0x080fe400018f0eff */
[C---:B--2---:R-:W-:Y:S01]  /*13e20*/  LEA.HI.X.SX32 R33, R35.reuse, R2, 0x1, P6 ;  /* 0x0000000223217211 */ /* 0x044fe200030f0eff */
[----:B------:R-:W-:Y:S01]  /*13e30*/  VIADD R35, R35, UR4 ;  /* 0x0000000423237c36 */ /* 0x000fe20008000000 */
[----:B------:R-:W-:Y:S01]  /*13e40*/  PRMT R37, R74, 0x7773, RZ ;  /* 0x000077734a257816 */ /* 0x000fe200000000ff */
[----:B------:R2:W-:Y:S01]  /*13e50*/  @P5 STG.E.U8 desc[UR14][R30.64], R39 ;  /* 0x000000271e005986 */ /* 0x0005e2000c10110e */
[----:B------:R-:W-:Y:S01]  /*13e60*/  ISETP.LT.AND P3, PT, R27, UR5, !P0 ;  /* 0x000000051b007c0c */ /* 0x000fe2000c761270 */
[----:B------:R-:W-:Y:S01]  /*13e70*/  ULDC UR5, c[0x0][0x22c] ;  /* 0x00008b0000057ab9 */ /* 0x000fe20000000800 */
[----:B------:R-:W-:Y:S01]  /*13e80*/  ULDC UR4, c[0x0][0x248] ;  /* 0x0000920000047ab9 */ /* 0x000fe20000000800 */
[----:B------:R-:W-:Y:S01]  /*13e90*/  @P4 STG.E.U8 desc[UR14][R32.64], R37 ;  /* 0x0000002520004986 */ /* 0x000fe2000c10110e */
[----:B-1----:R-:W-:-:S02]  /*13ea0*/  IADD3 R28, P4, R35, R0, RZ ;  /* 0x00000000231c7210 */ /* 0x002fc40007f9e0ff */
        /* <DEDUP_REMOVED lines=16> */
[----:B------:R-:W-:Y:S01]  /*13fb0*/  ISETP.LT.AND P4, PT, R24, UR5, !P0 ;  /* 0x0000000518007c0c */ /* 0x000fe2000c781270 */
[----:B------:R-:W-:Y:S01]  /*13fc0*/  @P3 STG.E.U8 desc[UR14][R30.64], R75 ;  /* 0x0000004b1e003986 */ /* 0x000fe2000c10110e */
[C---:B------:R-:W-:Y:S01]  /*13fd0*/  IADD3 R24, P3, R25.reuse, R0, RZ ;  /* 0x0000000019187210 */ /* 0x040fe20007f7e0ff */
[C---:B-1----:R-:W-:Y:S01]  /*13fe0*/  VIADD R27, R25.reuse, UR4 ;  /* 0x00000004191b7c36 */ /* 0x042fe20008000000 */
        /* <DEDUP_REMOVED lines=20> */
[----:B------:R-:W-:Y:S02]  /*14130*/  PRMT R31, R65, 0x7771, RZ ;  /* 0x00007771411f7816 */ /* 0x000fe400000000ff */
[C---:B------:R-:W-:Y:S01]  /*14140*/  LEA.HI.X.SX32 R25, R29.reuse, R2, 0x1, P2 ;  /* 0x000000021d197211 */ /* 0x040fe200010f0eff */
[----:B--2---:R-:W-:Y:S01]  /*14150*/  VIADD R27, R29, UR4 ;  /* 0x000000041d1b7c36 */ /* 0x004fe20008000000 */
[----:B------:R-:W-:Y:S01]  /*14160*/  ISETP.LT.AND P6, PT, R20, UR5, !P0 ;  /* 0x0000000514007c0c */ /* 0x000fe2000c7c1270 */
[----:B------:R-:W-:Y:S02]  /*14170*/  ULDC UR4, c[0x0][0x22c] ;  /* 0x00008b0000047ab9 */ /* 0x000fe40000000800 */
[----:B------:R1:W-:Y:S01]  /*14180*/  @P4 STG.E.U8 desc[UR14][R24.64], R31 ;  /* 0x0000001f18004986 */ /* 0x0003e2000c10110e */
[----:B------:R-:W-:Y:S01]  /*14190*/  IADD3 R20, P2, R27, R0, RZ ;  /* 0x000000001b147210 */ /* 0x000fe20007f5e0ff */
[----:B------:R-:W-:Y:S01]  /*141a0*/  ULDC UR5, c[0x0][0x22c] ;  /* 0x00008b0000057ab9 */ /* 0x000fe20000000800 */
        /* <DEDUP_REMOVED lines=28> */
[----:B------:R-:W-:Y:S01]  /*14370*/  @P5 STG.E.U8 desc[UR14][R24.64], R31 ;  /* 0x0000001f18005986 */ /* 0x000fe2000c10110e */
[----:B------:R-:W-:-:S03]  /*14380*/  ULDC UR4, c[0x0][0x248] ;  /* 0x0000920000047ab9 */ /* 0x000fc60000000800 */
[----:B------:R-:W-:Y:S01]  /*14390*/  @P4 STG.E.U8 desc[UR14][R18.64], R29 ;  /* 0x0000001d12004986 */ /* 0x000fe2000c10110e */
[----:B------:R-:W-:Y:S02]  /*143a0*/  IADD3 R20, P4, R27, R0, RZ ;  /* 0x000000001b147210 */ /* 0x000fe40007f9e0ff */
        /* <DEDUP_REMOVED lines=69> */
[-C--:B------:R-:W-:Y:S02]  /*14800*/  LEA.HI.X.SX32 R11, R11, R2.reuse, 0x1, P3 ;  /* 0x000000020b0b7211 */ /* 0x080fe400018f0eff */
[C---:B----4-:R-:W-:Y:S02]  /*14810*/  PRMT R19, R60.reuse, 0x7770, RZ ;  /* 0x000077703c137816 */ /* 0x050fe400000000ff */
[----:B------:R-:W-:Y:S01]  /*14820*/  ISETP.LT.AND P3, PT, R7, UR5, !P0 ;  /* 0x0000000507007c0c */ /* 0x000fe2000c761270 */
[----:B------:R-:W-:Y:S01]  /*14830*/  ULDC UR5, c[0x0][0x22c] ;  /* 0x00008b0000057ab9 */ /* 0x000fe20000000800 */
[C---:B--2---:R-:W-:Y:S01]  /*14840*/  LEA.HI.X.SX32 R13, R15.reuse, R2, 0x1, P6 ;  /* 0x000000020f0d7211 */ /* 0x044fe200030f0eff */
        /* <DEDUP_REMOVED lines=21> */
[C---:B------:R-:W-:Y:S01]  /*149a0*/  VIADD R3, R5.reuse, UR4 ;  /* 0x0000000405037c36 */ /* 0x040fe20008000000 */
[----:B------:R-:W-:Y:S01]  /*149b0*/  ULDC UR4, c[0x0][0x248] ;  /* 0x0000920000047ab9 */ /* 0x000fe20000000800 */
[----:B------:R2:W-:Y:S01]  /*149c0*/  @P3 STG.E.U8 desc[UR14][R10.64], R13 ;  /* 0x0000000d0a003986 */ /* 0x0005e2000c10110e */
[----:B------:R-:W-:Y:S01]  /*149d0*/  IADD3 R6, P3, R5, R0, RZ ;  /* 0x0000000005067210 */ /* 0x000fe20007f7e0ff */
[----:B------:R-:W-:Y:S01]  /*149e0*/  ULDC UR5, c[0x0][0x22c] ;  /* 0x00008b0000057ab9 */ /* 0x000fe20000000800 */
[----:B------:R-:W-:-:S02]  /*149f0*/  PRMT R17, R62, 0x7770, RZ ;  /* 0x000077703e117816 */ /* 0x000fc400000000ff */
[----:B------:R-:W-:Y:S01]  /*14a00*/  LEA.HI.X.SX32 R7, R5, R2, 0x1, P3 ;  /* 0x0000000205077211 */ /* 0x000fe200018f0eff */
[C---:B------:R-:W-:Y:S01]  /*14a10*/  VIADD R5, R3.reuse, UR4 ;  /* 0x0000000403057c36 */ /* 0x040fe20008000000 */
[-C--:B-1----:R-:W-:Y:S01]  /*14a20*/  IADD3 R8, P3, R3, R0.reuse, RZ ;  /* 0x0000000003087210 */ /* 0x082fe20007f7e0ff */
[----:B------:R-:W-:Y:S02]  /*14a30*/  ULDC UR4, c[0x0][0x248] ;  /* 0x0000920000047ab9 */ /* 0x000fe40000000800 */
[----:B------:R1:W-:Y:S01]  /*14a40*/  @P6 STG.E.U8 desc[UR14][R6.64], R17 ;  /* 0x0000001106006986 */ /* 0x0003e2000c10110e */
[----:B--2---:R-:W-:Y:S02]  /*14a50*/  IADD3 R10, P6, R5, R0, RZ ;  /* 0x00000000050a7210 */ /* 0x004fe40007fde0ff */
        /* <DEDUP_REMOVED lines=11> */
[C---:B------:R-:W-:Y:S01]  /*14b10*/  VIADD R3, R5.reuse, UR4 ;  /* 0x0000000405037c36 */ /* 0x040fe20008000000 */
        /* <DEDUP_REMOVED lines=58> */
[----:B------:R-:W-:Y:S01]  /*14ec0*/  ISETP.LT.AND P4, PT, R175, UR5, !P0 ;  /* 0x00000005af007c0c */ /* 0x000fe2000c781270 */
[----:B------:R-:W-:Y:S01]  /*14ed0*/  ULDC UR4, c[0x0][0x248] ;  /* 0x0000920000047ab9 */ /* 0x000fe20000000800 */
[----:B------:R-:W-:Y:S01]  /*14ee0*/  LEA.HI.X.SX32 R9, R5, R2, 0x1, P3 ;  /* 0x0000000205097211 */ /* 0x000fe200018f0eff */
[----:B------:R-:W-:Y:S01]  /*14ef0*/  ULDC UR5, c[0x0][0x22c] ;  /* 0x00008b0000057ab9 */ /* 0x000fe20000000800 */
[C---:B------:R-:W-:Y:S01]  /*14f00*/  IADD3 R10, P3, R3.reuse, R0, RZ ;  /* 0x00000000030a7210 */ /* 0x040fe20007f7e0ff */
[----:B------:R-:W-:Y:S01]  /*14f10*/  VIADD R5, R3, UR4 ;  /* 0x0000000403057c36 */ /* 0x000fe20008000000 */
[C---:B------:R-:W-:Y:S01]  /*14f20*/  PRMT R13, R63.reuse, 0x7773, RZ ;  /* 0x000077733f0d7816 */ /* 0x040fe200000000ff */
[----:B------:R-:W-:Y:S01]  /*14f30*/  ULDC UR4, c[0x0][0x22c] ;  /* 0x00008b0000047ab9 */ /* 0x000fe20000000800 */
[----:B------:R-:W-:-:S02]  /*14f40*/  PRMT R63, R63, 0x7772, RZ ;  /* 0x000077723f3f7816 */ /* 0x000fc400000000ff */
[----:B------:R-:W-:Y:S02]  /*14f50*/  LEA.HI.X.SX32 R11, R3, R2, 0x1, P3 ;  /* 0x00000002030b7211 */ /* 0x000fe400018f0eff */
[----:B--2---:R-:W-:Y:S01]  /*14f60*/  IADD3 R6, P3, R5, R0, RZ ;  /* 0x0000000005067210 */ /* 0x004fe20007f7e0ff */
[----:B------:R1:W-:Y:S01]  /*14f70*/  @P5 STG.E.U8 desc[UR14][R8.64], R63 ;  /* 0x0000003f08005986 */ /* 0x0003e2000c10110e */
[----:B------:R-:W-:-:S03]  /*14f80*/  PRMT R19, R52, 0x7770, RZ ;  /* 0x0000777034137816 */ /* 0x000fc600000000ff */
        /* <DEDUP_REMOVED lines=17> */
[-C--:B--2---:R-:W-:Y:S01]  /*150a0*/  IADD3 R10, P2, R3, R0.reuse, RZ ;  /* 0x00000000030a7210 */ /* 0x084fe20007f5e0ff */
[----:B------:R1:W-:Y:S01]  /*150b0*/  @P6 STG.E.U8 desc[UR14][R8.64], R17 ;  /* 0x0000001108006986 */ /* 0x0003e2000c10110e */
[----:B---3--:R-:W-:Y:S01]  /*150c0*/  IADD3 R6, P6, R5, R0, RZ ;  /* 0x0000000005067210 */ /* 0x008fe20007fde0ff */
        /* <DEDUP_REMOVED lines=45> */
[C---:B------:R-:W-:Y:S01]  /*153a0*/  PRMT R13, R52.reuse, 0x7772, RZ ;  /* 0x00007772340d7816 */ /* 0x040fe200000000ff */
[----:B------:R2:W-:Y:S01]  /*153b0*/  @P5 STG.E.U8 desc[UR14][R8.64], R15 ;  /* 0x0000000f08005986 */ /* 0x0005e2000c10110e */
[----:B------:R-:W-:Y:S01]  /*153c0*/  ISETP.LT.AND P4, PT, R195, UR5, !P0 ;  /* 0x00000005c3007c0c */ /* 0x000fe2000c781270 */
[----:B------:R-:W-:Y:S01]  /*153d0*/  ULDC UR4, c[0x0][0x248] ;  /* 0x0000920000047ab9 */ /* 0x000fe20000000800 */
[----:B------:R-:W-:Y:S01]  /*153e0*/  ULDC UR5, c[0x0][0x22c] ;  /* 0x00008b0000057ab9 */ /* 0x000fe20000000800 */
[----:B------:R-:W-:Y:S01]  /*153f0*/  @P3 STG.E.U8 desc[UR14][R10.64], R13 ;  /* 0x0000000d0a003986 */ /* 0x000fe2000c10110e */
        /* <DEDUP_REMOVED lines=18> */
[----:B------:R2:W-:Y:S01]  /*15520*/  @P2 STG.E.U8 desc[UR14][R8.64], R15 ;  /* 0x0000000f08002986 */ /* 0x0005e2000c10110e */
[----:B------:R-:W-:Y:S01]  /*15530*/  ULDC UR5, c[0x0][0x22c] ;  /* 0x00008b0000057ab9 */ /* 0x000fe20000000800 */
[C---:B-1----:R-:W-:Y:S01]  /*15540*/  IADD3 R6, P2, R5.reuse, R0, RZ ;  /* 0x0000000005067210 */ /* 0x042fe20007f5e0ff */
[----:B------:R-:W-:Y:S01]  /*15550*/  VIADD R3, R5, UR4 ;  /* 0x0000000405037c36 */ /* 0x000fe20008000000 */
[----:B------:R-:W-:Y:S01]  /*15560*/  ISETP.LT.AND P5, PT, R205, UR5, !P0 ;  /* 0x00000005cd007c0c */ /* 0x000fe2000c7a1270 */
        /* <DEDUP_REMOVED lines=8> */
[----:B--2---:R-:W-:Y:S02]  /*155f0*/  IADD3 R8, P6, R5, R0, RZ ;  /* 0x0000000005087210 */ /* 0x004fe40007fde0ff */
[-C--:B------:R-:W-:Y:S02]  /*15600*/  LEA.HI.X.SX32 R11, R3, R2.reuse, 0x1, P2 ;  /* 0x00000002030b7211 */ /* 0x080fe400010f0eff */
[----:B------:R-:W-:Y:S01]  /*15610*/  ISETP.LT.AND P2, PT, R207, UR4, !P0 ;  /* 0x00000004cf007c0c */ /* 0x000fe2000c741270 */
[----:B------:R-:W-:Y:S01]  /*15620*/  ULDC UR4, c[0x0][0x248] ;  /* 0x0000920000047ab9 */ /* 0x000fe20000000800 */
[C---:B------:R-:W-:Y:S01]  /*15630*/  LEA.HI.X.SX32 R9, R5.reuse, R2, 0x1, P6 ;  /* 0x0000000205097211 */ /* 0x040fe200030f0eff */
[----:B------:R-:W-:Y:S01]  /*15640*/  VIADD R5, R5, UR4 ;  /* 0x0000000405057c36 */ /* 0x000fe20008000000 */
[C---:B------:R-:W-:Y:S01]  /*15650*/  PRMT R13, R54.reuse, 0x7772, RZ ;  /* 0x00007772360d7816 */ /* 0x040fe200000000ff */
[----:B------:R-:W-:Y:S01]  /*15660*/  ULDC UR4, c[0x0][0x248] ;  /* 0x0000920000047ab9 */ /* 0x000fe20000000800 */
[----:B------:R-:W-:Y:S01]  /*15670*/  PRMT R15, R54, 0x7773, RZ ;  /* 0x00007773360f7816 */ /* 0x000fe200000000ff */
[C---:B------:R-:W-:Y:S01]  /*15680*/  VIADD R3, R5.reuse, UR4 ;  /* 0x0000000405037c36 */ /* 0x040fe20008000000 */
[----:B------:R-:W-:Y:S01]  /*15690*/  ULDC UR4, c[0x0][0x248] ;  /* 0x0000920000047ab9 */ /* 0x000fe20000000800 */
[----:B------:R2:W-:Y:S04]  /*156a0*/  @P3 STG.E.U8 desc[UR14][R10.64], R13 ;  /* 0x0000000d0a003986 */ /* 0x0005e8000c10110e */
[----:B------:R3:W-:Y:S01]  /*156b0*/  @P4 STG.E.U8 desc[UR14][R8.64], R15 ;  /* 0x0000000f08004986 */ /* 0x0007e2000c10110e */
[----:B-1----:R-:W-:-:S04]  /*156c0*/  IADD3 R6, P4, R5, R0, RZ ;  /* 0x0000000005067210 */ /* 0x002fc80007f9e0ff */
[----:B------:R-:W-:Y:S02]  /*156d0*/  LEA.HI.X.SX32 R7, R5, R2, 0x1, P4 ;  /* 0x0000000205077211 */ /* 0x000fe400020f0eff */
[----:B--2---:R-:W-:Y:S02]  /*156e0*/  IADD3 R10, P6, R3, R0, RZ ;  /* 0x00000000030a7210 */ /* 0x004fe40007fde0ff */
[C---:B------:R-:W-:Y:S02]  /*156f0*/  PRMT R13, R55.reuse, 0x7772, RZ ;  /* 0x00007772370d7816 */ /* 0x040fe400000000ff */
[----:B------:R-:W-:Y:S02]  /*15700*/  PRMT R55, R55, 0x7773, RZ ;  /* 0x0000777337377816 */ /* 0x000fe400000000ff */
[C---:B------:R-:W-:Y:S01]  /*15710*/  LEA.HI.X.SX32 R11, R3.reuse, R2, 0x1, P6 ;  /* 0x00000002030b7211 */ /* 0x040fe200030f0eff */
[----:B------:R-:W-:Y:S01]  /*15720*/  VIADD R3, R3, UR4 ;  /* 0x0000000403037c36 */ /* 0x000fe20008000000 */
[----:B------:R-:W-:Y:S01]  /*15730*/  ISETP.LT.AND P3, PT, R209, UR5, !P0 ;  /* 0x00000005d1007c0c */ /* 0x000fe2000c761270 */
[----:B------:R1:W-:Y:S01]  /*15740*/  @P5 STG.E.U8 desc[UR14][R6.64], R13 ;  /* 0x0000000d06005986 */ /* 0x0003e2000c10110e */
[----:B------:R-:W-:Y:S01]  /*15750*/  ULDC UR4, c[0x0][0x248] ;  /* 0x0000920000047ab9 */ /* 0x000fe20000000800 */
[----:B------:R-:W-:-:S02]  /*15760*/  ULDC UR5, c[0x0][0x22c] ;  /* 0x00008b0000057ab9 */ /* 0x000fc40000000800 */
[----:B------:R2:W-:Y:S01]  /*15770*/  @P2 STG.E.U8 desc[UR14][R10.64], R55 ;  /* 0x000000370a002986 */ /* 0x0005e2000c10110e */
[C---:B---3--:R-:W-:Y:S01]  /*15780*/  IADD3 R8, P2, R3.reuse, R0, RZ ;  /* 0x0000000003087210 */ /* 0x048fe20007f5e0ff */
[C---:B------:R-:W-:Y:S01]  /*15790*/  VIADD R5, R3.reuse, UR4 ;  /* 0x0000000403057c36 */ /* 0x040fe20008000000 */
[----:B------:R-:W-:Y:S01]  /*157a0*/  ISETP.LT.AND P4, PT, R210, UR5, !P0 ;  /* 0x00000005d2007c0c */ /* 0x000fe2000c781270 */
[----:B------:R-:W-:Y:S01]  /*157b0*/  ULDC UR4, c[0x0][0x22c] ;  /* 0x00008b0000047ab9 */ /* 0x000fe20000000800 */
[----:B------:R-:W-:Y:S01]  /*157c0*/  LEA.HI.X.SX32 R9, R3, R2, 0x1, P2 ;  /* 0x0000000203097211 */ /* 0x000fe200010f0eff */
[----:B------:R-:W-:Y:S01]  /*157d0*/  ULDC UR5, c[0x0][0x22c] ;  /* 0x00008b0000057ab9 */ /* 0x000fe20000000800 */
[----:B0-----:R-:W-:Y:S02]  /*157e0*/  PRMT R3, R236, 0x7770, RZ ;  /* 0x00007770ec037816 */ /* 0x001fe400000000ff */
        /* <DEDUP_REMOVED lines=11> */
[C---:B--2---:R-:W-:Y:S01]  /*158a0*/  IADD3 R10, P4, R5.reuse, R0, RZ ;  /* 0x00000000050a7210 */ /* 0x044fe20007f9e0ff */
[----:B0-----:R-:W-:Y:S01]  /*158b0*/  VIADD R3, R5, UR4 ;  /* 0x0000000405037c36 */ /* 0x001fe20008000000 */
        /* <DEDUP_REMOVED lines=8> */
[----:B-1----:R-:W-:Y:S01]  /*15940*/  IADD3 R6, P6, R5, R0, RZ ;  /* 0x0000000005067210 */ /* 0x002fe20007fde0ff */
        /* <DEDUP_REMOVED lines=10> */
[----:B------:R2:W-:Y:S01]  /*159f0*/  @P3 STG.E.U8 desc[UR14][R6.64], R13 ;  /* 0x0000000d06003986 */ /* 0x0005e2000c10110e */
[C---:B0-----:R-:W-:Y:S01]  /*15a00*/  IADD3 R10, P3, R5.reuse, R0, RZ ;  /* 0x00000000050a7210 */ /* 0x041fe20007f7e0ff */
[----:B------:R-:W-:Y:S01]  /*15a10*/  VIADD R3, R5, UR4 ;  /* 0x0000000405037c36 */ /* 0x000fe20008000000 */
[----:B------:R-:W-:Y:S01]  /*15a20*/  ISETP.LT.AND P4, PT, R221, UR5, !P0 ;  /* 0x00000005dd007c0c */ /* 0x000fe2000c781270 */
[----:B------:R-:W-:Y:S01]  /*15a30*/  ULDC UR4, c[0x0][0x22c] ;  /* 0x00008b0000047ab9 */ /* 0x000fe20000000800 */
[----:B------:R-:W-:Y:S01]  /*15a40*/  LEA.HI.X.SX32 R11, R5, R2, 0x1, P3 ;  /* 0x00000002050b7211 */ /* 0x000fe200018f0eff */
[----:B------:R-:W-:Y:S01]  /*15a50*/  ULDC UR5, c[0x0][0x22c] ;  /* 0x00008b0000057ab9 */ /* 0x000fe20000000800 */
[----:B------:R-:W-:-:S02]  /*15a60*/  PRMT R5, R238, 0x7771, RZ ;  /* 0x00007771ee057816 */ /* 0x000fc400000000ff */
        /* <DEDUP_REMOVED lines=21> */
[C---:B-1----:R-:W-:Y:S01]  /*15bc0*/  IADD3 R8, P6, R3.reuse, R0, RZ ;  /* 0x0000000003087210 */ /* 0x042fe20007fde0ff */
[----:B------:R-:W-:Y:S01]  /*15bd0*/  ULDC UR5, c[0x0][0x22c] ;  /* 0x00008b0000057ab9 */ /* 0x000fe20000000800 */
[C---:B------:R-:W-:Y:S02]  /*15be0*/  PRMT R13, R236.reuse, 0x7772, RZ ;  /* 0x00007772ec0d7816 */ /* 0x040fe400000000ff */
[CC--:B------:R-:W-:Y:S01]  /*15bf0*/  LEA.HI.X.SX32 R9, R3.reuse, R2.reuse, 0x1, P6 ;  /* 0x0000000203097211 */ /* 0x0c0fe200030f0eff */
[----:B------:R-:W-:Y:S01]  /*15c00*/  VIADD R3, R3, UR4 ;  /* 0x0000000403037c36 */ /* 0x000fe20008000000 */
[----:B------:R-:W-:Y:S01]  /*15c10*/  LEA.HI.X.SX32 R11, R5, R2, 0x1, P4 ;  /* 0x00000002050b7211 */ /* 0x000fe200020f0eff */
[----:B------:R-:W-:Y:S01]  /*15c20*/  ULDC UR4, c[0x0][0x248] ;  /* 0x0000920000047ab9 */ /* 0x000fe20000000800 */
[----:B------:R-:W-:Y:S01]  /*15c30*/  PRMT R15, R236, 0x7773, RZ ;  /* 0x00007773ec0f7816 */ /* 0x000fe200000000ff */
[----:B------:R-:W-:Y:S01]  /*15c40*/  VIADD R5, R3, UR4 ;  /* 0x0000000403057c36 */ /* 0x000fe20008000000 */
[----:B------:R-:W-:Y:S01]  /*15c50*/  ISETP.LT.AND P5, PT, R229, UR5, !P0 ;  /* 0x00000005e5007c0c */ /* 0x000fe2000c7a1270 */
[----:B------:R-:W-:Y:S01]  /*15c60*/  ULDC UR5, c[0x0][0x22c] ;  /* 0x00008b0000057ab9 */ /* 0x000fe20000000800 */
[----:B------:R1:W-:Y:S01]  /*15c70*/  @P3 STG.E.U8 desc[UR14][R10.64], R13 ;  /* 0x0000000d0a003986 */ /* 0x0003e2000c10110e */
[----:B------:R-:W-:Y:S01]  /*15c80*/  ISETP.LT.AND P4, PT, R231, UR5, !P0 ;  /* 0x00000005e7007c0c */ /* 0x000fe2000c781270 */
[----:B------:R-:W-:Y:S01]  /*15c90*/  ULDC UR4, c[0x0][0x248] ;  /* 0x0000920000047ab9 */ /* 0x000fe20000000800 */
[----:B------:R-:W-:Y:S01]  /*15ca0*/  ULDC UR5, c[0x0][0x22c] ;  /* 0x00008b0000057ab9 */ /* 0x000fe20000000800 */
[----:B------:R2:W-:Y:S01]  /*15cb0*/  @P2 STG.E.U8 desc[UR14][R8.64], R15 ;  /* 0x0000000f08002986 */ /* 0x0005e2000c10110e */
[----:B0-----:R-:W-:-:S02]  /*15cc0*/  IADD3 R6, P2, R3, R0, RZ ;  /* 0x0000000003067210 */ /* 0x001fc40007f5e0ff */
[----:B------:R-:W-:Y:S01]  /*15cd0*/  ISETP.LT.AND P3, PT, R233, UR5, !P0 ;  /* 0x00000005e9007c0c */ /* 0x000fe2000c761270 */
[----:B------:R-:W-:Y:S01]  /*15ce0*/  ULDC UR5, c[0x0][0x248] ;  /* 0x0000920000057ab9 */ /* 0x000fe20000000800 */
[----:B------:R-:W-:Y:S01]  /*15cf0*/  LEA.HI.X.SX32 R7, R3, R2, 0x1, P2 ;  /* 0x0000000203077211 */ /* 0x000fe200010f0eff */
[----:B-1----:R-:W-:Y:S01]  /*15d00*/  VIADD R13, R5, UR4 ;  /* 0x00000004050d7c36 */ /* 0x002fe20008000000 */
[----:B------:R-:W-:-:S03]  /*15d10*/  ULDC UR4, c[0x0][0x248] ;  /* 0x0000920000047ab9 */ /* 0x000fc60000000800 */
[----:B------:R-:W-:Y:S01]  /*15d20*/  VIADD R3, R13, UR5 ;  /* 0x000000050d037c36 */ /* 0x000fe20008000000 */
[-C--:B------:R-:W-:Y:S01]  /*15d30*/  IADD3 R10, P2, R5, R0.reuse, RZ ;  /* 0x00000000050a7210 */ /* 0x080fe20007f5e0ff */
[----:B------:R-:W-:Y:S02]  /*15d40*/  ULDC UR5, c[0x0][0x248] ;  /* 0x0000920000057ab9 */ /* 0x000fe40000000800 */
[----:B--2---:R-:W-:Y:S01]  /*15d50*/  VIADD R15, R3, UR4 ;  /* 0x00000004030f7c36 */ /* 0x004fe20008000000 */
[----:B------:R-:W-:Y:S01]  /*15d60*/  IADD3 R8, P6, R13, R0, RZ ;  /* 0x000000000d087210 */ /* 0x000fe20007fde0ff */
[----:B------:R-:W-:Y:S01]  /*15d70*/  ULDC UR4, c[0x0][0x22c] ;  /* 0x00008b0000047ab9 */ /* 0x000fe20000000800 */
[----:B------:R-:W-:Y:S02]  /*15d80*/  LEA.HI.X.SX32 R11, R5, R2, 0x1, P2 ;  /* 0x00000002050b7211 */ /* 0x000fe400010f0eff */
[C---:B------:R-:W-:Y:S01]  /*15d90*/  IADD3 R14, P2, R15.reuse, R0, RZ ;  /* 0x000000000f0e7210 */ /* 0x040fe20007f5e0ff */
[----:B------:R-:W-:Y:S01]  /*15da0*/  VIADD R5, R15, UR5 ;  /* 0x000000050f057c36 */ /* 0x000fe20008000000 */
[----:B------:R-:W-:-:S02]  /*15db0*/  LEA.HI.X.SX32 R9, R13, R2, 0x1, P6 ;  /* 0x000000020d097211 */ /* 0x000fc400030f0eff */
[----:B------:R-:W-:Y:S02]  /*15dc0*/  IADD3 R12, P6, R3, R0, RZ ;  /* 0x00000000030c7210 */ /* 0x000fe40007fde0ff */
[-C--:B------:R-:W-:Y:S02]  /*15dd0*/  LEA.HI.X.SX32 R15, R15, R2.reuse, 0x1, P2 ;  /* 0x000000020f0f7211 */ /* 0x080fe400010f0eff */
[----:B------:R-:W-:Y:S02]  /*15de0*/  ISETP.LT.AND P2, PT, R235, UR6, !P0 ;  /* 0x00000006eb007c0c */ /* 0x000fe4000c741270 */
[----:B------:R-:W-:Y:S02]  /*15df0*/  ISETP.LT.AND P0, PT, R4, UR4, !P0 ;  /* 0x0000000404007c0c */ /* 0x000fe4000c701270 */
[----:B------:R-:W-:Y:S02]  /*15e00*/  LEA.HI.X.SX32 R13, R3, R2, 0x1, P6 ;  /* 0x00000002030d7211 */ /* 0x000fe400030f0eff */
[----:B------:R-:W-:-:S02]  /*15e10*/  IADD3 R16, P6, R5, R0, RZ ;  /* 0x0000000005107210 */ /* 0x000fc40007fde0ff */
[C---:B------:R-:W-:Y:S02]  /*15e20*/  PRMT R21, R237.reuse, 0x7773, RZ ;  /* 0x00007773ed157816 */ /* 0x040fe400000000ff */
[----:B------:R-:W-:Y:S02]  /*15e30*/  PRMT R237, R237, 0x7772, RZ ;  /* 0x00007772eded7816 */ /* 0x000fe400000000ff */
[----:B------:R-:W-:Y:S02]  /*15e40*/  LEA.HI.X.SX32 R17, R5, R2, 0x1, P6 ;  /* 0x0000000205117211 */ /* 0x000fe400030f0eff */
[C---:B------:R-:W-:Y:S02]  /*15e50*/  PRMT R19, R238.reuse, 0x7772, RZ ;  /* 0x00007772ee137816 */ /* 0x040fe400000000ff */
[----:B------:R-:W-:Y:S02]  /*15e60*/  PRMT R5, R238, 0x7773, RZ ;  /* 0x00007773ee057816 */ /* 0x000fe400000000ff */
[C---:B------:R-:W-:Y:S01]  /*15e70*/  PRMT R3, R239.reuse, 0x7773, RZ ;  /* 0x00007773ef037816 */ /* 0x040fe200000000ff */
[----:B------:R0:W-:Y:S01]  /*15e80*/  @P5 STG.E.U8 desc[UR14][R6.64], R237 ;  /* 0x000000ed06005986 */ /* 0x0001e2000c10110e */
[----:B------:R-:W-:-:S03]  /*15e90*/  PRMT R239, R239, 0x7772, RZ ;  /* 0x00007772efef7816 */ /* 0x000fc600000000ff */
[----:B------:R0:W-:Y:S04]  /*15ea0*/  @P4 STG.E.U8 desc[UR14][R10.64], R21 ;  /* 0x000000150a004986 */ /* 0x0001e8000c10110e */
[----:B------:R0:W-:Y:S04]  /*15eb0*/  @P3 STG.E.U8 desc[UR14][R8.64], R19 ;  /* 0x0000001308003986 */ /* 0x0001e8000c10110e */
[----:B------:R0:W-:Y:S04]  /*15ec0*/  @P2 STG.E.U8 desc[UR14][R12.64], R5 ;  /* 0x000000050c002986 */ /* 0x0001e8000c10110e */
[----:B------:R0:W-:Y:S01]  /*15ed0*/  @P0 STG.E.U8 desc[UR14][R14.64], R239 ;  /* 0x000000ef0e000986 */ /* 0x0001e2000c10110e */
[----:B------:R-:W-:Y:S05]  /*15ee0*/  @!P1 EXIT ;  /* 0x000000000000994d */ /* 0x000fea0003800000 */
[----:B------:R-:W-:Y:S01]  /*15ef0*/  STG.E.U8 desc[UR14][R16.64], R3 ;  /* 0x0000000310007986 */ /* 0x000fe2000c10110e */
[----:B------:R-:W-:Y:S05]  /*15f00*/  EXIT ;  /* 0x000000000000794d */ /* 0x000fea0003800000 */
.L_x_2:
[----:B------:R-:W-:-:S00]  /*15f10*/  BRA `(.L_x_2) ;  /* 0xfffffffc00fc7947 */ /* 0x000fc0000383ffff */
[----:B------:R-:W-:-:S00]  /*15f20*/  NOP ;  /* 0x0000000000007918 */ /* 0x000fc00000000000 */
        /* <DEDUP_REMOVED lines=13> */
.L_x_3:


//--------------------- .nv.shared.matmul_kernel  --------------------------
	.section	.nv.shared.matmul_kernel,"aw",@nobits
	.sectionflags	@""
	.align	16
	.zero		1024


//--------------------- .nv.shared.reserved.0     --------------------------
	.section	.nv.shared.reserved.0,"aw",@nobits
	.weak		__nv_reservedSMEM_offset_0_alias
	.size		__nv_reservedSMEM_offset_0_alias, 0, 0
	.other		__nv_reservedSMEM_offset_0_alias,@"STO_CUDA_RESERVED_SHARED STV_DEFAULT"
__nv_reservedSMEM_offset_0_alias:
	.zero		0


//--------------------- .nv.constant0.matmul_kernel --------------------------
	.section	.nv.constant0.matmul_kernel,"a",@progbits
	.sectionflags	@""
	.align	4
.nv.constant0.matmul_kernel:
	.zero		608


//--------------------- SYMBOLS --------------------------

	.type		.nv.reservedSmem.offset0,@object
	.size		.nv.reservedSmem.offset0,0x4
